def matmul_kernel(
    a_ptr,
    b_ptr,
    c_ptr,
    M,
    N,
    K,
    stride_am,
    stride_ak,
    stride_bk,
    stride_bn,
    stride_cm,
    stride_cn,
    BLOCK_M: tl.constexpr,
    BLOCK_N: tl.constexpr,
    BLOCK_K: tl.constexpr,
    GROUP_M: tl.constexpr,
):
    pid = tl.program_id(axis=0)
    num_pid_m = tl.cdiv(M, BLOCK_M)
    num_pid_n = tl.cdiv(N, BLOCK_N)
    num_pid_in_group = GROUP_M * num_pid_n
    group_id = pid // num_pid_in_group
    first_pid_m = group_id * GROUP_M
    group_size_m = min(num_pid_m - first_pid_m, GROUP_M)
    pid_m = first_pid_m + ((pid % num_pid_in_group) % group_size_m)
    pid_n = (pid % num_pid_in_group) // group_size_m

    offs_am = (pid_m * BLOCK_M + tl.arange(0, BLOCK_M)) % M
    offs_bn = (pid_n * BLOCK_N + tl.arange(0, BLOCK_N)) % N
    offs_k = tl.arange(0, BLOCK_K)
    a_ptrs = a_ptr + offs_am[:, None] * stride_am + offs_k[None, :] * stride_ak
    b_ptrs = b_ptr + offs_k[:, None] * stride_bk + offs_bn[None, :] * stride_bn

    acc = tl.zeros((BLOCK_M, BLOCK_N), dtype=tl.float32)
    for kk in range(0, tl.cdiv(K, BLOCK_K)):
        a = tl.load(a_ptrs, mask=offs_k[None, :] < K - kk * BLOCK_K, other=0.0)
        b = tl.load(b_ptrs, mask=offs_k[:, None] < K - kk * BLOCK_K, other=0.0)
        acc = tl.dot(a, b, acc)
        a_ptrs += BLOCK_K * stride_ak
        b_ptrs += BLOCK_K * stride_bk

    c = acc.to(c_ptr.dtype.element_ty)
    offs_cm = pid_m * BLOCK_M + tl.arange(0, BLOCK_M)
    offs_cn = pid_n * BLOCK_N + tl.arange(0, BLOCK_N)
    c_ptrs = c_ptr + offs_cm[:, None] * stride_cm + offs_cn[None, :] * stride_cn
    mask = (offs_cm[:, None] < M) & (offs_cn[None, :] < N)
    tl.store(c_ptrs, c, mask=mask)

# config = {"BLOCK_K": 128, "BLOCK_M": 128, "BLOCK_N": 512, "GROUP_M": 8, "arch": "sm_90", "dtype": "fp32", "num_ctas": 1, "num_stages": 2, "num_warps": 4}
# arch = sm_90


// ===== COMPILED SASS (sm_90a) =====

	.target	sm_90a

	.elftype	@"ET_EXEC"


//--------------------- .note.nv.tkinfo           --------------------------
	.section	.note.nv.tkinfo,"",@"SHT_NOTE"
	.sectionflags	@"SHF_NOTE_NV_TKINFO"
	.tkinfo
        /*0018*/ 	.word	0x00000002
        /*0030*/ 	.string	""
        /*0030*/ 	.string	"ptxas"
        /*0030*/ 	.string	"Cuda compilation tools, release 13.0, V13.0.88"
        /*0030*/ 	.string	"Build cuda_13.0.r13.0/compiler.36424714_0"
        /*0030*/ 	.string	"-v  -suppress-debug-info  -lineinfo  -arch sm_90a "



//--------------------- .note.nv.cuinfo           --------------------------
	.section	.note.nv.cuinfo,"",@"SHT_NOTE"
	.sectionflags	@"SHF_NOTE_NV_CUINFO"
        /*0018*/ 	.short	0x0002
        /*001a*/ 	.short	0x005a
        /*001c*/ 	.short	0x0082
	.zero		2


//--------------------- .nv.info                  --------------------------
	.section	.nv.info,"",@"SHT_CUDA_INFO"
	.align	4


	//----- nvinfo : EIATTR_REGCOUNT
	.align		4
        /*0000*/ 	.byte	0x04, 0x2f
        /*0002*/ 	.short	(.L_1 - .L_0)
	.align		4
.L_0:
        /*0004*/ 	.word	index@(matmul_kernel)
        /*0008*/ 	.word	0x000000ff


	//----- nvinfo : EIATTR_FRAME_SIZE
	.align		4
.L_1:
        /*000c*/ 	.byte	0x04, 0x11
        /*000e*/ 	.short	(.L_3 - .L_2)
	.align		4
.L_2:
        /*0010*/ 	.word	index@(matmul_kernel)
        /*0014*/ 	.word	0x000024b0


	//----- nvinfo : EIATTR_MIN_STACK_SIZE
	.align		4
.L_3:
        /*0018*/ 	.byte	0x04, 0x12
        /*001a*/ 	.short	(.L_5 - .L_4)
	.align		4
.L_4:
        /*001c*/ 	.word	index@(matmul_kernel)
        /*0020*/ 	.word	0x000024b0
.L_5:


//--------------------- .nv.compat                --------------------------
	.section	.nv.compat,"",@"SHT_CUDA_COMPAT_INFO"
	.align	4
        /*0000*/ 	.byte	0x02, 0x09, 0x01, 0x00, 0x02, 0x02, 0x04, 0x00, 0x02, 0x05, 0x05, 0x00, 0x03, 0x07, 0x01, 0x01
        /*0010*/ 	.byte	0x02, 0x03, 0x00, 0x00, 0x02, 0x06, 0x01, 0x00, 0x04, 0x0b, 0x08, 0x00, 0x00, 0x00, 0x00, 0x00
        /*0020*/ 	.byte	0x00, 0x00, 0x00, 0x00


//--------------------- .nv.info.matmul_kernel    --------------------------
	.section	.nv.info.matmul_kernel,"",@"SHT_CUDA_INFO"
	.sectionflags	@""
	.align	4


	//----- nvinfo : EIATTR_CUDA_API_VERSION
	.align		4
        /*0000*/ 	.byte	0x04, 0x37
        /*0002*/ 	.short	(.L_7 - .L_6)
.L_6:
        /*0004*/ 	.word	0x00000082


	//----- nvinfo : EIATTR_KPARAM_INFO
	.align		4
.L_7:
        /*0008*/ 	.byte	0x04, 0x17
        /*000a*/ 	.short	(.L_9 - .L_8)
.L_8:
        /*000c*/ 	.word	0x00000000
        /*0010*/ 	.short	0x000d
        /*0012*/ 	.short	0x0048
        /*0014*/ 	.byte	0x00, 0xf4, 0x21, 0x00


	//----- nvinfo : EIATTR_KPARAM_INFO
	.align		4
.L_9:
        /*0018*/ 	.byte	0x04, 0x17
        /*001a*/ 	.short	(.L_11 - .L_10)
.L_10:
        /*001c*/ 	.word	0x00000000
        /*0020*/ 	.short	0x000c
        /*0022*/ 	.short	0x0040
        /*0024*/ 	.byte	0x00, 0xf4, 0x21, 0x00


	//----- nvinfo : EIATTR_KPARAM_INFO
	.align		4
.L_11:
        /*0028*/ 	.byte	0x04, 0x17
        /*002a*/ 	.short	(.L_13 - .L_12)
.L_12:
        /*002c*/ 	.word	0x00000000
        /*0030*/ 	.short	0x000b
        /*0032*/ 	.short	0x0038
        /*0034*/ 	.byte	0x00, 0xf0, 0x11, 0x00


	//----- nvinfo : EIATTR_KPARAM_INFO
	.align		4
.L_13:
        /*0038*/ 	.byte	0x04, 0x17
        /*003a*/ 	.short	(.L_15 - .L_14)
.L_14:
        /*003c*/ 	.word	0x00000000
        /*0040*/ 	.short	0x000a
        /*0042*/ 	.short	0x0034
        /*0044*/ 	.byte	0x00, 0xf0, 0x11, 0x00


	//----- nvinfo : EIATTR_KPARAM_INFO
	.align		4
.L_15:
        /*0048*/ 	.byte	0x04, 0x17
        /*004a*/ 	.short	(.L_17 - .L_16)
.L_16:
        /*004c*/ 	.word	0x00000000
        /*0050*/ 	.short	0x0009
        /*0052*/ 	.short	0x0030
        /*0054*/ 	.byte	0x00, 0xf0, 0x11, 0x00


	//----- nvinfo : EIATTR_KPARAM_INFO
	.align		4
.L_17:
        /*0058*/ 	.byte	0x04, 0x17
        /*005a*/ 	.short	(.L_19 - .L_18)
.L_18:
        /*005c*/ 	.word	0x00000000
        /*0060*/ 	.short	0x0008
        /*0062*/ 	.short	0x002c
        /*0064*/ 	.byte	0x00, 0xf0, 0x11, 0x00


	//----- nvinfo : EIATTR_KPARAM_INFO
	.align		4
.L_19:
        /*0068*/ 	.byte	0x04, 0x17
        /*006a*/ 	.short	(.L_21 - .L_20)
.L_20:
        /*006c*/ 	.word	0x00000000
        /*0070*/ 	.short	0x0007
        /*0072*/ 	.short	0x0028
        /*0074*/ 	.byte	0x00, 0xf0, 0x11, 0x00


	//----- nvinfo : EIATTR_KPARAM_INFO
	.align		4
.L_21:
        /*0078*/ 	.byte	0x04, 0x17
        /*007a*/ 	.short	(.L_23 - .L_22)
.L_22:
        /*007c*/ 	.word	0x00000000
        /*0080*/ 	.short	0x0006
        /*0082*/ 	.short	0x0024
        /*0084*/ 	.byte	0x00, 0xf0, 0x11, 0x00


	//----- nvinfo : EIATTR_KPARAM_INFO
	.align		4
.L_23:
        /*0088*/ 	.byte	0x04, 0x17
        /*008a*/ 	.short	(.L_25 - .L_24)
.L_24:
        /*008c*/ 	.word	0x00000000
        /*0090*/ 	.short	0x0005
        /*0092*/ 	.short	0x0020
        /*0094*/ 	.byte	0x00, 0xf0, 0x11, 0x00


	//----- nvinfo : EIATTR_KPARAM_INFO
	.align		4
.L_25:
        /*0098*/ 	.byte	0x04, 0x17
        /*009a*/ 	.short	(.L_27 - .L_26)
.L_26:
        /*009c*/ 	.word	0x00000000
        /*00a0*/ 	.short	0x0004
        /*00a2*/ 	.short	0x001c
        /*00a4*/ 	.byte	0x00, 0xf0, 0x11, 0x00


	//----- nvinfo : EIATTR_KPARAM_INFO
	.align		4
.L_27:
        /*00a8*/ 	.byte	0x04, 0x17
        /*00aa*/ 	.short	(.L_29 - .L_28)
.L_28:
        /*00ac*/ 	.word	0x00000000
        /*00b0*/ 	.short	0x0003
        /*00b2*/ 	.short	0x0018
        /*00b4*/ 	.byte	0x00, 0xf0, 0x11, 0x00


	//----- nvinfo : EIATTR_KPARAM_INFO
	.align		4
.L_29:
        /*00b8*/ 	.byte	0x04, 0x17
        /*00ba*/ 	.short	(.L_31 - .L_30)
.L_30:
        /*00bc*/ 	.word	0x00000000
        /*00c0*/ 	.short	0x0002
        /*00c2*/ 	.short	0x0010
        /*00c4*/ 	.byte	0x00, 0xf4, 0x21, 0x00


	//----- nvinfo : EIATTR_KPARAM_INFO
	.align		4
.L_31:
        /*00c8*/ 	.byte	0x04, 0x17
        /*00ca*/ 	.short	(.L_33 - .L_32)
.L_32:
        /*00cc*/ 	.word	0x00000000
        /*00d0*/ 	.short	0x0001
        /*00d2*/ 	.short	0x0008
        /*00d4*/ 	.byte	0x00, 0xf4, 0x21, 0x00


	//----- nvinfo : EIATTR_KPARAM_INFO
	.align		4
.L_33:
        /*00d8*/ 	.byte	0x04, 0x17
        /*00da*/ 	.short	(.L_35 - .L_34)
.L_34:
        /*00dc*/ 	.word	0x00000000
        /*00e0*/ 	.short	0x0000
        /*00e2*/ 	.short	0x0000
        /*00e4*/ 	.byte	0x00, 0xf4, 0x21, 0x00


	//----- nvinfo : EIATTR_SPARSE_MMA_MASK
	.align		4
.L_35:
        /*00e8*/ 	.byte	0x03, 0x50
        /*00ea*/ 	.short	0x0000


	//----- nvinfo : EIATTR_MAXREG_COUNT
	.align		4
        /*00ec*/ 	.byte	0x03, 0x1b
        /*00ee*/ 	.short	0x00ff


	//----- nvinfo : EIATTR_NUM_BARRIERS
	.align		4
        /*00f0*/ 	.byte	0x02, 0x4c
        /*00f2*/ 	.byte	0x01
	.zero		1


	//----- nvinfo : EIATTR_ANNOTATIONS
	.align		4
        /*00f4*/ 	.byte	0x04, 0x55
        /*00f6*/ 	.short	(.L_37 - .L_36)


	//   ....[0]....
.L_36:
        /*00f8*/ 	.word	0x00000001
        /*00fc*/ 	.byte	0x00, 0x05, 0x00, 0x00, 0x01, 0x00, 0x00, 0x00, 0xf0, 0x06, 0x00, 0x00, 0x01, 0x00, 0x00, 0x00
        /* <DEDUP_REMOVED lines=1746> */
        /*6e2c*/ 	.byte	0x20, 0xfa, 0x02, 0x00


	//----- nvinfo : EIATTR_MERCURY_ISA_VERSION
	.align		4
.L_37:
        /*6e30*/ 	.byte	0x03, 0x5f
        /*6e32*/ 	.short	0x0101


	//----- nvinfo : EIATTR_EXIT_INSTR_OFFSETS
	.align		4
        /*6e34*/ 	.byte	0x04, 0x1c
        /*6e36*/ 	.short	(.L_39 - .L_38)


	//   ....[0]....
.L_38:
        /*6e38*/ 	.word	0x00078ab0


	//   ....[1]....
        /*6e3c*/ 	.word	0x00078ad0


	//----- nvinfo : EIATTR_REQNTID
	.align		4
.L_39:
        /*6e40*/ 	.byte	0x04, 0x10
        /*6e42*/ 	.short	(.L_41 - .L_40)
.L_40:
        /*6e44*/ 	.word	0x00000080
        /*6e48*/ 	.word	0x00000001
        /*6e4c*/ 	.word	0x00000001


	//----- nvinfo : EIATTR_CBANK_PARAM_SIZE
	.align		4
.L_41:
        /*6e50*/ 	.byte	0x03, 0x19
        /*6e52*/ 	.short	0x0050


	//----- nvinfo : EIATTR_PARAM_CBANK
	.align		4
        /*6e54*/ 	.byte	0x04, 0x0a
        /*6e56*/ 	.short	(.L_43 - .L_42)
	.align		4
.L_42:
        /*6e58*/ 	.word	index@(.nv.constant0.matmul_kernel)
        /*6e5c*/ 	.short	0x0210
        /*6e5e*/ 	.short	0x0050


	//----- nvinfo : EIATTR_SW_WAR
	.align		4
.L_43:
        /*6e60*/ 	.byte	0x04, 0x36
        /*6e62*/ 	.short	(.L_45 - .L_44)
.L_44:
        /*6e64*/ 	.word	0x00000008
.L_45:


//--------------------- .nv.callgraph             --------------------------
	.section	.nv.callgraph,"",@"SHT_CUDA_CALLGRAPH"
	.align	4
	.sectionentsize	8
	.align		4
        /*0000*/ 	.word	0x00000000
	.align		4
        /*0004*/ 	.word	0xffffffff
	.align		4
        /*0008*/ 	.word	0x00000000
	.align		4
        /*000c*/ 	.word	0xfffffffe
	.align		4
        /*0010*/ 	.word	0x00000000
	.align		4
        /*0014*/ 	.word	0xfffffffd
	.align		4
        /*0018*/ 	.word	0x00000000
	.align		4
        /*001c*/ 	.word	0xfffffffc


//--------------------- .text.matmul_kernel       --------------------------
	.section	.text.matmul_kernel,"ax",@progbits
	.align	128
        .global         matmul_kernel
        .type           matmul_kernel,@function
        .size           matmul_kernel,(.L_x_3 - matmul_kernel)
        .other          matmul_kernel,@"STO_CUDA_ENTRY STV_DEFAULT"
matmul_kernel:
.text.matmul_kernel:
[----:B------:R-:W1:Y:S08]  /*0000*/  LDC R1, c[0x0][0x28] ;  /* 0x00000a00ff017b82 */ /* 0x000e700000000800 */
[----:B------:R-:W2:Y:S01]  /*0010*/  LDC.64 R234, c[0x0][0x228] ;  /* 0x00008a00ffea7b82 */ /* 0x000ea20000000a00 */
[----:B------:R-:W3:Y:S01]  /*0020*/  S2R R5, SR_CTAID.X ;  /* 0x0000000000057919 */ /* 0x000ee20000002500 */
[----:B-1----:R-:W-:-:S02]  /*0030*/  VIADD R1, R1, 0xffffdb50 ;  /* 0xffffdb5001017836 */ /* 0x002fc40000000000 */
[----:B--2---:R-:W-:Y:S01]  /*0040*/  VIADD R0, R235, 0x1ff ;  /* 0x000001ffeb007836 */ /* 0x004fe20000000000 */
[----:B------:R-:W-:Y:S02]  /*0050*/  IABS R247, R235 ;  /* 0x000000eb00f77213 */ /* 0x000fe40000000000 */
[----:B------:R-:W-:Y:S02]  /*0060*/  IABS R233, R234 ;  /* 0x000000ea00e97213 */ /* 0x000fe40000000000 */
[----:B------:R-:W-:-:S04]  /*0070*/  SHF.R.S32.HI R3, RZ, 0x1f, R0 ;  /* 0x0000001fff037819 */ /* 0x000fc80000011400 */
[----:B------:R-:W-:Y:S02]  /*0080*/  LEA.HI R3, R3, R0, RZ, 0x9 ;  /* 0x0000000003037211 */ /* 0x000fe400078f48ff */
[----:B---3--:R-:W-:Y:S02]  /*0090*/  IABS R8, R5 ;  /* 0x0000000500087213 */ /* 0x008fe40000000000 */
[----:B------:R-:W-:-:S05]  /*00a0*/  SHF.R.S32.HI R3, RZ, 0x9, R3 ;  /* 0x00000009ff037819 */ /* 0x000fca0000011403 */
[----:B------:R-:W-:-:S05]  /*00b0*/  IMAD.SHL.U32 R4, R3, 0x8, RZ ;  /* 0x0000000803047824 */ /* 0x000fca00078e00ff */
[-C--:B------:R-:W-:Y:S02]  /*00c0*/  IABS R7, R4.reuse ;  /* 0x0000000400077213 */ /* 0x080fe40000000000 */
[----:B------:R-:W-:Y:S02]  /*00d0*/  IABS R10, R4 ;  /* 0x00000004000a7213 */ /* 0x000fe40000000000 */
[----:B------:R-:W1:Y:S08]  /*00e0*/  I2F.RP R0, R7 ;  /* 0x0000000700007306 */ /* 0x000e700000209400 */
[----:B-1----:R-:W1:Y:S02]  /*00f0*/  MUFU.RCP R0, R0 ;  /* 0x0000000000007308 */ /* 0x002e640000001000 */
[----:B-1----:R-:W-:-:S02]  /*0100*/  VIADD R2, R0, 0xffffffe ;  /* 0x0ffffffe00027836 */ /* 0x002fc40000000000 */
[----:B------:R-:W-:-:S04]  /*0110*/  IMAD.MOV R0, RZ, RZ, -R10 ;  /* 0x000000ffff007224 */ /* 0x000fc800078e0a0a */
[----:B------:R1:W2:Y:S02]  /*0120*/  F2I.FTZ.U32.TRUNC.NTZ R3, R2 ;  /* 0x0000000200037305 */ /* 0x0002a4000021f000 */
[----:B-1----:R-:W-:Y:S02]  /*0130*/  IMAD.MOV.U32 R2, RZ, RZ, RZ ;  /* 0x000000ffff027224 */ /* 0x002fe400078e00ff */
[----:B--2---:R-:W-:-:S04]  /*0140*/  IMAD.MOV R6, RZ, RZ, -R3 ;  /* 0x000000ffff067224 */ /* 0x004fc800078e0a03 */
[----:B------:R-:W-:Y:S02]  /*0150*/  IMAD R9, R6, R7, RZ ;  /* 0x0000000706097224 */ /* 0x000fe400078e02ff */
[----:B------:R-:W-:Y:S02]  /*0160*/  IMAD.MOV.U32 R6, RZ, RZ, R8 ;  /* 0x000000ffff067224 */ /* 0x000fe400078e0008 */
[----:B------:R-:W-:-:S06]  /*0170*/  IMAD.HI.U32 R3, R3, R9, R2 ;  /* 0x0000000903037227 */ /* 0x000fcc00078e0002 */
[----:B------:R-:W-:-:S04]  /*0180*/  IMAD.HI.U32 R3, R3, R6, RZ ;  /* 0x0000000603037227 */ /* 0x000fc800078e00ff */
[----:B------:R-:W-:-:S05]  /*0190*/  IMAD R0, R3, R0, R6 ;  /* 0x0000000003007224 */ /* 0x000fca00078e0206 */
[----:B------:R-:W-:-:S13]  /*01a0*/  ISETP.GT.U32.AND P1, PT, R7, R0, PT ;  /* 0x000000000700720c */ /* 0x000fda0003f24070 */
[----:B------:R-:W-:Y:S02]  /*01b0*/  @!P1 IMAD.IADD R0, R0, 0x1, -R7 ;  /* 0x0000000100009824 */ /* 0x000fe400078e0a07 */
[----:B------:R-:W-:Y:S01]  /*01c0*/  @!P1 VIADD R3, R3, 0x1 ;  /* 0x0000000103039836 */ /* 0x000fe20000000000 */
[----:B------:R-:W-:Y:S02]  /*01d0*/  ISETP.NE.AND P1, PT, R4, RZ, PT ;  /* 0x000000ff0400720c */ /* 0x000fe40003f25270 */
[----:B------:R-:W-:Y:S02]  /*01e0*/  ISETP.GE.U32.AND P0, PT, R0, R7, PT ;  /* 0x000000070000720c */ /* 0x000fe40003f06070 */
[----:B------:R-:W-:-:S04]  /*01f0*/  LOP3.LUT R0, R5, R4, RZ, 0x3c, !PT ;  /* 0x0000000405007212 */ /* 0x000fc800078e3cff */
[----:B------:R-:W-:Y:S01]  /*0200*/  ISETP.GE.AND P2, PT, R0, RZ, PT ;  /* 0x000000ff0000720c */ /* 0x000fe20003f46270 */
[----:B------:R-:W-:-:S06]  /*0210*/  VIADD R0, R234, 0x7f ;  /* 0x0000007fea007836 */ /* 0x000fcc0000000000 */
[----:B------:R-:W-:-:S05]  /*0220*/  @P0 VIADD R3, R3, 0x1 ;  /* 0x0000000103030836 */ /* 0x000fca0000000000 */
[----:B------:R-:W-:Y:S02]  /*0230*/  MOV R2, R3 ;  /* 0x0000000300027202 */ /* 0x000fe40000000f00 */
[----:B------:R-:W-:-:S03]  /*0240*/  SHF.R.S32.HI R3, RZ, 0x1f, R0 ;  /* 0x0000001fff037819 */ /* 0x000fc60000011400 */
[----:B------:R-:W-:Y:S01]  /*0250*/  @!P2 IMAD.MOV R2, RZ, RZ, -R2 ;  /* 0x000000ffff02a224 */ /* 0x000fe200078e0a02 */
[----:B------:R-:W-:Y:S02]  /*0260*/  @!P1 LOP3.LUT R2, RZ, R4, RZ, 0x33, !PT ;  /* 0x00000004ff029212 */ /* 0x000fe400078e33ff */
[----:B------:R-:W-:-:S03]  /*0270*/  LEA.HI R3, R3, R0, RZ, 0x7 ;  /* 0x0000000003037211 */ /* 0x000fc600078f38ff */
[----:B------:R-:W-:Y:S02]  /*0280*/  IMAD.SHL.U32 R6, R2, 0x8, RZ ;  /* 0x0000000802067824 */ /* 0x000fe400078e00ff */
[----:B------:R-:W-:-:S03]  /*0290*/  IMAD.MOV R2, RZ, RZ, -R2 ;  /* 0x000000ffff027224 */ /* 0x000fc600078e0a02 */
[----:B------:R-:W-:Y:S01]  /*02a0*/  LEA.HI.SX32 R3, R3, -R6, 0x19 ;  /* 0x8000000603037211 */ /* 0x000fe200078fcaff */
[----:B------:R-:W-:Y:S02]  /*02b0*/  IMAD R8, R4, R2, R5 ;  /* 0x0000000204087224 */ /* 0x000fe400078e0205 */
[----:B------:R-:W-:Y:S01]  /*02c0*/  IMAD.MOV.U32 R2, RZ, RZ, RZ ;  /* 0x000000ffff027224 */ /* 0x000fe200078e00ff */
[----:B------:R-:W-:Y:S01]  /*02d0*/  VIMNMX R11, R3, 0x8, PT ;  /* 0x00000008030b7848 */ /* 0x000fe20003fe0100 */
[----:B------:R-:W1:Y:S03]  /*02e0*/  I2F.RP R5, R247 ;  /* 0x000000f700057306 */ /* 0x000e660000209400 */
[-C--:B------:R-:W-:Y:S02]  /*02f0*/  IABS R9, R11.reuse ;  /* 0x0000000b00097213 */ /* 0x080fe40000000000 */
[----:B------:R-:W-:-:S03]  /*0300*/  IABS R4, R11 ;  /* 0x0000000b00047213 */ /* 0x000fc60000000000 */
[----:B------:R-:W2:Y:S08]  /*0310*/  I2F.RP R0, R9 ;  /* 0x0000000900007306 */ /* 0x000eb00000209400 */
[----:B-1----:R-:W-:Y:S08]  /*0320*/  MUFU.RCP R5, R5 ;  /* 0x0000000500057308 */ /* 0x002ff00000001000 */
[----:B--2---:R-:W1:Y:S02]  /*0330*/  MUFU.RCP R0, R0 ;  /* 0x0000000000007308 */ /* 0x004e640000001000 */
[----:B-1----:R-:W-:Y:S01]  /*0340*/  VIADD R3, R0, 0xffffffe ;  /* 0x0ffffffe00037836 */ /* 0x002fe20000000000 */
[----:B------:R-:W-:-:S05]  /*0350*/  IABS R0, R8 ;  /* 0x0000000800007213 */ /* 0x000fca0000000000 */
[----:B------:R-:W1:Y:S02]  /*0360*/  F2I.FTZ.U32.TRUNC.NTZ R3, R3 ;  /* 0x0000000300037305 */ /* 0x000e64000021f000 */
[----:B-1----:R-:W-:-:S04]  /*0370*/  IMAD.MOV R10, RZ, RZ, -R3 ;  /* 0x000000ffff0a7224 */ /* 0x002fc800078e0a03 */
[----:B------:R-:W-:-:S04]  /*0380*/  IMAD R7, R10, R9, RZ ;  /* 0x000000090a077224 */ /* 0x000fc800078e02ff */
[----:B------:R-:W-:Y:S02]  /*0390*/  IMAD.HI.U32 R2, R3, R7, R2 ;  /* 0x0000000703027227 */ /* 0x000fe400078e0002 */
[----:B------:R-:W1:Y:S02]  /*03a0*/  S2R R7, SR_CgaCtaId ;  /* 0x0000000000077919 */ /* 0x000e640000008800 */
[----:B------:R-:W-:Y:S02]  /*03b0*/  IMAD.MOV.U32 R3, RZ, RZ, R0 ;  /* 0x000000ffff037224 */ /* 0x000fe400078e0000 */
[----:B------:R-:W-:Y:S02]  /*03c0*/  IMAD.MOV R0, RZ, RZ, -R4 ;  /* 0x000000ffff007224 */ /* 0x000fe400078e0a04 */
[----:B------:R-:W-:Y:S01]  /*03d0*/  IMAD.HI.U32 R2, R2, R3, RZ ;  /* 0x0000000302027227 */ /* 0x000fe200078e00ff */
[----:B------:R-:W2:Y:S03]  /*03e0*/  I2F.RP R4, R233 ;  /* 0x000000e900047306 */ /* 0x000ea60000209400 */
[----:B------:R-:W-:-:S02]  /*03f0*/  IMAD R0, R2, R0, R3 ;  /* 0x0000000002007224 */ /* 0x000fc400078e0203 */
[----:B------:R-:W-:-:S03]  /*0400*/  VIADD R3, R5, 0xffffffe ;  /* 0x0ffffffe05037836 */ /* 0x000fc60000000000 */
[----:B------:R-:W-:-:S03]  /*0410*/  ISETP.GT.U32.AND P1, PT, R9, R0, PT ;  /* 0x000000000900720c */ /* 0x000fc60003f24070 */
[----:B------:R-:W-:Y:S08]  /*0420*/  F2I.FTZ.U32.TRUNC.NTZ R3, R3 ;  /* 0x0000000300037305 */ /* 0x000ff0000021f000 */
[----:B--2---:R-:W2:Y:S02]  /*0430*/  MUFU.RCP R4, R4 ;  /* 0x0000000400047308 */ /* 0x004ea40000001000 */
[----:B------:R-:W-:Y:S01]  /*0440*/  @!P1 IMAD.IADD R0, R0, 0x1, -R9 ;  /* 0x0000000100009824 */ /* 0x000fe200078e0a09 */
[----:B------:R-:W-:-:S02]  /*0450*/  @!P1 IADD3 R2, R2, 0x1, RZ ;  /* 0x0000000102029810 */ /* 0x000fc40007ffe0ff */
[----:B------:R-:W-:Y:S02]  /*0460*/  ISETP.NE.AND P1, PT, R11, RZ, PT ;  /* 0x000000ff0b00720c */ /* 0x000fe40003f25270 */
[----:B------:R-:W-:Y:S02]  /*0470*/  ISETP.GE.U32.AND P0, PT, R0, R9, PT ;  /* 0x000000090000720c */ /* 0x000fe40003f06070 */
[----:B------:R-:W-:-:S04]  /*0480*/  LOP3.LUT R0, R8, R11, RZ, 0x3c, !PT ;  /* 0x0000000b08007212 */ /* 0x000fc800078e3cff */
[----:B------:R-:W-:Y:S02]  /*0490*/  ISETP.GE.AND P2, PT, R0, RZ, PT ;  /* 0x000000ff0000720c */ /* 0x000fe40003f46270 */
[----:B------:R-:W-:Y:S01]  /*04a0*/  MOV R0, 0x400 ;  /* 0x0000040000007802 */ /* 0x000fe20000000f00 */
[----:B--2---:R-:W-:-:S03]  /*04b0*/  VIADD R230, R4, 0xffffffe ;  /* 0x0ffffffe04e67836 */ /* 0x004fc60000000000 */
[----:B-1----:R-:W-:Y:S01]  /*04c0*/  LEA R0, R7, R0, 0x18 ;  /* 0x0000000007007211 */ /* 0x002fe200078ec0ff */
[----:B------:R-:W-:Y:S01]  /*04d0*/  @P0 VIADD R2, R2, 0x1 ;  /* 0x0000000102020836 */ /* 0x000fe20000000000 */
[----:B------:R1:W2:Y:S03]  /*04e0*/  F2I.FTZ.U32.TRUNC.NTZ R231, R230 ;  /* 0x000000e600e77305 */ /* 0x0002a6000021f000 */
[----:B------:R-:W-:Y:S01]  /*04f0*/  IMAD.MOV.U32 R5, RZ, RZ, R2 ;  /* 0x000000ffff057224 */ /* 0x000fe200078e0002 */
[----:B------:R2:W-:Y:S01]  /*0500*/  STL [R1+0x600], R0 ;  /* 0x0006000001007387 */ /* 0x0005e20000100800 */
[----:B------:R-:W-:Y:S02]  /*0510*/  IMAD.MOV R2, RZ, RZ, -R3 ;  /* 0x000000ffff027224 */ /* 0x000fe400078e0a03 */
[----:B------:R-:W-:Y:S01]  /*0520*/  @!P2 IMAD.MOV R5, RZ, RZ, -R5 ;  /* 0x000000ffff05a224 */ /* 0x000fe200078e0a05 */
[----:B------:R-:W-:Y:S01]  /*0530*/  @!P1 LOP3.LUT R5, RZ, R11, RZ, 0x33, !PT ;  /* 0x0000000bff059212 */ /* 0x000fe200078e33ff */
[----:B------:R-:W-:Y:S01]  /*0540*/  IMAD R7, R2, R247, RZ ;  /* 0x000000f702077224 */ /* 0x000fe200078e02ff */
[----:B-1----:R-:W-:Y:S01]  /*0550*/  MOV R230, RZ ;  /* 0x000000ff00e67202 */ /* 0x002fe20000000f00 */
[----:B------:R-:W-:-:S02]  /*0560*/  IMAD.MOV.U32 R2, RZ, RZ, RZ ;  /* 0x000000ffff027224 */ /* 0x000fc400078e00ff */
[----:B------:R-:W-:Y:S02]  /*0570*/  IMAD.MOV R228, RZ, RZ, -R5 ;  /* 0x000000ffffe47224 */ /* 0x000fe400078e0a05 */
[----:B------:R-:W-:Y:S02]  /*0580*/  IMAD.SHL.U32 R5, R5, 0x200, RZ ;  /* 0x0000020005057824 */ /* 0x000fe400078e00ff */
[----:B------:R-:W-:-:S03]  /*0590*/  IMAD.HI.U32 R246, R3, R7, R2 ;  /* 0x0000000703f67227 */ /* 0x000fc600078e0002 */
[----:B------:R-:W-:Y:S01]  /*05a0*/  IABS R167, R5 ;  /* 0x0000000500a77213 */ /* 0x000fe20000000000 */
[----:B--2---:R-:W-:Y:S01]  /*05b0*/  IMAD.MOV R0, RZ, RZ, -R231 ;  /* 0x000000ffff007224 */ /* 0x004fe200078e0ae7 */
[C---:B------:R-:W-:Y:S01]  /*05c0*/  IADD3 R12, R5.reuse, 0x110, RZ ;  /* 0x00000110050c7810 */ /* 0x040fe20007ffe0ff */
[C---:B------:R-:W-:Y:S02]  /*05d0*/  VIADD R9, R5.reuse, 0x1 ;  /* 0x0000000105097836 */ /* 0x040fe40000000000 */
[----:B------:R-:W-:Y:S02]  /*05e0*/  VIADD R4, R5, 0x2 ;  /* 0x0000000205047836 */ /* 0x000fe40000000000 */
[----:B------:R-:W-:Y:S01]  /*05f0*/  IMAD R3, R0, R233, RZ ;  /* 0x000000e900037224 */ /* 0x000fe200078e02ff */
[----:B------:R-:W-:Y:S01]  /*0600*/  IABS R252, R9 ;  /* 0x0000000900fc7213 */ /* 0x000fe20000000000 */
[----:B------:R-:W-:Y:S01]  /*0610*/  IMAD.HI.U32 R0, R246, R167, RZ ;  /* 0x000000a7f6007227 */ /* 0x000fe200078e00ff */
[----:B------:R-:W-:-:S03]  /*0620*/  IABS R251, R4 ;  /* 0x0000000400fb7213 */ /* 0x000fc60000000000 */
[----:B------:R-:W-:Y:S01]  /*0630*/  IMAD R228, R11, R228, R8 ;  /* 0x000000e40be47224 */ /* 0x000fe200078e0208 */
[C---:B------:R-:W-:Y:S01]  /*0640*/  IADD3 R11, R5.reuse, 0xd, RZ ;  /* 0x0000000d050b7810 */ /* 0x040fe20007ffe0ff */
[----:B------:R-:W-:Y:S02]  /*0650*/  IMAD.MOV R4, RZ, RZ, -R0 ;  /* 0x000000ffff047224 */ /* 0x000fe400078e0a00 */
[C---:B------:R-:W-:Y:S02]  /*0660*/  VIADD R8, R5.reuse, 0x3 ;  /* 0x0000000305087836 */ /* 0x040fe40000000000 */
[----:B------:R-:W-:Y:S02]  /*0670*/  VIADD R7, R5, 0x4 ;  /* 0x0000000405077836 */ /* 0x000fe40000000000 */
[C---:B------:R-:W-:Y:S01]  /*0680*/  IMAD.HI.U32 R2, R246.reuse, R252, RZ ;  /* 0x000000fcf6027227 */ /* 0x040fe200078e00ff */
[----:B------:R-:W-:Y:S02]  /*0690*/  IABS R250, R8 ;  /* 0x0000000800fa7213 */ /* 0x000fe40000000000 */
[----:B------:R-:W-:Y:S01]  /*06a0*/  IABS R249, R7 ;  /* 0x0000000700f97213 */ /* 0x000fe20000000000 */
[----:B------:R-:W-:-:S04]  /*06b0*/  IMAD.HI.U32 R0, R246, R251, RZ ;  /* 0x000000fbf6007227 */ /* 0x000fc800078e00ff */
[----:B------:R-:W-:Y:S02]  /*06c0*/  IMAD R167, R247, R4, R167 ;  /* 0x00000004f7a77224 */ /* 0x000fe400078e02a7 */
[----:B------:R-:W-:Y:S02]  /*06d0*/  IMAD.MOV R2, RZ, RZ, -R2 ;  /* 0x000000ffff027224 */ /* 0x000fe400078e0a02 */
[----:B------:R-:W-:Y:S01]  /*06e0*/  IMAD.MOV R0, RZ, RZ, -R0 ;  /* 0x000000ffff007224 */ /* 0x000fe200078e0a00 */
[----:B------:R-:W-:Y:S01]  /*06f0*/  STL [R1+0x2284], R167 ;  /* 0x002284a701007387 */ /* 0x000fe20000100800 */
[----:B------:R-:W-:Y:S02]  /*0700*/  VIADD R4, R5, 0x5 ;  /* 0x0000000505047836 */ /* 0x000fe40000000000 */
[----:B------:R-:W-:-:S03]  /*0710*/  IMAD.HI.U32 R230, R231, R3, R230 ;  /* 0x00000003e7e67227 */ /* 0x000fc600078e00e6 */
[----:B------:R-:W-:Y:S01]  /*0720*/  IABS R248, R4 ;  /* 0x0000000400f87213 */ /* 0x000fe20000000000 */
[----:B------:R-:W-:Y:S01]  /*0730*/  VIADD R3, R5, 0x6 ;  /* 0x0000000605037836 */ /* 0x000fe20000000000 */
[----:B------:R1:W-:Y:S01]  /*0740*/  STL [R1+0x424], R4 ;  /* 0x0004240401007387 */ /* 0x0003e20000100800 */
[----:B------:R-:W-:Y:S02]  /*0750*/  IMAD.IADD R228, R6, 0x1, R228 ;  /* 0x0000000106e47824 */ /* 0x000fe400078e02e4 */
[C---:B------:R-:W-:Y:S02]  /*0760*/  IMAD R252, R247.reuse, R2, R252 ;  /* 0x00000002f7fc7224 */ /* 0x040fe400078e02fc */
[----:B------:R-:W-:Y:S02]  /*0770*/  IMAD R251, R247, R0, R251 ;  /* 0x00000000f7fb7224 */ /* 0x000fe400078e02fb */
[----:B------:R-:W-:Y:S01]  /*0780*/  IMAD.HI.U32 R0, R246, R250, RZ ;  /* 0x000000faf6007227 */ /* 0x000fe200078e00ff */
[----:B-1----:R-:W-:-:S03]  /*0790*/  IABS R4, R3 ;  /* 0x0000000300047213 */ /* 0x002fc60000000000 */
[C---:B------:R-:W-:Y:S01]  /*07a0*/  IMAD.HI.U32 R2, R246.reuse, R249, RZ ;  /* 0x000000f9f6027227 */ /* 0x040fe200078e00ff */
[----:B------:R-:W-:Y:S03]  /*07b0*/  STL [R1+0x228c], R251 ;  /* 0x00228cfb01007387 */ /* 0x000fe60000100800 */
[----:B------:R-:W-:Y:S02]  /*07c0*/  VIADD R6, R5, 0x7 ;  /* 0x0000000705067836 */ /* 0x000fe40000000000 */
[----:B------:R-:W-:Y:S02]  /*07d0*/  IMAD.MOV R3, RZ, RZ, -R0 ;  /* 0x000000ffff037224 */ /* 0x000fe400078e0a00 */
[----:B------:R-:W-:Y:S01]  /*07e0*/  IMAD.MOV R2, RZ, RZ, -R2 ;  /* 0x000000ffff027224 */ /* 0x000fe200078e0a02 */
[----:B------:R1:W-:Y:S01]  /*07f0*/  STL [R1+0x444], R6 ;  /* 0x0004440601007387 */ /* 0x0003e20000100800 */
[----:B------:R-:W-:-:S04]  /*0800*/  IMAD.HI.U32 R0, R246, R248, RZ ;  /* 0x000000f8f6007227 */ /* 0x000fc800078e00ff */
[C---:B------:R-:W-:Y:S02]  /*0810*/  IMAD R249, R247.reuse, R2, R249 ;  /* 0x00000002f7f97224 */ /* 0x040fe400078e02f9 */
[----:B------:R-:W-:Y:S01]  /*0820*/  IMAD R250, R247, R3, R250 ;  /* 0x00000003f7fa7224 */ /* 0x000fe200078e02fa */
[----:B------:R-:W-:Y:S01]  /*0830*/  IADD3 R3, -R0, RZ, RZ ;  /* 0x000000ff00037210 */ /* 0x000fe20007ffe1ff */
[----:B------:R-:W-:Y:S01]  /*0840*/  IMAD.HI.U32 R2, R246, R4, RZ ;  /* 0x00000004f6027227 */ /* 0x000fe200078e00ff */
[----:B-1----:R-:W-:-:S03]  /*0850*/  IABS R6, R6 ;  /* 0x0000000600067213 */ /* 0x002fc60000000000 */
[----:B------:R-:W-:Y:S02]  /*0860*/  VIADD R8, R5, 0x8 ;  /* 0x0000000805087836 */ /* 0x000fe40000000000 */
[----:B------:R-:W-:-:S03]  /*0870*/  IMAD.HI.U32 R0, R246, R6, RZ ;  /* 0x00000006f6007227 */ /* 0x000fc600078e00ff */
[----:B------:R1:W-:Y:S01]  /*0880*/  STL [R1+0x440], R8 ;  /* 0x0004400801007387 */ /* 0x0003e20000100800 */
[----:B------:R-:W-:Y:S02]  /*0890*/  IMAD.MOV R2, RZ, RZ, -R2 ;  /* 0x000000ffff027224 */ /* 0x000fe400078e0a02 */
[----:B------:R-:W-:Y:S02]  /*08a0*/  VIADD R7, R5, 0x9 ;  /* 0x0000000905077836 */ /* 0x000fe40000000000 */
[----:B------:R-:W-:Y:S02]  /*08b0*/  IMAD.MOV R0, RZ, RZ, -R0 ;  /* 0x000000ffff007224 */ /* 0x000fe400078e0a00 */
[C---:B------:R-:W-:Y:S01]  /*08c0*/  IMAD R248, R247.reuse, R3, R248 ;  /* 0x00000003f7f87224 */ /* 0x040fe200078e02f8 */
[----:B------:R-:W-:Y:S01]  /*08d0*/  IABS R3, R8 ;  /* 0x0000000800037213 */ /* 0x000fe20000000000 */
[----:B------:R-:W-:Y:S01]  /*08e0*/  IMAD R2, R247, R2, R4 ;  /* 0x00000002f7027224 */ /* 0x000fe200078e0204 */
[----:B------:R2:W-:Y:S01]  /*08f0*/  STL [R1+0x43c], R7 ;  /* 0x00043c0701007387 */ /* 0x0005e20000100800 */
[----:B-1----:R-:W-:-:S02]  /*0900*/  VIADD R8, R5, 0xa ;  /* 0x0000000a05087836 */ /* 0x002fc40000000000 */
[----:B------:R-:W-:Y:S01]  /*0910*/  IMAD R0, R247, R0, R6 ;  /* 0x00000000f7007224 */ /* 0x000fe200078e0206 */
[----:B------:R1:W-:Y:S01]  /*0920*/  STL [R1+0x414], R2 ;  /* 0x0004140201007387 */ /* 0x0003e20000100800 */
[C---:B------:R-:W-:Y:S01]  /*0930*/  VIADD R4, R5.reuse, 0xb ;  /* 0x0000000b05047836 */ /* 0x040fe20000000000 */
[----:B------:R-:W-:Y:S01]  /*0940*/  IABS R6, R8 ;  /* 0x0000000800067213 */ /* 0x000fe20000000000 */
[----:B------:R-:W-:Y:S01]  /*0950*/  VIADD R9, R5, 0xc ;  /* 0x0000000c05097836 */ /* 0x000fe20000000000 */
[----:B------:R3:W-:Y:S01]  /*0960*/  STL [R1+0x438], R8 ;  /* 0x0004380801007387 */ /* 0x0007e20000100800 */
[----:B--2---:R-:W-:-:S03]  /*0970*/  IABS R7, R7 ;  /* 0x0000000700077213 */ /* 0x004fc60000000000 */
[----:B------:R2:W-:Y:S02]  /*0980*/  STL [R1+0x410], R0 ;  /* 0x0004100001007387 */ /* 0x0005e40000100800 */
[C---:B-1----:R-:W-:Y:S02]  /*0990*/  IMAD.HI.U32 R2, R246.reuse, R7, RZ ;  /* 0x00000007f6027227 */ /* 0x042fe400078e00ff */
[----:B------:R1:W-:Y:S01]  /*09a0*/  STL [R1+0x434], R4 ;  /* 0x0004340401007387 */ /* 0x0003e20000100800 */
[----:B---3--:R-:W-:Y:S01]  /*09b0*/  IABS R8, R4 ;  /* 0x0000000400087213 */ /* 0x008fe20000000000 */
[----:B------:R-:W-:Y:S02]  /*09c0*/  IMAD.MOV R2, RZ, RZ, -R2 ;  /* 0x000000ffff027224 */ /* 0x000fe400078e0a02 */
[----:B------:R3:W-:Y:S01]  /*09d0*/  STL [R1+0x18e0], R9 ;  /* 0x0018e00901007387 */ /* 0x0007e20000100800 */
[----:B--2---:R-:W-:-:S04]  /*09e0*/  IMAD.HI.U32 R0, R246, R3, RZ ;  /* 0x00000003f6007227 */ /* 0x004fc800078e00ff */
[----:B-1----:R-:W-:Y:S02]  /*09f0*/  IMAD.MOV R4, RZ, RZ, -R0 ;  /* 0x000000ffff047224 */ /* 0x002fe400078e0a00 */
[----:B------:R-:W-:Y:S01]  /*0a00*/  IMAD.HI.U32 R0, R246, R6, RZ ;  /* 0x00000006f6007227 */ /* 0x000fe200078e00ff */
[----:B---3--:R-:W-:-:S03]  /*0a10*/  IABS R9, R9 ;  /* 0x0000000900097213 */ /* 0x008fc60000000000 */
[C---:B------:R-:W-:Y:S02]  /*0a20*/  IMAD R10, R247.reuse, R4, R3 ;  /* 0x00000004f70a7224 */ /* 0x040fe400078e0203 */
[----:B------:R-:W-:Y:S02]  /*0a30*/  IMAD R3, R247, R2, R7 ;  /* 0x00000002f7037224 */ /* 0x000fe400078e0207 */
[----:B------:R-:W-:Y:S01]  /*0a40*/  IMAD.MOV.U32 R4, RZ, RZ, R9 ;  /* 0x000000ffff047224 */ /* 0x000fe200078e0009 */
[----:B------:R1:W-:Y:S01]  /*0a50*/  STL [R1+0x40c], R10 ;  /* 0x00040c0a01007387 */ /* 0x0003e20000100800 */
[----:B------:R-:W-:-:S03]  /*0a60*/  IMAD.HI.U32 R2, R246, R8, RZ ;  /* 0x00000008f6027227 */ /* 0x000fc600078e00ff */
[----:B------:R2:W-:Y:S01]  /*0a70*/  STL [R1+0x408], R3 ;  /* 0x0004080301007387 */ /* 0x0005e20000100800 */
[C---:B------:R-:W-:Y:S02]  /*0a80*/  VIADD R7, R5.reuse, 0xf ;  /* 0x0000000f05077836 */ /* 0x040fe40000000000 */
[----:B------:R-:W-:Y:S01]  /*0a90*/  IMAD.MOV R2, RZ, RZ, -R2 ;  /* 0x000000ffff027224 */ /* 0x000fe200078e0a02 */
[----:B------:R3:W-:Y:S01]  /*0aa0*/  STL [R1+0x18e8], R11 ;  /* 0x0018e80b01007387 */ /* 0x0007e20000100800 */
[C---:B------:R-:W-:Y:S02]  /*0ab0*/  VIADD R9, R5.reuse, 0x11 ;  /* 0x0000001105097836 */ /* 0x040fe40000000000 */
[----:B-1----:R-:W-:Y:S02]  /*0ac0*/  VIADD R10, R5, 0xe ;  /* 0x0000000e050a7836 */ /* 0x002fe40000000000 */
[----:B------:R-:W-:Y:S02]  /*0ad0*/  IMAD R217, R247, R2, R8 ;  /* 0x00000002f7d97224 */ /* 0x000fe400078e0208 */
[----:B--2---:R-:W-:Y:S01]  /*0ae0*/  IMAD.MOV R3, RZ, RZ, -R0 ;  /* 0x000000ffff037224 */ /* 0x004fe200078e0a00 */
[----:B------:R-:W-:Y:S01]  /*0af0*/  STL [R1+0x18e4], R10 ;  /* 0x0018e40a01007387 */ /* 0x000fe20000100800 */
[----:B------:R-:W-:-:S03]  /*0b00*/  IMAD.HI.U32 R0, R246, R4, RZ ;  /* 0x00000004f6007227 */ /* 0x000fc600078e00ff */
[----:B------:R1:W-:Y:S01]  /*0b10*/  STL [R1+0x18ec], R7 ;  /* 0x0018ec0701007387 */ /* 0x0003e20000100800 */
[----:B------:R-:W-:Y:S02]  /*0b20*/  IMAD.MOV R0, RZ, RZ, -R0 ;  /* 0x000000ffff007224 */ /* 0x000fe400078e0a00 */
[C---:B------:R-:W-:Y:S01]  /*0b30*/  IMAD R210, R247.reuse, R3, R6 ;  /* 0x00000003f7d27224 */ /* 0x040fe200078e0206 */
[----:B------:R-:W-:Y:S01]  /*0b40*/  IABS R3, R11 ;  /* 0x0000000b00037213 */ /* 0x000fe20000000000 */
[----:B------:R-:W-:Y:S01]  /*0b50*/  IMAD R0, R247, R0, R4 ;  /* 0x00000000f7007224 */ /* 0x000fe200078e0204 */
[----:B------:R-:W-:Y:S01]  /*0b60*/  IABS R6, R10 ;  /* 0x0000000a00067213 */ /* 0x000fe20000000000 */
[C---:B------:R-:W-:Y:S02]  /*0b70*/  VIADD R8, R5.reuse, 0x10 ;  /* 0x0000001005087836 */ /* 0x040fe40000000000 */
[----:B---3--:R-:W-:Y:S01]  /*0b80*/  VIADD R11, R5, 0x12 ;  /* 0x00000012050b7836 */ /* 0x008fe20000000000 */
[----:B------:R2:W-:Y:S01]  /*0b90*/  STL [R1+0x3fc], R0 ;  /* 0x0003fc0001007387 */ /* 0x0005e20000100800 */
[----:B------:R-:W-:Y:S01]  /*0ba0*/  IMAD.HI.U32 R2, R246, R6, RZ ;  /* 0x00000006f6027227 */ /* 0x000fe200078e00ff */
[----:B-1----:R-:W-:-:S02]  /*0bb0*/  IABS R7, R7 ;  /* 0x0000000700077213 */ /* 0x002fc40000000000 */
[----:B------:R1:W-:Y:S01]  /*0bc0*/  STL [R1+0x18f0], R8 ;  /* 0x0018f00801007387 */ /* 0x0003e20000100800 */
[----:B------:R-:W-:-:S03]  /*0bd0*/  IMAD.MOV R2, RZ, RZ, -R2 ;  /* 0x000000ffff027224 */ /* 0x000fc600078e0a02 */
[----:B------:R3:W-:Y:S01]  /*0be0*/  STL [R1+0x18f8], R9 ;  /* 0x0018f80901007387 */ /* 0x0007e20000100800 */
[----:B--2---:R-:W-:-:S04]  /*0bf0*/  IMAD.HI.U32 R0, R246, R3, RZ ;  /* 0x00000003f6007227 */ /* 0x004fc800078e00ff */
[----:B------:R-:W-:Y:S01]  /*0c00*/  IMAD.MOV R4, RZ, RZ, -R0 ;  /* 0x000000ffff047224 */ /* 0x000fe200078e0a00 */
[----:B-1----:R-:W-:Y:S01]  /*0c10*/  IABS R8, R8 ;  /* 0x0000000800087213 */ /* 0x002fe20000000000 */
        /* <DEDUP_REMOVED lines=8> */
[----:B------:R-:W-:Y:S02]  /*0ca0*/  IMAD.MOV R2, RZ, RZ, -R2 ;  /* 0x000000ffff027224 */ /* 0x000fe400078e0a02 */
[----:B------:R-:W-:Y:S01]  /*0cb0*/  VIADD R9, R5, 0x16 ;  /* 0x0000001605097836 */ /* 0x000fe20000000000 */
[----:B------:R3:W-:Y:S01]  /*0cc0*/  STL [R1+0x18f4], R11 ;  /* 0x0018f40b01007387 */ /* 0x0007e20000100800 */
[----:B------:R-:W-:Y:S01]  /*0cd0*/  IMAD R206, R247, R2, R8 ;  /* 0x00000002f7ce7224 */ /* 0x000fe200078e0208 */
[----:B-1----:R-:W-:Y:S01]  /*0ce0*/  IADD3 R10, R5, 0x13, RZ ;  /* 0x00000013050a7810 */ /* 0x002fe20007ffe0ff */
[----:B--2---:R-:W-:-:S04]  /*0cf0*/  IMAD.MOV R4, RZ, RZ, -R0 ;  /* 0x000000ffff047224 */ /* 0x004fc800078e0a00 */
[----:B------:R-:W-:Y:S01]  /*0d00*/  STL [R1+0x18fc], R10 ;  /* 0x0018fc0a01007387 */ /* 0x000fe20000100800 */
[----:B------:R-:W-:-:S04]  /*0d10*/  IMAD.HI.U32 R0, R246, R3, RZ ;  /* 0x00000003f6007227 */ /* 0x000fc800078e00ff */
[----:B------:R-:W-:Y:S01]  /*0d20*/  IMAD R6, R247, R4, R7 ;  /* 0x00000004f7067224 */ /* 0x000fe200078e0207 */
[----:B------:R-:W-:Y:S01]  /*0d30*/  IABS R4, R11 ;  /* 0x0000000b00047213 */ /* 0x000fe20000000000 */
[----:B------:R-:W-:Y:S02]  /*0d40*/  IMAD.MOV R0, RZ, RZ, -R0 ;  /* 0x000000ffff007224 */ /* 0x000fe400078e0a00 */
[----:B------:R-:W-:Y:S01]  /*0d50*/  VIADD R7, R5, 0x14 ;  /* 0x0000001405077836 */ /* 0x000fe20000000000 */
[----:B------:R1:W-:Y:S01]  /*0d60*/  STL [R1+0x3f0], R6 ;  /* 0x0003f00601007387 */ /* 0x0003e20000100800 */
[----:B------:R-:W-:Y:S02]  /*0d70*/  IMAD R207, R247, R0, R3 ;  /* 0x00000000f7cf7224 */ /* 0x000fe400078e0203 */
[----:B------:R-:W-:Y:S01]  /*0d80*/  IMAD.HI.U32 R0, R246, R4, RZ ;  /* 0x00000004f6007227 */ /* 0x000fe200078e00ff */
[----:B------:R2:W-:Y:S03]  /*0d90*/  STL [R1+0x1900], R7 ;  /* 0x0019000701007387 */ /* 0x0005e60000100800 */
[----:B------:R-:W-:-:S02]  /*0da0*/  IMAD.MOV R3, RZ, RZ, -R0 ;  /* 0x000000ffff037224 */ /* 0x000fc400078e0a00 */
[C---:B---3--:R-:W-:Y:S01]  /*0db0*/  VIADD R11, R5.reuse, 0x17 ;  /* 0x00000017050b7836 */ /* 0x048fe20000000000 */
[----:B-1----:R-:W-:Y:S01]  /*0dc0*/  IABS R6, R10 ;  /* 0x0000000a00067213 */ /* 0x002fe20000000000 */
[----:B------:R-:W-:Y:S02]  /*0dd0*/  VIADD R10, R5, 0x15 ;  /* 0x00000015050a7836 */ /* 0x000fe40000000000 */
[----:B------:R-:W-:Y:S01]  /*0de0*/  IMAD R208, R247, R3, R4 ;  /* 0x00000003f7d07224 */ /* 0x000fe200078e0204 */
[----:B--2---:R-:W-:Y:S01]  /*0df0*/  IABS R7, R7 ;  /* 0x0000000700077213 */ /* 0x004fe20000000000 */
[C---:B------:R-:W-:Y:S01]  /*0e00*/  IMAD.HI.U32 R2, R246.reuse, R6, RZ ;  /* 0x00000006f6027227 */ /* 0x040fe200078e00ff */
[----:B------:R-:W-:Y:S01]  /*0e10*/  STL [R1+0x1908], R10 ;  /* 0x0019080a01007387 */ /* 0x000fe20000100800 */
[----:B------:R-:W-:Y:S02]  /*0e20*/  IABS R8, R10 ;  /* 0x0000000a00087213 */ /* 0x000fe40000000000 */
[----:B------:R-:W-:Y:S01]  /*0e30*/  IMAD.MOV R2, RZ, RZ, -R2 ;  /* 0x000000ffff027224 */ /* 0x000fe200078e0a02 */
[----:B------:R1:W-:Y:S01]  /*0e40*/  STL [R1+0x1904], R9 ;  /* 0x0019040901007387 */ /* 0x0003e20000100800 */
[----:B------:R-:W-:-:S03]  /*0e50*/  IMAD.HI.U32 R0, R246, R7, RZ ;  /* 0x00000007f6007227 */ /* 0x000fc600078e00ff */
[----:B------:R-:W-:Y:S01]  /*0e60*/  STL [R1+0x190c], R11 ;  /* 0x00190c0b01007387 */ /* 0x000fe20000100800 */
[----:B------:R-:W-:Y:S02]  /*0e70*/  IMAD R222, R247, R2, R6 ;  /* 0x00000002f7de7224 */ /* 0x000fe400078e0206 */
[----:B------:R-:W-:Y:S01]  /*0e80*/  IMAD.HI.U32 R2, R246, R8, RZ ;  /* 0x00000008f6027227 */ /* 0x000fe200078e00ff */
[----:B-1----:R-:W-:-:S03]  /*0e90*/  IABS R9, R9 ;  /* 0x0000000900097213 */ /* 0x002fc60000000000 */
[----:B------:R-:W-:Y:S01]  /*0ea0*/  IMAD.MOV R4, RZ, RZ, -R0 ;  /* 0x000000ffff047224 */ /* 0x000fe200078e0a00 */
[----:B------:R-:W-:Y:S01]  /*0eb0*/  IADD3 R2, -R2, RZ, RZ ;  /* 0x000000ff02027210 */ /* 0x000fe20007ffe1ff */
[----:B------:R-:W-:Y:S02]  /*0ec0*/  VIADD R10, R5, 0x18 ;  /* 0x00000018050a7836 */ /* 0x000fe40000000000 */
[----:B------:R-:W-:Y:S02]  /*0ed0*/  IMAD.MOV.U32 R3, RZ, RZ, R9 ;  /* 0x000000ffff037224 */ /* 0x000fe400078e0009 */
[----:B------:R-:W-:Y:S01]  /*0ee0*/  IMAD R223, R247, R4, R7 ;  /* 0x00000004f7df7224 */ /* 0x000fe200078e0207 */
[----:B------:R-:W-:Y:S01]  /*0ef0*/  IABS R4, R11 ;  /* 0x0000000b00047213 */ /* 0x000fe20000000000 */
[----:B------:R-:W-:Y:S01]  /*0f00*/  IMAD.HI.U32 R0, R246, R3, RZ ;  /* 0x00000003f6007227 */ /* 0x000fe200078e00ff */
[----:B------:R-:W-:Y:S01]  /*0f10*/  IABS R6, R10 ;  /* 0x0000000a00067213 */ /* 0x000fe20000000000 */
[----:B------:R1:W-:Y:S02]  /*0f20*/  STL [R1+0x1910], R10 ;  /* 0x0019100a01007387 */ /* 0x0003e40000100800 */
[----:B------:R-:W-:-:S02]  /*0f30*/  IMAD.MOV R0, RZ, RZ, -R0 ;  /* 0x000000ffff007224 */ /* 0x000fc400078e0a00 */
[----:B------:R-:W-:Y:S02]  /*0f40*/  VIADD R7, R5, 0x19 ;  /* 0x0000001905077836 */ /* 0x000fe40000000000 */
[C---:B------:R-:W-:Y:S02]  /*0f50*/  IMAD R238, R247.reuse, R0, R3 ;  /* 0x00000000f7ee7224 */ /* 0x040fe400078e0203 */
[----:B------:R-:W-:Y:S01]  /*0f60*/  IMAD R224, R247, R2, R8 ;  /* 0x00000002f7e07224 */ /* 0x000fe200078e0208 */
[----:B------:R2:W-:Y:S01]  /*0f70*/  STL [R1+0x1918], R7 ;  /* 0x0019180701007387 */ /* 0x0005e20000100800 */
[----:B-1----:R-:W-:Y:S02]  /*0f80*/  VIADD R10, R5, 0x1a ;  /* 0x0000001a050a7836 */ /* 0x002fe40000000000 */
[----:B------:R-:W-:-:S03]  /*0f90*/  IMAD.HI.U32 R0, R246, R4, RZ ;  /* 0x00000004f6007227 */ /* 0x000fc600078e00ff */
[----:B------:R-:W-:Y:S01]  /*0fa0*/  STL [R1+0x1914], R10 ;  /* 0x0019140a01007387 */ /* 0x000fe20000100800 */
[----:B------:R-:W-:Y:S01]  /*0fb0*/  IMAD.HI.U32 R2, R246, R6, RZ ;  /* 0x00000006f6027227 */ /* 0x000fe200078e00ff */
[----:B------:R-:W-:Y:S02]  /*0fc0*/  IABS R8, R10 ;  /* 0x0000000a00087213 */ /* 0x000fe40000000000 */
[----:B--2---:R-:W-:Y:S01]  /*0fd0*/  IABS R7, R7 ;  /* 0x0000000700077213 */ /* 0x004fe20000000000 */
[----:B------:R-:W-:Y:S02]  /*0fe0*/  VIADD R9, R5, 0x1b ;  /* 0x0000001b05097836 */ /* 0x000fe40000000000 */
[----:B------:R-:W-:Y:S02]  /*0ff0*/  IMAD.MOV R3, RZ, RZ, -R0 ;  /* 0x000000ffff037224 */ /* 0x000fe400078e0a00 */
[----:B------:R-:W-:Y:S01]  /*1000*/  IMAD.MOV R2, RZ, RZ, -R2 ;  /* 0x000000ffff027224 */ /* 0x000fe200078e0a02 */
[----:B------:R1:W-:Y:S01]  /*1010*/  STL [R1+0x191c], R9 ;  /* 0x00191c0901007387 */ /* 0x0003e20000100800 */
[----:B------:R-:W-:-:S02]  /*1020*/  IMAD R239, R247, R3, R4 ;  /* 0x00000003f7ef7224 */ /* 0x000fc400078e0204 */
[----:B------:R-:W-:Y:S02]  /*1030*/  IMAD R4, R247, R2, R6 ;  /* 0x00000002f7047224 */ /* 0x000fe400078e0206 */
[----:B------:R-:W-:-:S03]  /*1040*/  IMAD.HI.U32 R0, R246, R7, RZ ;  /* 0x00000007f6007227 */ /* 0x000fc600078e00ff */
[----:B------:R2:W-:Y:S01]  /*1050*/  STL [R1+0x3cc], R4 ;  /* 0x0003cc0401007387 */ /* 0x0005e20000100800 */
[----:B------:R-:W-:Y:S01]  /*1060*/  IMAD.HI.U32 R2, R246, R8, RZ ;  /* 0x00000008f6027227 */ /* 0x000fe200078e00ff */
[----:B-1----:R-:W-:-:S03]  /*1070*/  IABS R9, R9 ;  /* 0x0000000900097213 */ /* 0x002fc60000000000 */
[----:B------:R-:W-:Y:S02]  /*1080*/  VIADD R11, R5, 0x1c ;  /* 0x0000001c050b7836 */ /* 0x000fe40000000000 */
[----:B------:R-:W-:Y:S02]  /*1090*/  IMAD.MOV.U32 R3, RZ, RZ, R9 ;  /* 0x000000ffff037224 */ /* 0x000fe400078e0009 */
[----:B------:R-:W-:Y:S01]  /*10a0*/  IMAD.MOV R2, RZ, RZ, -R2 ;  /* 0x000000ffff027224 */ /* 0x000fe200078e0a02 */
[----:B------:R1:W-:Y:S01]  /*10b0*/  STL [R1+0x1920], R11 ;  /* 0x0019200b01007387 */ /* 0x0003e20000100800 */
[----:B--2---:R-:W-:Y:S02]  /*10c0*/  IMAD.MOV R4, RZ, RZ, -R0 ;  /* 0x000000ffff047224 */ /* 0x004fe400078e0a00 */
[----:B------:R-:W-:-:S04]  /*10d0*/  IMAD.HI.U32 R0, R246, R3, RZ ;  /* 0x00000003f6007227 */ /* 0x000fc800078e00ff */
[----:B------:R-:W-:Y:S01]  /*10e0*/  VIADD R10, R5, 0x1d ;  /* 0x0000001d050a7836 */ /* 0x000fe20000000000 */
[----:B------:R-:W-:Y:S01]  /*10f0*/  IADD3 R0, -R0, RZ, RZ ;  /* 0x000000ff00007210 */ /* 0x000fe20007ffe1ff */
[C---:B------:R-:W-:Y:S01]  /*1100*/  IMAD R6, R247.reuse, R4, R7 ;  /* 0x00000004f7067224 */ /* 0x040fe200078e0207 */
[----:B------:R-:W-:Y:S01]  /*1110*/  IABS R4, R11 ;  /* 0x0000000b00047213 */ /* 0x000fe20000000000 */
[----:B------:R-:W-:Y:S01]  /*1120*/  IMAD R2, R247, R2, R8 ;  /* 0x00000002f7027224 */ /* 0x000fe200078e0208 */
[----:B------:R-:W-:Y:S01]  /*1130*/  STL [R1+0x1928], R10 ;  /* 0x0019280a01007387 */ /* 0x000fe20000100800 */
[----:B------:R-:W-:Y:S02]  /*1140*/  VIADD R7, R5, 0x1e ;  /* 0x0000001e05077836 */ /* 0x000fe40000000000 */
[----:B------:R-:W-:Y:S01]  /*1150*/  IMAD R0, R247, R0, R3 ;  /* 0x00000000f7007224 */ /* 0x000fe200078e0203 */
[----:B------:R2:W-:Y:S01]  /*1160*/  STL [R1+0x3c8], R6 ;  /* 0x0003c80601007387 */ /* 0x0005e20000100800 */
[----:B------:R-:W-:-:S02]  /*1170*/  VIADD R8, R5, 0x1f ;  /* 0x0000001f05087836 */ /* 0x000fc40000000000 */
[C---:B------:R-:W-:Y:S01]  /*1180*/  VIADD R9, R5.reuse, 0x20 ;  /* 0x0000002005097836 */ /* 0x040fe20000000000 */
[----:B------:R3:W-:Y:S01]  /*1190*/  STL [R1+0x3c4], R2 ;  /* 0x0003c40201007387 */ /* 0x0007e20000100800 */
[----:B-1----:R-:W-:-:S03]  /*11a0*/  VIADD R11, R5, 0x21 ;  /* 0x00000021050b7836 */ /* 0x002fc60000000000 */
[----:B------:R1:W-:Y:S01]  /*11b0*/  STL [R1+0x1924], R7 ;  /* 0x0019240701007387 */ /* 0x0003e20000100800 */
[----:B--2---:R-:W-:-:S03]  /*11c0*/  IABS R6, R10 ;  /* 0x0000000a00067213 */ /* 0x004fc60000000000 */
[----:B------:R2:W-:Y:S02]  /*11d0*/  STL [R1+0x3c0], R0 ;  /* 0x0003c00001007387 */ /* 0x0005e40000100800 */
[C---:B---3--:R-:W-:Y:S02]  /*11e0*/  IMAD.HI.U32 R2, R246.reuse, R6, RZ ;  /* 0x00000006f6027227 */ /* 0x048fe400078e00ff */
[----:B------:R3:W-:Y:S01]  /*11f0*/  STL [R1+0x192c], R8 ;  /* 0x00192c0801007387 */ /* 0x0007e20000100800 */
[----:B-1----:R-:W-:Y:S01]  /*1200*/  IABS R7, R7 ;  /* 0x0000000700077213 */ /* 0x002fe20000000000 */
[----:B------:R-:W-:Y:S02]  /*1210*/  IMAD.MOV R2, RZ, RZ, -R2 ;  /* 0x000000ffff027224 */ /* 0x000fe400078e0a02 */
[----:B------:R1:W-:Y:S01]  /*1220*/  STL [R1+0x1930], R9 ;  /* 0x0019300901007387 */ /* 0x0003e20000100800 */
[----:B--2---:R-:W-:-:S04]  /*1230*/  IMAD.HI.U32 R0, R246, R4, RZ ;  /* 0x00000004f6007227 */ /* 0x004fc800078e00ff */
[----:B------:R-:W-:Y:S01]  /*1240*/  IMAD.MOV R3, RZ, RZ, -R0 ;  /* 0x000000ffff037224 */ /* 0x000fe200078e0a00 */
[----:B---3--:R-:W-:Y:S01]  /*1250*/  IABS R8, R8 ;  /* 0x0000000800087213 */ /* 0x008fe20000000000 */
[----:B------:R-:W-:Y:S01]  /*1260*/  IMAD.HI.U32 R0, R246, R7, RZ ;  /* 0x00000007f6007227 */ /* 0x000fe200078e00ff */
[----:B-1----:R-:W-:-:S03]  /*1270*/  IABS R9, R9 ;  /* 0x0000000900097213 */ /* 0x002fc60000000000 */
        /* <DEDUP_REMOVED lines=9> */
[----:B------:R-:W-:Y:S02]  /*1310*/  IMAD R2, R247, R2, R8 ;  /* 0x00000002f7027224 */ /* 0x000fe400078e0208 */
[C---:B-1----:R-:W-:Y:S02]  /*1320*/  VIADD R10, R5.reuse, 0x22 ;  /* 0x00000022050a7836 */ /* 0x042fe40000000000 */
[----:B------:R-:W-:Y:S02]  /*1330*/  VIADD R8, R5, 0x24 ;  /* 0x0000002405087836 */ /* 0x000fe40000000000 */
[----:B--2---:R-:W-:Y:S01]  /*1340*/  IMAD.MOV R4, RZ, RZ, -R0 ;  /* 0x000000ffff047224 */ /* 0x004fe200078e0a00 */
[----:B------:R-:W-:Y:S01]  /*1350*/  STL [R1+0x1934], R10 ;  /* 0x0019340a01007387 */ /* 0x000fe20000100800 */
[----:B------:R-:W-:-:S04]  /*1360*/  IMAD.HI.U32 R0, R246, R3, RZ ;  /* 0x00000003f6007227 */ /* 0x000fc800078e00ff */
[----:B------:R-:W-:Y:S01]  /*1370*/  IMAD R6, R247, R4, R7 ;  /* 0x00000004f7067224 */ /* 0x000fe200078e0207 */
[C---:B------:R-:W-:Y:S01]  /*1380*/  IADD3 R7, R5.reuse, 0x23, RZ ;  /* 0x0000002305077810 */ /* 0x040fe20007ffe0ff */
[----:B------:R-:W-:Y:S01]  /*1390*/  IMAD.MOV R0, RZ, RZ, -R0 ;  /* 0x000000ffff007224 */ /* 0x000fe200078e0a00 */
[----:B------:R-:W-:Y:S01]  /*13a0*/  IABS R4, R11 ;  /* 0x0000000b00047213 */ /* 0x000fe20000000000 */
[----:B---3--:R-:W-:Y:S01]  /*13b0*/  VIADD R11, R5, 0x26 ;  /* 0x00000026050b7836 */ /* 0x008fe20000000000 */
[----:B------:R1:W-:Y:S01]  /*13c0*/  STL [R1+0x3b4], R6 ;  /* 0x0003b40601007387 */ /* 0x0003e20000100800 */
[----:B------:R-:W-:-:S03]  /*13d0*/  IMAD R0, R247, R0, R3 ;  /* 0x00000000f7007224 */ /* 0x000fc600078e0203 */
[----:B------:R2:W-:Y:S04]  /*13e0*/  STL [R1+0x3b0], R2 ;  /* 0x0003b00201007387 */ /* 0x0005e80000100800 */
[----:B------:R3:W-:Y:S01]  /*13f0*/  STL [R1+0x193c], R7 ;  /* 0x00193c0701007387 */ /* 0x0007e20000100800 */
[----:B-1----:R-:W-:-:S03]  /*1400*/  IABS R6, R10 ;  /* 0x0000000a00067213 */ /* 0x002fc60000000000 */
[----:B------:R1:W-:Y:S02]  /*1410*/  STL [R1+0x3ac], R0 ;  /* 0x0003ac0001007387 */ /* 0x0003e40000100800 */
[C---:B--2---:R-:W-:Y:S02]  /*1420*/  IMAD.HI.U32 R2, R246.reuse, R6, RZ ;  /* 0x00000006f6027227 */ /* 0x044fe400078e00ff */
[----:B------:R2:W-:Y:S01]  /*1430*/  STL [R1+0x1940], R8 ;  /* 0x0019400801007387 */ /* 0x0005e20000100800 */
[----:B---3--:R-:W-:Y:S01]  /*1440*/  IABS R7, R7 ;  /* 0x0000000700077213 */ /* 0x008fe20000000000 */
[----:B------:R-:W-:Y:S02]  /*1450*/  IMAD.MOV R2, RZ, RZ, -R2 ;  /* 0x000000ffff027224 */ /* 0x000fe400078e0a02 */
[----:B------:R3:W-:Y:S01]  /*1460*/  STL [R1+0x1948], R9 ;  /* 0x0019480901007387 */ /* 0x0007e20000100800 */
[----:B-1----:R-:W-:-:S04]  /*1470*/  IMAD.HI.U32 R0, R246, R4, RZ ;  /* 0x00000004f6007227 */ /* 0x002fc800078e00ff */
[----:B------:R-:W-:Y:S01]  /*1480*/  IMAD.MOV R3, RZ, RZ, -R0 ;  /* 0x000000ffff037224 */ /* 0x000fe200078e0a00 */
[----:B--2---:R-:W-:Y:S01]  /*1490*/  IABS R8, R8 ;  /* 0x0000000800087213 */ /* 0x004fe20000000000 */
        /* <DEDUP_REMOVED lines=12> */
[C---:B------:R-:W-:Y:S01]  /*1560*/  IADD3 R8, R5.reuse, 0x29, RZ ;  /* 0x0000002905087810 */ /* 0x040fe20007ffe0ff */
[----:B-1----:R-:W-:Y:S02]  /*1570*/  VIADD R10, R5, 0x27 ;  /* 0x00000027050a7836 */ /* 0x002fe40000000000 */
[----:B--2---:R-:W-:Y:S02]  /*1580*/  IMAD.MOV R4, RZ, RZ, -R0 ;  /* 0x000000ffff047224 */ /* 0x004fe400078e0a00 */
[----:B------:R-:W-:Y:S01]  /*1590*/  IMAD.HI.U32 R0, R246, R3, RZ ;  /* 0x00000003f6007227 */ /* 0x000fe200078e00ff */
[----:B------:R-:W-:Y:S03]  /*15a0*/  STL [R1+0x194c], R10 ;  /* 0x00194c0a01007387 */ /* 0x000fe60000100800 */
[----:B------:R-:W-:Y:S01]  /*15b0*/  IMAD R6, R247, R4, R7 ;  /* 0x00000004f7067224 */ /* 0x000fe200078e0207 */
[----:B------:R-:W-:Y:S01]  /*15c0*/  IABS R4, R11 ;  /* 0x0000000b00047213 */ /* 0x000fe20000000000 */
[----:B------:R-:W-:-:S02]  /*15d0*/  IMAD.MOV R0, RZ, RZ, -R0 ;  /* 0x000000ffff007224 */ /* 0x000fc400078e0a00 */
[----:B------:R-:W-:Y:S01]  /*15e0*/  VIADD R7, R5, 0x28 ;  /* 0x0000002805077836 */ /* 0x000fe20000000000 */
[----:B------:R1:W-:Y:S01]  /*15f0*/  STL [R1+0x3a0], R6 ;  /* 0x0003a00601007387 */ /* 0x0003e20000100800 */
[----:B------:R-:W-:Y:S02]  /*1600*/  IMAD R0, R247, R0, R3 ;  /* 0x00000000f7007224 */ /* 0x000fe400078e0203 */
[----:B---3--:R-:W-:Y:S01]  /*1610*/  VIADD R11, R5, 0x2b ;  /* 0x0000002b050b7836 */ /* 0x008fe20000000000 */
        /* <DEDUP_REMOVED lines=18> */
[----:B------:R-:W-:Y:S01]  /*1740*/  IMAD.HI.U32 R2, R246, R8, RZ ;  /* 0x00000008f6027227 */ /* 0x000fe200078e00ff */
[----:B------:R-:W-:Y:S02]  /*1750*/  IADD3 R9, R5, 0x2f, RZ ;  /* 0x0000002f05097810 */ /* 0x000fe40007ffe0ff */
[----:B------:R2:W-:Y:S01]  /*1760*/  STL [R1+0x390], R4 ;  /* 0x0003900401007387 */ /* 0x0005e20000100800 */
[----:B------:R-:W-:-:S03]  /*1770*/  IMAD.MOV R2, RZ, RZ, -R2 ;  /* 0x000000ffff027224 */ /* 0x000fc600078e0a02 */
[----:B------:R3:W-:Y:S01]  /*1780*/  STL [R1+0x195c], R11 ;  /* 0x00195c0b01007387 */ /* 0x0007e20000100800 */
[----:B------:R-:W-:Y:S02]  /*1790*/  IMAD R225, R247, R2, R8 ;  /* 0x00000002f7e17224 */ /* 0x000fe400078e0208 */
        /* <DEDUP_REMOVED lines=10> */
[----:B------:R-:W-:Y:S01]  /*1840*/  IMAD.HI.U32 R0, R246, R4, RZ ;  /* 0x00000004f6007227 */ /* 0x000fe200078e00ff */
[----:B------:R2:W-:Y:S03]  /*1850*/  STL [R1+0x1968], R7 ;  /* 0x0019680701007387 */ /* 0x0005e60000100800 */
[----:B------:R-:W-:Y:S02]  /*1860*/  IMAD.MOV R3, RZ, RZ, -R0 ;  /* 0x000000ffff037224 */ /* 0x000fe400078e0a00 */
[C---:B---3--:R-:W-:Y:S01]  /*1870*/  VIADD R11, R5.reuse, 0x30 ;  /* 0x00000030050b7836 */ /* 0x048fe20000000000 */
[----:B-1----:R-:W-:Y:S01]  /*1880*/  IABS R6, R10 ;  /* 0x0000000a00067213 */ /* 0x002fe20000000000 */
[----:B------:R-:W-:Y:S01]  /*1890*/  VIADD R10, R5, 0x2e ;  /* 0x0000002e050a7836 */ /* 0x000fe20000000000 */
[----:B--2---:R-:W-:-:S03]  /*18a0*/  IABS R7, R7 ;  /* 0x0000000700077213 */ /* 0x004fc60000000000 */
[C---:B------:R-:W-:Y:S01]  /*18b0*/  IMAD.HI.U32 R2, R246.reuse, R6, RZ ;  /* 0x00000006f6027227 */ /* 0x040fe200078e00ff */
[----:B------:R1:W-:Y:S01]  /*18c0*/  STL [R1+0x1964], R10 ;  /* 0x0019640a01007387 */ /* 0x0003e20000100800 */
[----:B------:R-:W-:Y:S02]  /*18d0*/  IABS R8, R10 ;  /* 0x0000000a00087213 */ /* 0x000fe40000000000 */
[----:B------:R-:W-:Y:S01]  /*18e0*/  IMAD.MOV R2, RZ, RZ, -R2 ;  /* 0x000000ffff027224 */ /* 0x000fe200078e0a02 */
[----:B------:R2:W-:Y:S01]  /*18f0*/  STL [R1+0x196c], R9 ;  /* 0x00196c0901007387 */ /* 0x0005e20000100800 */
[----:B------:R-:W-:-:S04]  /*1900*/  IMAD.HI.U32 R0, R246, R7, RZ ;  /* 0x00000007f6007227 */ /* 0x000fc800078e00ff */
[C---:B-1----:R-:W-:Y:S02]  /*1910*/  IMAD R10, R247.reuse, R3, R4 ;  /* 0x00000003f70a7224 */ /* 0x042fe400078e0204 */
[----:B------:R-:W-:Y:S01]  /*1920*/  IMAD R4, R247, R2, R6 ;  /* 0x00000002f7047224 */ /* 0x000fe200078e0206 */
[----:B--2---:R-:W-:Y:S02]  /*1930*/  IABS R9, R9 ;  /* 0x0000000900097213 */ /* 0x004fe40000000000 */
[----:B------:R1:W-:Y:S01]  /*1940*/  STL [R1+0x380], R10 ;  /* 0x0003800a01007387 */ /* 0x0003e20000100800 */
[----:B------:R-:W-:-:S03]  /*1950*/  IMAD.HI.U32 R2, R246, R8, RZ ;  /* 0x00000008f6027227 */ /* 0x000fc600078e00ff */
[----:B------:R2:W-:Y:S01]  /*1960*/  STL [R1+0x37c], R4 ;  /* 0x00037c0401007387 */ /* 0x0005e20000100800 */
[----:B------:R-:W-:Y:S02]  /*1970*/  IMAD.MOV.U32 R3, RZ, RZ, R9 ;  /* 0x000000ffff037224 */ /* 0x000fe400078e0009 */
[----:B------:R-:W-:Y:S01]  /*1980*/  IMAD.MOV R2, RZ, RZ, -R2 ;  /* 0x000000ffff027224 */ /* 0x000fe200078e0a02 */
[----:B------:R3:W-:Y:S01]  /*1990*/  STL [R1+0x1970], R11 ;  /* 0x0019700b01007387 */ /* 0x0007e20000100800 */
[C---:B------:R-:W-:Y:S02]  /*19a0*/  VIADD R9, R5.reuse, 0x34 ;  /* 0x0000003405097836 */ /* 0x040fe40000000000 */
[----:B-1----:R-:W-:Y:S02]  /*19b0*/  VIADD R10, R5, 0x31 ;  /* 0x00000031050a7836 */ /* 0x002fe40000000000 */
[----:B------:R-:W-:Y:S02]  /*19c0*/  IMAD R2, R247, R2, R8 ;  /* 0x00000002f7027224 */ /* 0x000fe400078e0208 */
[----:B--2---:R-:W-:Y:S01]  /*19d0*/  IMAD.MOV R4, RZ, RZ, -R0 ;  /* 0x000000ffff047224 */ /* 0x004fe200078e0a00 */
[----:B------:R-:W-:Y:S01]  /*19e0*/  STL [R1+0x1978], R10 ;  /* 0x0019780a01007387 */ /* 0x000fe20000100800 */
[----:B------:R-:W-:-:S04]  /*19f0*/  IMAD.HI.U32 R0, R246, R3, RZ ;  /* 0x00000003f6007227 */ /* 0x000fc800078e00ff */
[----:B------:R-:W-:Y:S02]  /*1a00*/  IMAD.MOV R0, RZ, RZ, -R0 ;  /* 0x000000ffff007224 */ /* 0x000fe400078e0a00 */
[----:B------:R-:W-:Y:S01]  /*1a10*/  IMAD R6, R247, R4, R7 ;  /* 0x00000004f7067224 */ /* 0x000fe200078e0207 */
[----:B------:R-:W-:Y:S01]  /*1a20*/  IABS R4, R11 ;  /* 0x0000000b00047213 */ /* 0x000fe20000000000 */
[----:B------:R-:W-:Y:S02]  /*1a30*/  VIADD R7, R5, 0x32 ;  /* 0x0000003205077836 */ /* 0x000fe40000000000 */
[----:B------:R-:W-:Y:S01]  /*1a40*/  IMAD R0, R247, R0, R3 ;  /* 0x00000000f7007224 */ /* 0x000fe200078e0203 */
[----:B------:R1:W-:Y:S01]  /*1a50*/  STL [R1+0x378], R6 ;  /* 0x0003780601007387 */ /* 0x0003e20000100800 */
[C---:B------:R-:W-:Y:S02]  /*1a60*/  VIADD R8, R5.reuse, 0x33 ;  /* 0x0000003305087836 */ /* 0x040fe40000000000 */
        /* <DEDUP_REMOVED lines=10> */
[----:B-1----:R-:W-:Y:S01]  /*1b10*/  IMAD.HI.U32 R0, R246, R4, RZ ;  /* 0x00000004f6007227 */ /* 0x002fe200078e00ff */
[----:B--2---:R-:W-:-:S04]  /*1b20*/  IABS R8, R8 ;  /* 0x0000000800087213 */ /* 0x004fc80000000000 */
[----:B------:R-:W-:Y:S01]  /*1b30*/  IADD3 R3, -R0, RZ, RZ ;  /* 0x000000ff00037210 */ /* 0x000fe20007ffe1ff */
        /* <DEDUP_REMOVED lines=28> */
[----:B--2---:R-:W-:Y:S02]  /*1d00*/  IMAD.HI.U32 R2, R246, R6, RZ ;  /* 0x00000006f6027227 */ /* 0x004fe400078e00ff */
[----:B------:R2:W-:Y:S01]  /*1d10*/  STL [R1+0x1990], R8 ;  /* 0x0019900801007387 */ /* 0x0005e20000100800 */
[----:B---3--:R-:W-:Y:S02]  /*1d20*/  IABS R7, R7 ;  /* 0x0000000700077213 */ /* 0x008fe40000000000 */
[----:B------:R-:W-:Y:S01]  /*1d30*/  IADD3 R2, -R2, RZ, RZ ;  /* 0x000000ff02027210 */ /* 0x000fe20007ffe1ff */
        /* <DEDUP_REMOVED lines=43> */
[----:B------:R-:W-:Y:S01]  /*1ff0*/  IMAD R4, R247, R2, R6 ;  /* 0x00000002f7047224 */ /* 0x000fe200078e0206 */
[----:B------:R-:W-:Y:S01]  /*2000*/  MOV R3, R9 ;  /* 0x0000000900037202 */ /* 0x000fe20000000f00 */
[----:B------:R-:W-:Y:S01]  /*2010*/  IMAD.HI.U32 R2, R246, R8, RZ ;  /* 0x00000008f6027227 */ /* 0x000fe200078e00ff */
[----:B------:R1:W-:Y:S03]  /*2020*/  STL [R1+0x344], R10 ;  /* 0x0003440a01007387 */ /* 0x0003e60000100800 */
[----:B------:R-:W-:Y:S01]  /*2030*/  IMAD.MOV R2, RZ, RZ, -R2 ;  /* 0x000000ffff027224 */ /* 0x000fe200078e0a02 */
[----:B------:R2:W-:Y:S01]  /*2040*/  STL [R1+0x340], R4 ;  /* 0x0003400401007387 */ /* 0x0005e20000100800 */
[----:B------:R-:W-:-:S02]  /*2050*/  VIADD R9, R5, 0x43 ;  /* 0x0000004305097836 */ /* 0x000fc40000000000 */
[----:B------:R-:W-:Y:S01]  /*2060*/  IMAD R2, R247, R2, R8 ;  /* 0x00000002f7027224 */ /* 0x000fe200078e0208 */
[----:B------:R3:W-:Y:S01]  /*2070*/  STL [R1+0x19ac], R11 ;  /* 0x0019ac0b01007387 */ /* 0x0007e20000100800 */
[C---:B------:R-:W-:Y:S02]  /*2080*/  VIADD R8, R5.reuse, 0x42 ;  /* 0x0000004205087836 */ /* 0x040fe40000000000 */
        /* <DEDUP_REMOVED lines=35> */
[----:B-1----:R-:W-:Y:S01]  /*22c0*/  VIADD R10, R5, 0x45 ;  /* 0x00000045050a7836 */ /* 0x002fe20000000000 */
[----:B--2---:R-:W-:Y:S01]  /*22d0*/  IADD3 R4, -R0, RZ, RZ ;  /* 0x000000ff00047210 */ /* 0x004fe20007ffe1ff */
[----:B------:R-:W-:-:S03]  /*22e0*/  IMAD.HI.U32 R0, R246, R3, RZ ;  /* 0x00000003f6007227 */ /* 0x000fc600078e00ff */
[----:B------:R-:W-:Y:S01]  /*22f0*/  STL [R1+0x19f0], R10 ;  /* 0x0019f00a01007387 */ /* 0x000fe20000100800 */
[----:B------:R-:W-:Y:S01]  /*2300*/  IMAD R6, R247, R4, R7 ;  /* 0x00000004f7067224 */ /* 0x000fe200078e0207 */
[----:B------:R-:W-:Y:S01]  /*2310*/  IABS R4, R11 ;  /* 0x0000000b00047213 */ /* 0x000fe20000000000 */
[----:B------:R-:W-:Y:S01]  /*2320*/  IMAD.MOV R0, RZ, RZ, -R0 ;  /* 0x000000ffff007224 */ /* 0x000fe200078e0a00 */
[C---:B---3--:R-:W-:Y:S01]  /*2330*/  IADD3 R11, R5.reuse, 0x49, RZ ;  /* 0x00000049050b7810 */ /* 0x048fe20007ffe0ff */
[----:B------:R-:W-:Y:S01]  /*2340*/  VIADD R7, R5, 0x46 ;  /* 0x0000004605077836 */ /* 0x000fe20000000000 */
[----:B------:R1:W-:Y:S01]  /*2350*/  STL [R1+0x328], R6 ;  /* 0x0003280601007387 */ /* 0x0003e20000100800 */
[----:B------:R-:W-:Y:S02]  /*2360*/  IMAD R212, R247, R0, R3 ;  /* 0x00000000f7d47224 */ /* 0x000fe400078e0203 */
[----:B------:R-:W-:Y:S01]  /*2370*/  IMAD.HI.U32 R0, R246, R4, RZ ;  /* 0x00000004f6007227 */ /* 0x000fe200078e00ff */
[----:B------:R2:W-:Y:S03]  /*2380*/  STL [R1+0x324], R2 ;  /* 0x0003240201007387 */ /* 0x0005e60000100800 */
[----:B------:R-:W-:Y:S01]  /*2390*/  IMAD.MOV R3, RZ, RZ, -R0 ;  /* 0x000000ffff037224 */ /* 0x000fe200078e0a00 */
[----:B------:R3:W-:Y:S01]  /*23a0*/  STL [R1+0x19fc], R7 ;  /* 0x0019fc0701007387 */ /* 0x0007e20000100800 */
[----:B-1----:R-:W-:Y:S01]  /*23b0*/  IABS R6, R10 ;  /* 0x0000000a00067213 */ /* 0x002fe20000000000 */
[----:B------:R-:W-:-:S02]  /*23c0*/  VIADD R10, R5, 0x47 ;  /* 0x00000047050a7836 */ /* 0x000fc40000000000 */
[C---:B------:R-:W-:Y:S02]  /*23d0*/  IMAD R235, R247.reuse, R3, R4 ;  /* 0x00000003f7eb7224 */ /* 0x040fe400078e0204 */
[----:B--2---:R-:W-:Y:S01]  /*23e0*/  IMAD.HI.U32 R2, R246, R6, RZ ;  /* 0x00000006f6027227 */ /* 0x004fe200078e00ff */
[----:B------:R-:W-:Y:S01]  /*23f0*/  STL [R1+0x19f8], R10 ;  /* 0x0019f80a01007387 */ /* 0x000fe20000100800 */
[----:B------:R-:W-:Y:S02]  /*2400*/  IABS R8, R10 ;  /* 0x0000000a00087213 */ /* 0x000fe40000000000 */
[----:B------:R-:W-:Y:S01]  /*2410*/  IMAD.MOV R2, RZ, RZ, -R2 ;  /* 0x000000ffff027224 */ /* 0x000fe200078e0a02 */
[----:B---3--:R-:W-:Y:S01]  /*2420*/  IABS R7, R7 ;  /* 0x0000000700077213 */ /* 0x008fe20000000000 */
[----:B------:R1:W-:Y:S02]  /*2430*/  STL [R1+0x1a00], R9 ;  /* 0x001a000901007387 */ /* 0x0003e40000100800 */
[----:B------:R-:W-:-:S02]  /*2440*/  IMAD R4, R247, R2, R6 ;  /* 0x00000002f7047224 */ /* 0x000fc400078e0206 */
[----:B------:R-:W-:-:S03]  /*2450*/  IMAD.HI.U32 R0, R246, R7, RZ ;  /* 0x00000007f6007227 */ /* 0x000fc600078e00ff */
[----:B------:R2:W-:Y:S01]  /*2460*/  STL [R1+0x318], R4 ;  /* 0x0003180401007387 */ /* 0x0005e20000100800 */
[C---:B------:R-:W-:Y:S01]  /*2470*/  IMAD.HI.U32 R2, R246.reuse, R8, RZ ;  /* 0x00000008f6027227 */ /* 0x040fe200078e00ff */
[----:B-1----:R-:W-:Y:S02]  /*2480*/  IABS R9, R9 ;  /* 0x0000000900097213 */ /* 0x002fe40000000000 */
[----:B------:R1:W-:Y:S01]  /*2490*/  STL [R1+0x1a0c], R11 ;  /* 0x001a0c0b01007387 */ /* 0x0003e20000100800 */
[----:B------:R-:W-:Y:S02]  /*24a0*/  IMAD.MOV R2, RZ, RZ, -R2 ;  /* 0x000000ffff027224 */ /* 0x000fe400078e0a02 */
[----:B------:R-:W-:Y:S02]  /*24b0*/  VIADD R10, R5, 0x4a ;  /* 0x0000004a050a7836 */ /* 0x000fe40000000000 */
[----:B------:R-:W-:Y:S02]  /*24c0*/  IMAD.MOV.U32 R3, RZ, RZ, R9 ;  /* 0x000000ffff037224 */ /* 0x000fe400078e0009 */
[----:B--2---:R-:W-:Y:S01]  /*24d0*/  IMAD.MOV R4, RZ, RZ, -R0 ;  /* 0x000000ffff047224 */ /* 0x004fe200078e0a00 */
[----:B------:R-:W-:Y:S01]  /*24e0*/  STL [R1+0x1a1c], R10 ;  /* 0x001a1c0a01007387 */ /* 0x000fe20000100800 */
[----:B------:R-:W-:-:S04]  /*24f0*/  IMAD.HI.U32 R0, R246, R3, RZ ;  /* 0x00000003f6007227 */ /* 0x000fc800078e00ff */
[C---:B------:R-:W-:Y:S01]  /*2500*/  IMAD R6, R247.reuse, R4, R7 ;  /* 0x00000004f7067224 */ /* 0x040fe200078e0207 */
[----:B------:R-:W-:Y:S01]  /*2510*/  IABS R4, R11 ;  /* 0x0000000b00047213 */ /* 0x000fe20000000000 */
[----:B------:R-:W-:Y:S02]  /*2520*/  IMAD.MOV R0, RZ, RZ, -R0 ;  /* 0x000000ffff007224 */ /* 0x000fe400078e0a00 */
[----:B------:R-:W-:Y:S01]  /*2530*/  IMAD R2, R247, R2, R8 ;  /* 0x00000002f7027224 */ /* 0x000fe200078e0208 */
[----:B------:R2:W-:Y:S01]  /*2540*/  STL [R1+0x314], R6 ;  /* 0x0003140601007387 */ /* 0x0005e20000100800 */
[----:B------:R-:W-:Y:S02]  /*2550*/  VIADD R7, R5, 0x4b ;  /* 0x0000004b05077836 */ /* 0x000fe40000000000 */
[----:B------:R-:W-:Y:S01]  /*2560*/  IMAD R0, R247, R0, R3 ;  /* 0x00000000f7007224 */ /* 0x000fe200078e0203 */
[----:B------:R3:W-:Y:S01]  /*2570*/  STL [R1+0x310], R2 ;  /* 0x0003100201007387 */ /* 0x0007e20000100800 */
[----:B------:R-:W-:-:S02]  /*2580*/  VIADD R8, R5, 0x4c ;  /* 0x0000004c05087836 */ /* 0x000fc40000000000 */
[C---:B------:R-:W-:Y:S01]  /*2590*/  VIADD R9, R5.reuse, 0x4d ;  /* 0x0000004d05097836 */ /* 0x040fe20000000000 */
[----:B------:R4:W-:Y:S01]  /*25a0*/  STL [R1+0x1a20], R7 ;  /* 0x001a200701007387 */ /* 0x0009e20000100800 */
[----:B-1----:R-:W-:Y:S01]  /*25b0*/  VIADD R11, R5, 0x4e ;  /* 0x0000004e050b7836 */ /* 0x002fe20000000000 */
[----:B--2---:R-:W-:Y:S02]  /*25c0*/  IABS R6, R10 ;  /* 0x0000000a00067213 */ /* 0x004fe40000000000 */
[----:B------:R1:W-:Y:S03]  /*25d0*/  STL [R1+0x30c], R0 ;  /* 0x00030c0001007387 */ /* 0x0003e60000100800 */
[----:B---3--:R-:W-:Y:S01]  /*25e0*/  IMAD.HI.U32 R2, R246, R6, RZ ;  /* 0x00000006f6027227 */ /* 0x008fe200078e00ff */
[----:B------:R2:W-:Y:S01]  /*25f0*/  STL [R1+0x1a24], R8 ;  /* 0x001a240801007387 */ /* 0x0005e20000100800 */
[----:B----4-:R-:W-:-:S02]  /*2600*/  IABS R7, R7 ;  /* 0x0000000700077213 */ /* 0x010fc40000000000 */
[----:B------:R-:W-:Y:S01]  /*2610*/  IMAD.MOV R2, RZ, RZ, -R2 ;  /* 0x000000ffff027224 */ /* 0x000fe200078e0a02 */
        /* <DEDUP_REMOVED lines=16> */
[C---:B-1----:R-:W-:Y:S01]  /*2720*/  IADD3 R10, R5.reuse, 0x4f, RZ ;  /* 0x0000004f050a7810 */ /* 0x042fe20007ffe0ff */
[----:B------:R-:W-:Y:S02]  /*2730*/  VIADD R8, R5, 0x51 ;  /* 0x0000005105087836 */ /* 0x000fe40000000000 */
[----:B--2---:R-:W-:Y:S02]  /*2740*/  IMAD.MOV R4, RZ, RZ, -R0 ;  /* 0x000000ffff047224 */ /* 0x004fe400078e0a00 */
        /* <DEDUP_REMOVED lines=29> */
[C---:B------:R-:W-:Y:S01]  /*2920*/  VIADD R9, R5.reuse, 0x57 ;  /* 0x0000005705097836 */ /* 0x040fe20000000000 */
[----:B------:R-:W-:Y:S02]  /*2930*/  IADD3 R2, -R2, RZ, RZ ;  /* 0x000000ff02027210 */ /* 0x000fe40007ffe1ff */
[----:B------:R3:W-:Y:S01]  /*2940*/  STL [R1+0x1a6c], R11 ;  /* 0x001a6c0b01007387 */ /* 0x0007e20000100800 */
[----:B-1----:R-:W-:Y:S02]  /*2950*/  VIADD R10, R5, 0x54 ;  /* 0x00000054050a7836 */ /* 0x002fe40000000000 */
[----:B------:R-:W-:Y:S02]  /*2960*/  IMAD R167, R247, R2, R8 ;  /* 0x00000002f7a77224 */ /* 0x000fe400078e0208 */
[----:B--2---:R-:W-:Y:S01]  /*2970*/  IMAD.MOV R4, RZ, RZ, -R0 ;  /* 0x000000ffff047224 */ /* 0x004fe200078e0a00 */
[----:B------:R-:W-:Y:S01]  /*2980*/  STL [R1+0x1a60], R10 ;  /* 0x001a600a01007387 */ /* 0x000fe20000100800 */
[----:B------:R-:W-:Y:S01]  /*2990*/  IMAD.HI.U32 R0, R246, R3, RZ ;  /* 0x00000003f6007227 */ /* 0x000fe200078e00ff */
[----:B------:R-:W-:-:S02]  /*29a0*/  IABS R6, R10 ;  /* 0x0000000a00067213 */ /* 0x000fc40000000000 */
[----:B------:R-:W-:Y:S01]  /*29b0*/  STL [R1+0x2288], R167 ;  /* 0x002288a701007387 */ /* 0x000fe20000100800 */
[----:B------:R-:W-:Y:S02]  /*29c0*/  IMAD.MOV R0, RZ, RZ, -R0 ;  /* 0x000000ffff007224 */ /* 0x000fe400078e0a00 */
[----:B------:R-:W-:Y:S01]  /*29d0*/  IMAD R215, R247, R4, R7 ;  /* 0x00000004f7d77224 */ /* 0x000fe200078e0207 */
[----:B------:R-:W-:Y:S01]  /*29e0*/  IABS R4, R11 ;  /* 0x0000000b00047213 */ /* 0x000fe20000000000 */
[----:B------:R-:W-:Y:S02]  /*29f0*/  VIADD R7, R5, 0x55 ;  /* 0x0000005505077836 */ /* 0x000fe40000000000 */
[----:B------:R-:W-:Y:S02]  /*2a00*/  IMAD R0, R247, R0, R3 ;  /* 0x00000000f7007224 */ /* 0x000fe400078e0203 */
[----:B------:R-:W-:Y:S01]  /*2a10*/  VIADD R8, R5, 0x56 ;  /* 0x0000005605087836 */ /* 0x000fe20000000000 */
[----:B------:R1:W-:Y:S01]  /*2a20*/  STL [R1+0x1a90], R7 ;  /* 0x001a900701007387 */ /* 0x0003e20000100800 */
[----:B------:R-:W-:-:S03]  /*2a30*/  IMAD.HI.U32 R2, R246, R6, RZ ;  /* 0x00000006f6027227 */ /* 0x000fc600078e00ff */
[----:B------:R2:W-:Y:S01]  /*2a40*/  STL [R1+0x2e4], R0 ;  /* 0x0002e40001007387 */ /* 0x0005e20000100800 */
[----:B------:R-:W-:Y:S02]  /*2a50*/  IMAD.MOV R2, RZ, RZ, -R2 ;  /* 0x000000ffff027224 */ /* 0x000fe400078e0a02 */
[----:B---3--:R-:W-:Y:S01]  /*2a60*/  VIADD R11, R5, 0x58 ;  /* 0x00000058050b7836 */ /* 0x008fe20000000000 */
[----:B------:R3:W-:Y:S01]  /*2a70*/  STL [R1+0x1a9c], R8 ;  /* 0x001a9c0801007387 */ /* 0x0007e20000100800 */
[----:B-1----:R-:W-:-:S03]  /*2a80*/  IABS R7, R7 ;  /* 0x0000000700077213 */ /* 0x002fc60000000000 */
        /* <DEDUP_REMOVED lines=22> */
[----:B------:R-:W-:Y:S01]  /*2bf0*/  IADD3 R0, -R0, RZ, RZ ;  /* 0x000000ff00007210 */ /* 0x000fe20007ffe1ff */
[C---:B------:R-:W-:Y:S01]  /*2c00*/  VIADD R7, R5.reuse, 0x5a ;  /* 0x0000005a05077836 */ /* 0x040fe20000000000 */
        /* <DEDUP_REMOVED lines=33> */
[----:B------:R-:W-:Y:S02]  /*2e20*/  IMAD.MOV R0, RZ, RZ, -R0 ;  /* 0x000000ffff007224 */ /* 0x000fe400078e0a00 */
[----:B------:R-:W-:Y:S01]  /*2e30*/  IMAD R6, R247, R4, R7 ;  /* 0x00000004f7067224 */ /* 0x000fe200078e0207 */
[----:B------:R-:W-:Y:S01]  /*2e40*/  IADD3 R7, R5, 0x5f, RZ ;  /* 0x0000005f05077810 */ /* 0x000fe20007ffe0ff */
[----:B------:R-:W-:Y:S01]  /*2e50*/  IMAD R0, R247, R0, R3 ;  /* 0x00000000f7007224 */ /* 0x000fe200078e0203 */
[----:B------:R-:W-:Y:S01]  /*2e60*/  IABS R4, R11 ;  /* 0x0000000b00047213 */ /* 0x000fe20000000000 */
[C---:B---3--:R-:W-:Y:S01]  /*2e70*/  VIADD R11, R5.reuse, 0x62 ;  /* 0x00000062050b7836 */ /* 0x048fe20000000000 */
[----:B------:R1:W-:Y:S04]  /*2e80*/  STL [R1+0x2c4], R6 ;  /* 0x0002c40601007387 */ /* 0x0003e80000100800 */
[----:B------:R2:W-:Y:S04]  /*2e90*/  STL [R1+0x2c0], R2 ;  /* 0x0002c00201007387 */ /* 0x0005e80000100800 */
[----:B------:R3:W-:Y:S01]  /*2ea0*/  STL [R1+0x1aec], R7 ;  /* 0x001aec0701007387 */ /* 0x0007e20000100800 */
[----:B-1----:R-:W-:Y:S01]  /*2eb0*/  IABS R6, R10 ;  /* 0x0000000a00067213 */ /* 0x002fe20000000000 */
[----:B------:R-:W-:-:S02]  /*2ec0*/  VIADD R10, R5, 0x63 ;  /* 0x00000063050a7836 */ /* 0x000fc40000000000 */
[----:B------:R1:W-:Y:S02]  /*2ed0*/  STL [R1+0x2bc], R0 ;  /* 0x0002bc0001007387 */ /* 0x0003e40000100800 */
[C---:B--2---:R-:W-:Y:S02]  /*2ee0*/  IMAD.HI.U32 R2, R246.reuse, R6, RZ ;  /* 0x00000006f6027227 */ /* 0x044fe400078e00ff */
[----:B------:R2:W-:Y:S01]  /*2ef0*/  STL [R1+0x1b10], R8 ;  /* 0x001b100801007387 */ /* 0x0005e20000100800 */
[----:B---3--:R-:W-:Y:S01]  /*2f00*/  IABS R7, R7 ;  /* 0x0000000700077213 */ /* 0x008fe20000000000 */
[----:B------:R-:W-:Y:S02]  /*2f10*/  IMAD.MOV R2, RZ, RZ, -R2 ;  /* 0x000000ffff027224 */ /* 0x000fe400078e0a02 */
[----:B------:R3:W-:Y:S01]  /*2f20*/  STL [R1+0x1b20], R9 ;  /* 0x001b200901007387 */ /* 0x0007e20000100800 */
[----:B-1----:R-:W-:-:S03]  /*2f30*/  IMAD.HI.U32 R0, R246, R4, RZ ;  /* 0x00000004f6007227 */ /* 0x002fc600078e00ff */
[----:B------:R1:W-:Y:S01]  /*2f40*/  STL [R1+0x1b1c], R11 ;  /* 0x001b1c0b01007387 */ /* 0x0003e20000100800 */
[----:B------:R-:W-:Y:S01]  /*2f50*/  IMAD.MOV R3, RZ, RZ, -R0 ;  /* 0x000000ffff037224 */ /* 0x000fe200078e0a00 */
[----:B--2---:R-:W-:Y:S01]  /*2f60*/  IABS R8, R8 ;  /* 0x0000000800087213 */ /* 0x004fe20000000000 */
[----:B------:R-:W-:Y:S01]  /*2f70*/  IMAD.HI.U32 R0, R246, R7, RZ ;  /* 0x00000007f6007227 */ /* 0x000fe200078e00ff */
[----:B------:R-:W-:Y:S01]  /*2f80*/  STL [R1+0x1b38], R10 ;  /* 0x001b380a01007387 */ /* 0x000fe20000100800 */
[----:B---3--:R-:W-:Y:S02]  /*2f90*/  IABS R9, R9 ;  /* 0x0000000900097213 */ /* 0x008fe40000000000 */
[C---:B------:R-:W-:Y:S02]  /*2fa0*/  IMAD R211, R247.reuse, R3, R4 ;  /* 0x00000003f7d37224 */ /* 0x040fe400078e0204 */
[----:B------:R-:W-:Y:S02]  /*2fb0*/  IMAD R232, R247, R2, R6 ;  /* 0x00000002f7e87224 */ /* 0x000fe400078e0206 */
[----:B------:R-:W-:-:S02]  /*2fc0*/  IMAD.MOV.U32 R3, RZ, RZ, R9 ;  /* 0x000000ffff037224 */ /* 0x000fc400078e0009 */
[----:B------:R-:W-:-:S04]  /*2fd0*/  IMAD.HI.U32 R2, R246, R8, RZ ;  /* 0x00000008f6027227 */ /* 0x000fc800078e00ff */
[----:B------:R-:W-:Y:S02]  /*2fe0*/  IMAD.MOV R4, RZ, RZ, -R0 ;  /* 0x000000ffff047224 */ /* 0x000fe400078e0a00 */
[----:B------:R-:W-:-:S04]  /*2ff0*/  IMAD.HI.U32 R0, R246, R3, RZ ;  /* 0x00000003f6007227 */ /* 0x000fc800078e00ff */
[----:B------:R-:W-:Y:S02]  /*3000*/  IMAD.MOV R2, RZ, RZ, -R2 ;  /* 0x000000ffff027224 */ /* 0x000fe400078e0a02 */
[C---:B------:R-:W-:Y:S01]  /*3010*/  IMAD R6, R247.reuse, R4, R7 ;  /* 0x00000004f7067224 */ /* 0x040fe200078e0207 */
[----:B------:R-:W-:Y:S01]  /*3020*/  IABS R4, R11 ;  /* 0x0000000b00047213 */ /* 0x000fe20000000000 */
[----:B------:R-:W-:Y:S02]  /*3030*/  IMAD.MOV R0, RZ, RZ, -R0 ;  /* 0x000000ffff007224 */ /* 0x000fe400078e0a00 */
[----:B------:R-:W-:Y:S01]  /*3040*/  IMAD R2, R247, R2, R8 ;  /* 0x00000002f7027224 */ /* 0x000fe200078e0208 */
[----:B------:R2:W-:Y:S01]  /*3050*/  STL [R1+0x2b0], R6 ;  /* 0x0002b00601007387 */ /* 0x0005e20000100800 */
[C---:B------:R-:W-:Y:S01]  /*3060*/  VIADD R7, R5.reuse, 0x64 ;  /* 0x0000006405077836 */ /* 0x040fe20000000000 */
[----:B------:R-:W-:Y:S01]  /*3070*/  IADD3 R8, R5, 0x65, RZ ;  /* 0x0000006505087810 */ /* 0x000fe20007ffe0ff */
[----:B------:R-:W-:Y:S01]  /*3080*/  IMAD R0, R247, R0, R3 ;  /* 0x00000000f7007224 */ /* 0x000fe200078e0203 */
[----:B------:R3:W-:Y:S01]  /*3090*/  STL [R1+0x2ac], R2 ;  /* 0x0002ac0201007387 */ /* 0x0007e20000100800 */
[----:B------:R-:W-:-:S02]  /*30a0*/  VIADD R9, R5, 0x66 ;  /* 0x0000006605097836 */ /* 0x000fc40000000000 */
[----:B-1----:R-:W-:Y:S01]  /*30b0*/  VIADD R11, R5, 0x67 ;  /* 0x00000067050b7836 */ /* 0x002fe20000000000 */
        /* <DEDUP_REMOVED lines=71> */
[C---:B---3--:R-:W-:Y:S01]  /*3530*/  VIADD R11, R5.reuse, 0x71 ;  /* 0x00000071050b7836 */ /* 0x048fe20000000000 */
[----:B------:R-:W-:Y:S02]  /*3540*/  IADD3 R3, -R0, RZ, RZ ;  /* 0x000000ff00037210 */ /* 0x000fe40007ffe1ff */
        /* <DEDUP_REMOVED lines=20> */
[----:B--2---:R-:W-:Y:S02]  /*3690*/  IMAD.MOV R4, RZ, RZ, -R0 ;  /* 0x000000ffff047224 */ /* 0x004fe400078e0a00 */
[----:B------:R-:W-:Y:S01]  /*36a0*/  IMAD.HI.U32 R0, R246, R3, RZ ;  /* 0x00000003f6007227 */ /* 0x000fe200078e00ff */
[----:B------:R1:W-:Y:S03]  /*36b0*/  STL [R1+0x1bec], R10 ;  /* 0x001bec0a01007387 */ /* 0x0003e60000100800 */
[----:B------:R-:W-:Y:S01]  /*36c0*/  IMAD R6, R247, R4, R7 ;  /* 0x00000004f7067224 */ /* 0x000fe200078e0207 */
[----:B------:R-:W-:-:S02]  /*36d0*/  IABS R7, R10 ;  /* 0x0000000a00077213 */ /* 0x000fc40000000000 */
[----:B------:R-:W-:Y:S01]  /*36e0*/  IABS R4, R11 ;  /* 0x0000000b00047213 */ /* 0x000fe20000000000 */
[C---:B---3--:R-:W-:Y:S01]  /*36f0*/  VIADD R11, R5.reuse, 0x76 ;  /* 0x00000076050b7836 */ /* 0x048fe20000000000 */
[----:B------:R2:W-:Y:S01]  /*3700*/  STL [R1+0x274], R6 ;  /* 0x0002740601007387 */ /* 0x0005e20000100800 */
[----:B-1----:R-:W-:Y:S02]  /*3710*/  VIADD R10, R5, 0x75 ;  /* 0x00000075050a7836 */ /* 0x002fe40000000000 */
[----:B--2---:R-:W-:Y:S02]  /*3720*/  IMAD.MOV R6, RZ, RZ, -R0 ;  /* 0x000000ffff067224 */ /* 0x004fe400078e0a00 */
[C---:B------:R-:W-:Y:S02]  /*3730*/  IMAD R0, R247.reuse, R2, R8 ;  /* 0x00000002f7007224 */ /* 0x040fe400078e0208 */
[----:B------:R-:W-:Y:S01]  /*3740*/  IMAD R2, R247, R6, R3 ;  /* 0x00000006f7027224 */ /* 0x000fe200078e0203 */
[----:B------:R-:W-:-:S02]  /*3750*/  IABS R3, R9 ;  /* 0x0000000900037213 */ /* 0x000fc40000000000 */
[----:B------:R1:W-:Y:S04]  /*3760*/  STL [R1+0x270], R0 ;  /* 0x0002700001007387 */ /* 0x0003e80000100800 */
[----:B------:R-:W-:Y:S04]  /*3770*/  STL [R1+0x1c00], R9 ;  /* 0x001c000901007387 */ /* 0x000fe80000100800 */
[----:B------:R2:W-:Y:S01]  /*3780*/  STL [R1+0x26c], R2 ;  /* 0x00026c0201007387 */ /* 0x0005e20000100800 */
[----:B-1----:R-:W-:Y:S02]  /*3790*/  IMAD.MOV.U32 R0, RZ, RZ, R7 ;  /* 0x000000ffff007224 */ /* 0x002fe400078e0007 */
[----:B------:R-:W-:-:S02]  /*37a0*/  VIADD R7, R5, 0x74 ;  /* 0x0000007405077836 */ /* 0x000fc40000000000 */
[----:B------:R-:W-:-:S03]  /*37b0*/  IMAD.HI.U32 R6, R246, R0, RZ ;  /* 0x00000000f6067227 */ /* 0x000fc600078e00ff */
[----:B------:R1:W-:Y:S01]  /*37c0*/  STL [R1+0x1bfc], R7 ;  /* 0x001bfc0701007387 */ /* 0x0003e20000100800 */
[C---:B--2---:R-:W-:Y:S01]  /*37d0*/  IMAD.HI.U32 R2, R246.reuse, R4, RZ ;  /* 0x00000004f6027227 */ /* 0x044fe200078e00ff */
[----:B------:R-:W-:Y:S02]  /*37e0*/  IABS R9, R7 ;  /* 0x0000000700097213 */ /* 0x000fe40000000000 */
[----:B------:R2:W-:Y:S01]  /*37f0*/  STL [R1+0x1bf0], R10 ;  /* 0x001bf00a01007387 */ /* 0x0005e20000100800 */
[----:B------:R-:W-:Y:S02]  /*3800*/  IMAD.MOV R8, RZ, RZ, -R6 ;  /* 0x000000ffff087224 */ /* 0x000fe400078e0a06 */
[----:B------:R-:W-:Y:S01]  /*3810*/  IMAD.HI.U32 R6, R246, R3, RZ ;  /* 0x00000003f6067227 */ /* 0x000fe200078e00ff */
[----:B-1----:R-:W-:-:S03]  /*3820*/  IADD3 R7, -R2, RZ, RZ ;  /* 0x000000ff02077210 */ /* 0x002fc60007ffe1ff */
[----:B------:R-:W-:Y:S02]  /*3830*/  IMAD.MOV.U32 R2, RZ, RZ, R9 ;  /* 0x000000ffff027224 */ /* 0x000fe400078e0009 */
[----:B------:R-:W-:Y:S01]  /*3840*/  VIADD R9, R5, 0x77 ;  /* 0x0000007705097836 */ /* 0x000fe20000000000 */
[----:B--2---:R-:W-:Y:S01]  /*3850*/  IABS R10, R10 ;  /* 0x0000000a000a7213 */ /* 0x004fe20000000000 */
[C---:B------:R-:W-:Y:S02]  /*3860*/  IMAD R4, R247.reuse, R7, R4 ;  /* 0x00000007f7047224 */ /* 0x040fe400078e0204 */
[----:B------:R-:W-:Y:S02]  /*3870*/  IMAD R7, R247, R8, R0 ;  /* 0x00000008f7077224 */ /* 0x000fe400078e0200 */
[----:B------:R-:W-:Y:S01]  /*3880*/  IMAD.MOV R8, RZ, RZ, -R6 ;  /* 0x000000ffff087224 */ /* 0x000fe200078e0a06 */
[----:B------:R1:W-:Y:S01]  /*3890*/  STL [R1+0x268], R4 ;  /* 0x0002680401007387 */ /* 0x0003e20000100800 */
[----:B------:R-:W-:Y:S01]  /*38a0*/  IMAD.MOV.U32 R0, RZ, RZ, R10 ;  /* 0x000000ffff007224 */ /* 0x000fe200078e000a */
[----:B------:R-:W-:Y:S01]  /*38b0*/  IADD3 R10, R5, 0xa4, RZ ;  /* 0x000000a4050a7810 */ /* 0x000fe20007ffe0ff */
[----:B------:R-:W-:Y:S01]  /*38c0*/  IMAD R3, R247, R8, R3 ;  /* 0x00000008f7037224 */ /* 0x000fe200078e0203 */
[----:B------:R2:W-:Y:S01]  /*38d0*/  STL [R1+0x264], R7 ;  /* 0x0002640701007387 */ /* 0x0005e20000100800 */
[----:B------:R-:W-:Y:S01]  /*38e0*/  IMAD.HI.U32 R6, R246, R0, RZ ;  /* 0x00000000f6067227 */ /* 0x000fe200078e00ff */
[----:B------:R-:W-:-:S02]  /*38f0*/  IABS R8, R11 ;  /* 0x0000000b00087213 */ /* 0x000fc40000000000 */
[----:B------:R-:W-:Y:S01]  /*3900*/  STL [R1+0x1c18], R11 ;  /* 0x001c180b01007387 */ /* 0x000fe20000100800 */
[----:B-1----:R-:W-:-:S03]  /*3910*/  IMAD.HI.U32 R4, R246, R2, RZ ;  /* 0x00000002f6047227 */ /* 0x002fc600078e00ff */
[----:B------:R-:W-:Y:S01]  /*3920*/  STL [R1+0x1c28], R9 ;  /* 0x001c280901007387 */ /* 0x000fe20000100800 */
[----:B--2---:R-:W-:-:S03]  /*3930*/  IMAD.MOV R7, RZ, RZ, -R4 ;  /* 0x000000ffff077224 */ /* 0x004fc600078e0a04 */
[----:B------:R1:W-:Y:S01]  /*3940*/  STL [R1+0x260], R3 ;  /* 0x0002600301007387 */ /* 0x0003e20000100800 */
[----:B------:R-:W-:Y:S02]  /*3950*/  IMAD.MOV R4, RZ, RZ, -R6 ;  /* 0x000000ffff047224 */ /* 0x000fe400078e0a06 */
[----:B------:R-:W-:Y:S02]  /*3960*/  IMAD R2, R247, R7, R2 ;  /* 0x00000007f7027224 */ /* 0x000fe400078e0202 */
[----:B------:R-:W-:Y:S02]  /*3970*/  VIADD R6, R5, 0x78 ;  /* 0x0000007805067836 */ /* 0x000fe40000000000 */
[----:B------:R-:W-:Y:S01]  /*3980*/  IMAD R0, R247, R4, R0 ;  /* 0x00000004f7007224 */ /* 0x000fe200078e0200 */
[----:B------:R2:W-:Y:S01]  /*3990*/  STL [R1+0x25c], R2 ;  /* 0x00025c0201007387 */ /* 0x0005e20000100800 */
[C---:B------:R-:W-:Y:S01]  /*39a0*/  VIADD R7, R5.reuse, 0x79 ;  /* 0x0000007905077836 */ /* 0x040fe20000000000 */
[----:B-1----:R-:W-:Y:S01]  /*39b0*/  IABS R3, R9 ;  /* 0x0000000900037213 */ /* 0x002fe20000000000 */
[----:B------:R-:W-:Y:S01]  /*39c0*/  IMAD.HI.U32 R9, R246, R8, RZ ;  /* 0x00000008f6097227 */ /* 0x000fe200078e00ff */
[----:B------:R1:W-:Y:S02]  /*39d0*/  STL [R1+0x1c2c], R6 ;  /* 0x001c2c0601007387 */ /* 0x0003e40000100800 */
[----:B------:R-:W-:Y:S01]  /*39e0*/  IABS R4, R7 ;  /* 0x0000000700047213 */ /* 0x000fe20000000000 */
[----:B------:R-:W-:Y:S01]  /*39f0*/  VIADD R11, R5, 0xa3 ;  /* 0x000000a3050b7836 */ /* 0x000fe20000000000 */
[----:B------:R-:W-:Y:S01]  /*3a00*/  IADD3 R9, -R9, RZ, RZ ;  /* 0x000000ff09097210 */ /* 0x000fe20007ffe1ff */
[----:B------:R3:W-:Y:S01]  /*3a10*/  STL [R1+0x258], R0 ;  /* 0x0002580001007387 */ /* 0x0007e20000100800 */
[----:B--2---:R-:W-:-:S03]  /*3a20*/  IABS R2, R6 ;  /* 0x0000000600027213 */ /* 0x004fc60000000000 */
[----:B------:R-:W-:Y:S01]  /*3a30*/  IMAD R8, R247, R9, R8 ;  /* 0x00000009f7087224 */ /* 0x000fe200078e0208 */
[----:B------:R2:W-:Y:S01]  /*3a40*/  STL [R1+0x1c4c], R7 ;  /* 0x001c4c0701007387 */ /* 0x0005e20000100800 */
[----:B-1----:R-:W-:-:S04]  /*3a50*/  IMAD.HI.U32 R6, R246, R3, RZ ;  /* 0x00000003f6067227 */ /* 0x002fc800078e00ff */
[C---:B---3--:R-:W-:Y:S02]  /*3a60*/  VIADD R0, R5.reuse, 0x7a ;  /* 0x0000007a05007836 */ /* 0x048fe40000000000 */
[----:B------:R-:W-:Y:S02]  /*3a70*/  IMAD.MOV R6, RZ, RZ, -R6 ;  /* 0x000000ffff067224 */ /* 0x000fe400078e0a06 */
[----:B------:R-:W-:Y:S01]  /*3a80*/  VIADD R9, R5, 0x7c ;  /* 0x0000007c05097836 */ /* 0x000fe20000000000 */
[----:B------:R1:W-:Y:S01]  /*3a90*/  STL [R1+0x1c50], R0 ;  /* 0x001c500001007387 */ /* 0x0003e20000100800 */
[----:B------:R-:W-:Y:S02]  /*3aa0*/  IMAD R3, R247, R6, R3 ;  /* 0x00000006f7037224 */ /* 0x000fe400078e0203 */
[C---:B--2---:R-:W-:Y:S01]  /*3ab0*/  IMAD.HI.U32 R7, R246.reuse, R2, RZ ;  /* 0x00000002f6077227 */ /* 0x044fe200078e00ff */
[----:B------:R2:W-:Y:S03]  /*3ac0*/  STL [R1+0x254], R8 ;  /* 0x0002540801007387 */ /* 0x0005e60000100800 */
[----:B------:R-:W-:Y:S01]  /*3ad0*/  IMAD.HI.U32 R6, R246, R4, RZ ;  /* 0x00000004f6067227 */ /* 0x000fe200078e00ff */
[----:B------:R3:W-:Y:S01]  /*3ae0*/  STL [R1+0x250], R3 ;  /* 0x0002500301007387 */ /* 0x0007e20000100800 */
[----:B-1----:R-:W-:-:S02]  /*3af0*/  IABS R0, R0 ;  /* 0x0000000000007213 */ /* 0x002fc40000000000 */
[----:B------:R-:W-:Y:S02]  /*3b00*/  IMAD.MOV R7, RZ, RZ, -R7 ;  /* 0x000000ffff077224 */ /* 0x000fe400078e0a07 */
[----:B------:R-:W-:Y:S02]  /*3b10*/  IMAD.MOV R6, RZ, RZ, -R6 ;  /* 0x000000ffff067224 */ /* 0x000fe400078e0a06 */
[----:B--2---:R-:W-:Y:S02]  /*3b20*/  VIADD R8, R5, 0x7b ;  /* 0x0000007b05087836 */ /* 0x004fe40000000000 */
[----:B------:R-:W-:Y:S01]  /*3b30*/  IMAD R205, R247, R7, R2 ;  /* 0x00000007f7cd7224 */ /* 0x000fe200078e0202 */
[----:B------:R-:W-:Y:S01]  /*3b40*/  IABS R2, R9 ;  /* 0x0000000900027213 */ /* 0x000fe20000000000 */
[----:B---3--:R-:W-:Y:S01]  /*3b50*/  IMAD.HI.U32 R3, R246, R0, RZ ;  /* 0x00000000f6037227 */ /* 0x008fe200078e00ff */
[----:B------:R1:W-:Y:S03]  /*3b60*/  STL [R1+0x1c44], R8 ;  /* 0x001c440801007387 */ /* 0x0003e60000100800 */
[----:B------:R-:W-:Y:S01]  /*3b70*/  IMAD.MOV R3, RZ, RZ, -R3 ;  /* 0x000000ffff037224 */ /* 0x000fe200078e0a03 */
[----:B------:R2:W-:Y:S01]  /*3b80*/  STL [R1+0x1c5c], R9 ;  /* 0x001c5c0901007387 */ /* 0x0005e20000100800 */
[----:B------:R-:W-:-:S02]  /*3b90*/  VIADD R7, R5, 0x7d ;  /* 0x0000007d05077836 */ /* 0x000fc40000000000 */
[C---:B------:R-:W-:Y:S02]  /*3ba0*/  IMAD R4, R247.reuse, R6, R4 ;  /* 0x00000006f7047224 */ /* 0x040fe400078e0204 */
[----:B------:R-:W-:Y:S01]  /*3bb0*/  IMAD R0, R247, R3, R0 ;  /* 0x00000003f7007224 */ /* 0x000fe200078e0200 */
[----:B-1----:R-:W-:Y:S01]  /*3bc0*/  IABS R8, R8 ;  /* 0x0000000800087213 */ /* 0x002fe20000000000 */
[C---:B------:R-:W-:Y:S01]  /*3bd0*/  IMAD.HI.U32 R6, R246.reuse, R2, RZ ;  /* 0x00000002f6067227 */ /* 0x040fe200078e00ff */
[----:B------:R-:W-:Y:S01]  /*3be0*/  IABS R3, R7 ;  /* 0x0000000700037213 */ /* 0x000fe20000000000 */
[----:B------:R1:W-:Y:S02]  /*3bf0*/  STL [R1+0x248], R4 ;  /* 0x0002480401007387 */ /* 0x0003e40000100800 */
[----:B--2---:R-:W-:Y:S02]  /*3c00*/  IMAD.HI.U32 R9, R246, R8, RZ ;  /* 0x00000008f6097227 */ /* 0x004fe400078e00ff */
[----:B------:R2:W-:Y:S02]  /*3c10*/  STL [R1+0x1c48], R7 ;  /* 0x001c480701007387 */ /* 0x0005e40000100800 */
[----:B------:R-:W-:-:S02]  /*3c20*/  IMAD.MOV R9, RZ, RZ, -R9 ;  /* 0x000000ffff097224 */ /* 0x000fc400078e0a09 */
[----:B------:R3:W-:Y:S01]  /*3c30*/  STL [R1+0x244], R0 ;  /* 0x0002440001007387 */ /* 0x0007e20000100800 */
[----:B------:R-:W-:Y:S02]  /*3c40*/  IMAD.MOV R6, RZ, RZ, -R6 ;  /* 0x000000ffff067224 */ /* 0x000fe400078e0a06 */
[----:B-1----:R-:W-:Y:S02]  /*3c50*/  VIADD R4, R5, 0x7e ;  /* 0x0000007e05047836 */ /* 0x002fe40000000000 */
[----:B------:R-:W-:Y:S02]  /*3c60*/  IMAD R8, R247, R9, R8 ;  /* 0x00000009f7087224 */ /* 0x000fe400078e0208 */
[----:B--2---:R-:W-:Y:S01]  /*3c70*/  IMAD.HI.U32 R7, R246, R3, RZ ;  /* 0x00000003f6077227 */ /* 0x004fe200078e00ff */
[----:B------:R1:W-:Y:S03]  /*3c80*/  STL [R1+0x1c40], R4 ;  /* 0x001c400401007387 */ /* 0x0003e60000100800 */
[----:B---3--:R-:W-:Y:S01]  /*3c90*/  VIADD R0, R5, 0x7f ;  /* 0x0000007f05007836 */ /* 0x008fe20000000000 */
[----:B------:R-:W-:Y:S01]  /*3ca0*/  IADD3 R7, -R7, RZ, RZ ;  /* 0x000000ff07077210 */ /* 0x000fe20007ffe1ff */
[----:B------:R-:W-:-:S02]  /*3cb0*/  IMAD R2, R247, R6, R2 ;  /* 0x00000006f7027224 */ /* 0x000fc400078e0202 */
[----:B------:R-:W-:Y:S01]  /*3cc0*/  VIADD R9, R5, 0x81 ;  /* 0x0000008105097836 */ /* 0x000fe20000000000 */
[----:B------:R2:W-:Y:S01]  /*3cd0*/  STL [R1+0x1c60], R0 ;  /* 0x001c600001007387 */ /* 0x0005e20000100800 */
[----:B------:R-:W-:Y:S01]  /*3ce0*/  IMAD R3, R247, R7, R3 ;  /* 0x00000007f7037224 */ /* 0x000fe200078e0203 */
[----:B-1----:R-:W-:Y:S01]  /*3cf0*/  IABS R4, R4 ;  /* 0x0000000400047213 */ /* 0x002fe20000000000 */
[----:B------:R-:W-:Y:S01]  /*3d00*/  VIADD R7, R5, 0x82 ;  /* 0x0000008205077836 */ /* 0x000fe20000000000 */
[----:B------:R1:W-:Y:S03]  /*3d10*/  STL [R1+0x240], R8 ;  /* 0x0002400801007387 */ /* 0x0003e60000100800 */
[----:B------:R-:W-:Y:S01]  /*3d20*/  IMAD.HI.U32 R6, R246, R4, RZ ;  /* 0x00000004f6067227 */ /* 0x000fe200078e00ff */
[----:B------:R3:W-:Y:S01]  /*3d30*/  STL [R1+0x23c], R2 ;  /* 0x00023c0201007387 */ /* 0x0007e20000100800 */
[----:B--2---:R-:W-:-:S02]  /*3d40*/  IABS R0, R0 ;  /* 0x0000000000007213 */ /* 0x004fc40000000000 */
[----:B------:R-:W-:Y:S02]  /*3d50*/  IMAD.MOV R6, RZ, RZ, -R6 ;  /* 0x000000ffff067224 */ /* 0x000fe400078e0a06 */
[----:B-1----:R-:W-:Y:S02]  /*3d60*/  VIADD R8, R5, 0x80 ;  /* 0x0000008005087836 */ /* 0x002fe40000000000 */
[C---:B------:R-:W-:Y:S02]  /*3d70*/  IMAD R4, R247.reuse, R6, R4 ;  /* 0x00000006f7047224 */ /* 0x040fe400078e0204 */
[----:B---3--:R-:W-:Y:S01]  /*3d80*/  IMAD.HI.U32 R2, R246, R0, RZ ;  /* 0x00000000f6027227 */ /* 0x008fe200078e00ff */
[----:B------:R1:W-:Y:S03]  /*3d90*/  STL [R1+0x1c38], R8 ;  /* 0x001c380801007387 */ /* 0x0003e60000100800 */
[----:B------:R-:W-:Y:S01]  /*3da0*/  IMAD.MOV R2, RZ, RZ, -R2 ;  /* 0x000000ffff027224 */ /* 0x000fe200078e0a02 */
[----:B------:R-:W-:Y:S03]  /*3db0*/  STL [R1+0x20a8], R9 ;  /* 0x0020a80901007387 */ /* 0x000fe60000100800 */
[----:B------:R-:W-:Y:S01]  /*3dc0*/  IMAD R0, R247, R2, R0 ;  /* 0x00000002f7007224 */ /* 0x000fe200078e0200 */
[----:B------:R2:W-:Y:S01]  /*3dd0*/  STL [R1+0x238], R3 ;  /* 0x0002380301007387 */ /* 0x0005e20000100800 */
[----:B------:R-:W-:-:S02]  /*3de0*/  IABS R2, R7 ;  /* 0x0000000700027213 */ /* 0x000fc40000000000 */
[----:B-1----:R-:W-:Y:S01]  /*3df0*/  IABS R8, R8 ;  /* 0x0000000800087213 */ /* 0x002fe20000000000 */
[----:B------:R1:W-:Y:S04]  /*3e00*/  STL [R1+0x234], R4 ;  /* 0x0002340401007387 */ /* 0x0003e80000100800 */
[----:B------:R-:W-:Y:S01]  /*3e10*/  STL [R1+0x20a4], R7 ;  /* 0x0020a40701007387 */ /* 0x000fe20000100800 */
[----:B--2---:R-:W-:Y:S01]  /*3e20*/  IABS R3, R9 ;  /* 0x0000000900037213 */ /* 0x004fe20000000000 */
[----:B------:R-:W-:Y:S02]  /*3e30*/  IMAD.HI.U32 R9, R246, R8, RZ ;  /* 0x00000008f6097227 */ /* 0x000fe400078e00ff */
[----:B------:R2:W-:Y:S02]  /*3e40*/  STL [R1+0x230], R0 ;  /* 0x0002300001007387 */ /* 0x0005e40000100800 */
[----:B------:R-:W-:-:S02]  /*3e50*/  IMAD.MOV R9, RZ, RZ, -R9 ;  /* 0x000000ffff097224 */ /* 0x000fc400078e0a09 */
[----:B------:R-:W-:-:S04]  /*3e60*/  IMAD.HI.U32 R6, R246, R3, RZ ;  /* 0x00000003f6067227 */ /* 0x000fc800078e00ff */
[C---:B-1----:R-:W-:Y:S02]  /*3e70*/  VIADD R4, R5.reuse, 0x83 ;  /* 0x0000008305047836 */ /* 0x042fe40000000000 */
[----:B--2---:R-:W-:Y:S02]  /*3e80*/  VIADD R0, R5, 0x84 ;  /* 0x0000008405007836 */ /* 0x004fe40000000000 */
[----:B------:R-:W-:Y:S01]  /*3e90*/  IMAD.HI.U32 R7, R246, R2, RZ ;  /* 0x00000002f6077227 */ /* 0x000fe200078e00ff */
[----:B------:R1:W-:Y:S03]  /*3ea0*/  STL [R1+0x20a0], R4 ;  /* 0x0020a00401007387 */ /* 0x0003e60000100800 */
[----:B------:R-:W-:Y:S01]  /*3eb0*/  IMAD R8, R247, R9, R8 ;  /* 0x00000009f7087224 */ /* 0x000fe200078e0208 */
[----:B------:R2:W-:Y:S01]  /*3ec0*/  STL [R1+0x209c], R0 ;  /* 0x00209c0001007387 */ /* 0x0005e20000100800 */
[----:B------:R-:W-:Y:S01]  /*3ed0*/  IMAD.MOV R6, RZ, RZ, -R6 ;  /* 0x000000ffff067224 */ /* 0x000fe200078e0a06 */
[----:B------:R-:W-:Y:S01]  /*3ee0*/  IADD3 R9, R5, 0x86, RZ ;  /* 0x0000008605097810 */ /* 0x000fe20007ffe0ff */
[----:B------:R-:W-:Y:S01]  /*3ef0*/  IMAD.MOV R7, RZ, RZ, -R7 ;  /* 0x000000ffff077224 */ /* 0x000fe200078e0a07 */
[----:B------:R3:W-:Y:S01]  /*3f00*/  STL [R1+0x22c], R8 ;  /* 0x00022c0801007387 */ /* 0x0007e20000100800 */
[C---:B------:R-:W-:Y:S01]  /*3f10*/  IMAD R3, R247.reuse, R6, R3 ;  /* 0x00000006f7037224 */ /* 0x040fe200078e0203 */
[----:B-1----:R-:W-:Y:S01]  /*3f20*/  IABS R4, R4 ;  /* 0x0000000400047213 */ /* 0x002fe20000000000 */
[----:B------:R-:W-:-:S02]  /*3f30*/  IMAD R2, R247, R7, R2 ;  /* 0x00000007f7027224 */ /* 0x000fc400078e0202 */
[C---:B------:R-:W-:Y:S01]  /*3f40*/  VIADD R7, R5.reuse, 0x88 ;  /* 0x0000008805077836 */ /* 0x040fe20000000000 */
[----:B--2---:R-:W-:Y:S01]  /*3f50*/  IABS R0, R0 ;  /* 0x0000000000007213 */ /* 0x004fe20000000000 */
[----:B------:R-:W-:Y:S01]  /*3f60*/  IMAD.HI.U32 R6, R246, R4, RZ ;  /* 0x00000004f6067227 */ /* 0x000fe200078e00ff */
[----:B------:R1:W-:Y:S03]  /*3f70*/  STL [R1+0x228], R3 ;  /* 0x0002280301007387 */ /* 0x0003e60000100800 */
[----:B---3--:R-:W-:Y:S02]  /*3f80*/  VIADD R8, R5, 0x85 ;  /* 0x0000008505087836 */ /* 0x008fe40000000000 */
[----:B------:R-:W-:-:S03]  /*3f90*/  IMAD.MOV R6, RZ, RZ, -R6 ;  /* 0x000000ffff067224 */ /* 0x000fc600078e0a06 */
[----:B------:R2:W-:Y:S01]  /*3fa0*/  STL [R1+0x2098], R8 ;  /* 0x0020980801007387 */ /* 0x0005e20000100800 */
[C---:B------:R-:W-:Y:S01]  /*3fb0*/  IMAD R237, R247.reuse, R6, R4 ;  /* 0x00000006f7ed7224 */ /* 0x040fe200078e0204 */
[----:B------:R-:W-:Y:S01]  /*3fc0*/  IABS R4, R7 ;  /* 0x0000000700047213 */ /* 0x000fe20000000000 */
[----:B-1----:R-:W-:Y:S01]  /*3fd0*/  IMAD.HI.U32 R3, R246, R0, RZ ;  /* 0x00000000f6037227 */ /* 0x002fe200078e00ff */
[----:B------:R-:W-:Y:S03]  /*3fe0*/  STL [R1+0x2094], R9 ;  /* 0x0020940901007387 */ /* 0x000fe60000100800 */
[----:B------:R-:W-:Y:S01]  /*3ff0*/  IMAD.MOV R3, RZ, RZ, -R3 ;  /* 0x000000ffff037224 */ /* 0x000fe200078e0a03 */
[----:B------:R1:W-:Y:S01]  /*4000*/  STL [R1+0x224], R2 ;  /* 0x0002240201007387 */ /* 0x0003e20000100800 */
[----:B--2---:R-:W-:Y:S02]  /*4010*/  IABS R8, R8 ;  /* 0x0000000800087213 */ /* 0x004fe40000000000 */
[----:B------:R-:W-:-:S02]  /*4020*/  IMAD R218, R247, R3, R0 ;  /* 0x00000003f7da7224 */ /* 0x000fc400078e0200 */
[C---:B------:R-:W-:Y:S01]  /*4030*/  VIADD R0, R5.reuse, 0x89 ;  /* 0x0000008905007836 */ /* 0x040fe20000000000 */
[----:B-1----:R-:W-:Y:S01]  /*4040*/  IABS R2, R9 ;  /* 0x0000000900027213 */ /* 0x002fe20000000000 */
[----:B------:R-:W-:-:S04]  /*4050*/  VIADD R9, R5, 0x87 ;  /* 0x0000008705097836 */ /* 0x000fc80000000000 */
[C---:B------:R-:W-:Y:S01]  /*4060*/  IMAD.HI.U32 R6, R246.reuse, R2, RZ ;  /* 0x00000002f6067227 */ /* 0x040fe200078e00ff */
[----:B------:R1:W-:Y:S01]  /*4070*/  STL [R1+0x2090], R9 ;  /* 0x0020900901007387 */ /* 0x0003e20000100800 */
[----:B------:R-:W-:Y:S02]  /*4080*/  IABS R3, R9 ;  /* 0x0000000900037213 */ /* 0x000fe40000000000 */
[----:B------:R-:W-:Y:S01]  /*4090*/  IMAD.MOV R6, RZ, RZ, -R6 ;  /* 0x000000ffff067224 */ /* 0x000fe200078e0a06 */
[----:B------:R-:W-:Y:S03]  /*40a0*/  STL [R1+0x208c], R7 ;  /* 0x00208c0701007387 */ /* 0x000fe60000100800 */
[----:B------:R-:W-:Y:S01]  /*40b0*/  IMAD R2, R247, R6, R2 ;  /* 0x00000006f7027224 */ /* 0x000fe200078e0202 */
[----:B------:R2:W-:Y:S01]  /*40c0*/  STL [R1+0x2088], R0 ;  /* 0x0020880001007387 */ /* 0x0005e20000100800 */
[----:B------:R-:W-:-:S03]  /*40d0*/  IMAD.HI.U32 R6, R246, R4, RZ ;  /* 0x00000004f6067227 */ /* 0x000fc600078e00ff */
[----:B------:R3:W-:Y:S01]  /*40e0*/  STL [R1+0x214], R2 ;  /* 0x0002140201007387 */ /* 0x0007e20000100800 */
[----:B-1----:R-:W-:-:S04]  /*40f0*/  IMAD.HI.U32 R9, R246, R8, RZ ;  /* 0x00000008f6097227 */ /* 0x002fc800078e00ff */
[----:B------:R-:W-:Y:S01]  /*4100*/  IMAD.MOV R9, RZ, RZ, -R9 ;  /* 0x000000ffff097224 */ /* 0x000fe200078e0a09 */
[----:B--2---:R-:W-:Y:S01]  /*4110*/  IABS R0, R0 ;  /* 0x0000000000007213 */ /* 0x004fe20000000000 */
[----:B------:R-:W-:-:S04]  /*4120*/  IMAD.HI.U32 R7, R246, R3, RZ ;  /* 0x00000003f6077227 */ /* 0x000fc800078e00ff */
[----:B------:R-:W-:Y:S02]  /*4130*/  IMAD R229, R247, R9, R8 ;  /* 0x00000009f7e57224 */ /* 0x000fe400078e0208 */
[----:B------:R-:W-:Y:S02]  /*4140*/  IMAD.MOV R7, RZ, RZ, -R7 ;  /* 0x000000ffff077224 */ /* 0x000fe400078e0a07 */
[----:B------:R-:W-:Y:S02]  /*4150*/  VIADD R8, R5, 0x8a ;  /* 0x0000008a05087836 */ /* 0x000fe40000000000 */
[----:B---3--:R-:W-:-:S03]  /*4160*/  IMAD.HI.U32 R2, R246, R0, RZ ;  /* 0x00000000f6027227 */ /* 0x008fc600078e00ff */
[----:B------:R1:W-:Y:S01]  /*4170*/  STL [R1+0x2084], R8 ;  /* 0x0020840801007387 */ /* 0x0003e20000100800 */
[----:B------:R-:W-:Y:S01]  /*4180*/  VIADD R9, R5, 0x8b ;  /* 0x0000008b05097836 */ /* 0x000fe20000000000 */
[----:B------:R-:W-:Y:S01]  /*4190*/  IADD3 R2, -R2, RZ, RZ ;  /* 0x000000ff02027210 */ /* 0x000fe20007ffe1ff */
[----:B------:R-:W-:Y:S02]  /*41a0*/  IMAD R3, R247, R7, R3 ;  /* 0x00000007f7037224 */ /* 0x000fe400078e0203 */
[----:B------:R-:W-:Y:S01]  /*41b0*/  IMAD.MOV R6, RZ, RZ, -R6 ;  /* 0x000000ffff067224 */ /* 0x000fe200078e0a06 */
[----:B------:R-:W-:Y:S01]  /*41c0*/  STL [R1+0x2080], R9 ;  /* 0x0020800901007387 */ /* 0x000fe20000100800 */
[----:B------:R-:W-:Y:S02]  /*41d0*/  VIADD R7, R5, 0x8c ;  /* 0x0000008c05077836 */ /* 0x000fe40000000000 */
[C---:B------:R-:W-:Y:S01]  /*41e0*/  IMAD R4, R247.reuse, R6, R4 ;  /* 0x00000006f7047224 */ /* 0x040fe200078e0204 */
[----:B-1----:R-:W-:Y:S01]  /*41f0*/  IABS R8, R8 ;  /* 0x0000000800087213 */ /* 0x002fe20000000000 */
[----:B------:R1:W-:Y:S01]  /*4200*/  STL [R1+0x210], R3 ;  /* 0x0002100301007387 */ /* 0x0003e20000100800 */
[----:B------:R-:W-:Y:S01]  /*4210*/  IMAD R0, R247, R2, R0 ;  /* 0x00000002f7007224 */ /* 0x000fe200078e0200 */
[----:B------:R-:W-:-:S02]  /*4220*/  IABS R2, R7 ;  /* 0x0000000700027213 */ /* 0x000fc40000000000 */
[----:B------:R2:W-:Y:S04]  /*4230*/  STL [R1+0x20c], R4 ;  /* 0x00020c0401007387 */ /* 0x0005e80000100800 */
[----:B------:R-:W-:Y:S01]  /*4240*/  STL [R1+0x207c], R7 ;  /* 0x00207c0701007387 */ /* 0x000fe20000100800 */
[----:B-1----:R-:W-:Y:S01]  /*4250*/  IABS R3, R9 ;  /* 0x0000000900037213 */ /* 0x002fe20000000000 */
[C---:B------:R-:W-:Y:S02]  /*4260*/  IMAD.HI.U32 R9, R246.reuse, R8, RZ ;  /* 0x00000008f6097227 */ /* 0x040fe400078e00ff */
[----:B------:R1:W-:Y:S02]  /*4270*/  STL [R1+0x208], R0 ;  /* 0x0002080001007387 */ /* 0x0003e40000100800 */
[----:B------:R-:W-:-:S04]  /*4280*/  IMAD.HI.U32 R6, R246, R3, RZ ;  /* 0x00000003f6067227 */ /* 0x000fc800078e00ff */
[----:B------:R-:W-:Y:S02]  /*4290*/  IMAD.MOV R9, RZ, RZ, -R9 ;  /* 0x000000ffff097224 */ /* 0x000fe400078e0a09 */
[C---:B--2---:R-:W-:Y:S02]  /*42a0*/  VIADD R4, R5.reuse, 0x8d ;  /* 0x0000008d05047836 */ /* 0x044fe40000000000 */
[----:B-1----:R-:W-:Y:S02]  /*42b0*/  VIADD R0, R5, 0x8e ;  /* 0x0000008e05007836 */ /* 0x002fe40000000000 */
[----:B------:R-:W-:Y:S01]  /*42c0*/  IMAD.MOV R6, RZ, RZ, -R6 ;  /* 0x000000ffff067224 */ /* 0x000fe200078e0a06 */
[----:B------:R1:W-:Y:S01]  /*42d0*/  STL [R1+0x2078], R4 ;  /* 0x0020780401007387 */ /* 0x0003e20000100800 */
[C---:B------:R-:W-:Y:S02]  /*42e0*/  IMAD R8, R247.reuse, R9, R8 ;  /* 0x00000009f7087224 */ /* 0x040fe400078e0208 */
[C---:B------:R-:W-:Y:S01]  /*42f0*/  IMAD.HI.U32 R7, R246.reuse, R2, RZ ;  /* 0x00000002f6077227 */ /* 0x040fe200078e00ff */
[----:B------:R2:W-:Y:S03]  /*4300*/  STL [R1+0x2074], R0 ;  /* 0x0020740001007387 */ /* 0x0005e60000100800 */
[----:B------:R-:W-:Y:S01]  /*4310*/  IMAD R3, R247, R6, R3 ;  /* 0x00000006f7037224 */ /* 0x000fe200078e0203 */
[----:B------:R3:W-:Y:S01]  /*4320*/  STL [R1+0x204], R8 ;  /* 0x0002040801007387 */ /* 0x0007e20000100800 */
[----:B------:R-:W-:Y:S01]  /*4330*/  IMAD.MOV R7, RZ, RZ, -R7 ;  /* 0x000000ffff077224 */ /* 0x000fe200078e0a07 */
[----:B-1----:R-:W-:Y:S01]  /*4340*/  IABS R4, R4 ;  /* 0x0000000400047213 */ /* 0x002fe20000000000 */
[----:B------:R-:W-:Y:S01]  /*4350*/  VIADD R9, R5, 0x90 ;  /* 0x0000009005097836 */ /* 0x000fe20000000000 */
[----:B------:R1:W-:Y:S01]  /*4360*/  STL [R1+0x200], R3 ;  /* 0x0002000301007387 */ /* 0x0003e20000100800 */
[----:B------:R-:W-:Y:S01]  /*4370*/  IMAD R2, R247, R7, R2 ;  /* 0x00000007f7027224 */ /* 0x000fe200078e0202 */
[----:B--2---:R-:W-:Y:S01]  /*4380*/  IABS R0, R0 ;  /* 0x0000000000007213 */ /* 0x004fe20000000000 */
[----:B------:R-:W-:-:S04]  /*4390*/  IMAD.HI.U32 R6, R246, R4, RZ ;  /* 0x00000004f6067227 */ /* 0x000fc800078e00ff */
[----:B---3--:R-:W-:Y:S02]  /*43a0*/  VIADD R8, R5, 0x8f ;  /* 0x0000008f05087836 */ /* 0x008fe40000000000 */
[----:B------:R-:W-:Y:S02]  /*43b0*/  IMAD.MOV R6, RZ, RZ, -R6 ;  /* 0x000000ffff067224 */ /* 0x000fe400078e0a06 */
[----:B-1----:R-:W-:Y:S01]  /*43c0*/  IMAD.HI.U32 R3, R246, R0, RZ ;  /* 0x00000000f6037227 */ /* 0x002fe200078e00ff */
[----:B------:R1:W-:Y:S03]  /*43d0*/  STL [R1+0x2070], R8 ;  /* 0x0020700801007387 */ /* 0x0003e60000100800 */
[----:B------:R-:W-:Y:S01]  /*43e0*/  IMAD.MOV R3, RZ, RZ, -R3 ;  /* 0x000000ffff037224 */ /* 0x000fe200078e0a03 */
[----:B------:R-:W-:Y:S01]  /*43f0*/  STL [R1+0x206c], R9 ;  /* 0x00206c0901007387 */ /* 0x000fe20000100800 */
[----:B------:R-:W-:-:S02]  /*4400*/  IMAD R4, R247, R6, R4 ;  /* 0x00000006f7047224 */ /* 0x000fc400078e0204 */
[----:B------:R-:W-:Y:S01]  /*4410*/  VIADD R7, R5, 0x91 ;  /* 0x0000009105077836 */ /* 0x000fe20000000000 */
[----:B------:R2:W-:Y:S01]  /*4420*/  STL [R1+0x1fc], R2 ;  /* 0x0001fc0201007387 */ /* 0x0005e20000100800 */
[----:B------:R-:W-:Y:S01]  /*4430*/  IMAD R0, R247, R3, R0 ;  /* 0x00000003f7007224 */ /* 0x000fe200078e0200 */
[----:B-1----:R-:W-:Y:S02]  /*4440*/  IABS R8, R8 ;  /* 0x0000000800087213 */ /* 0x002fe40000000000 */
[----:B------:R1:W-:Y:S01]  /*4450*/  STL [R1+0x1f8], R4 ;  /* 0x0001f80401007387 */ /* 0x0003e20000100800 */
[----:B------:R-:W-:-:S03]  /*4460*/  IABS R3, R7 ;  /* 0x0000000700037213 */ /* 0x000fc60000000000 */
[----:B------:R-:W-:Y:S01]  /*4470*/  STL [R1+0x2068], R7 ;  /* 0x0020680701007387 */ /* 0x000fe20000100800 */
[----:B--2---:R-:W-:Y:S01]  /*4480*/  IABS R2, R9 ;  /* 0x0000000900027213 */ /* 0x004fe20000000000 */
[C---:B------:R-:W-:Y:S02]  /*4490*/  IMAD.HI.U32 R9, R246.reuse, R8, RZ ;  /* 0x00000008f6097227 */ /* 0x040fe400078e00ff */
[----:B------:R2:W-:Y:S01]  /*44a0*/  STL [R1+0x1f4], R0 ;  /* 0x0001f40001007387 */ /* 0x0005e20000100800 */
[----:B-1----:R-:W-:Y:S01]  /*44b0*/  IADD3 R4, R5, 0x92, RZ ;  /* 0x0000009205047810 */ /* 0x002fe20007ffe0ff */
[----:B------:R-:W-:-:S04]  /*44c0*/  IMAD.HI.U32 R6, R246, R2, RZ ;  /* 0x00000002f6067227 */ /* 0x000fc800078e00ff */
[----:B------:R-:W-:Y:S01]  /*44d0*/  IMAD.MOV R9, RZ, RZ, -R9 ;  /* 0x000000ffff097224 */ /* 0x000fe200078e0a09 */
[----:B------:R1:W-:Y:S01]  /*44e0*/  STL [R1+0x2064], R4 ;  /* 0x0020640401007387 */ /* 0x0003e20000100800 */
[----:B------:R-:W-:Y:S02]  /*44f0*/  IMAD.MOV R6, RZ, RZ, -R6 ;  /* 0x000000ffff067224 */ /* 0x000fe400078e0a06 */
[----:B--2---:R-:W-:Y:S02]  /*4500*/  VIADD R0, R5, 0x93 ;  /* 0x0000009305007836 */ /* 0x004fe40000000000 */
[----:B------:R-:W-:Y:S02]  /*4510*/  IMAD R8, R247, R9, R8 ;  /* 0x00000009f7087224 */ /* 0x000fe400078e0208 */
[----:B------:R-:W-:Y:S01]  /*4520*/  IMAD.HI.U32 R7, R246, R3, RZ ;  /* 0x00000003f6077227 */ /* 0x000fe200078e00ff */
[----:B------:R2:W-:Y:S01]  /*4530*/  STL [R1+0x2060], R0 ;  /* 0x0020600001007387 */ /* 0x0005e20000100800 */
[----:B-1----:R-:W-:-:S02]  /*4540*/  IABS R4, R4 ;  /* 0x0000000400047213 */ /* 0x002fc40000000000 */
[----:B------:R-:W-:Y:S01]  /*4550*/  IMAD R2, R247, R6, R2 ;  /* 0x00000006f7027224 */ /* 0x000fe200078e0202 */
[----:B------:R1:W-:Y:S01]  /*4560*/  STL [R1+0x1f0], R8 ;  /* 0x0001f00801007387 */ /* 0x0003e20000100800 */
[----:B------:R-:W-:Y:S02]  /*4570*/  IMAD.MOV R7, RZ, RZ, -R7 ;  /* 0x000000ffff077224 */ /* 0x000fe400078e0a07 */
[----:B------:R-:W-:Y:S01]  /*4580*/  VIADD R9, R5, 0x95 ;  /* 0x0000009505097836 */ /* 0x000fe20000000000 */
[----:B------:R3:W-:Y:S01]  /*4590*/  STL [R1+0x1ec], R2 ;  /* 0x0001ec0201007387 */ /* 0x0007e20000100800 */
[----:B------:R-:W-:Y:S01]  /*45a0*/  IMAD R3, R247, R7, R3 ;  /* 0x00000007f7037224 */ /* 0x000fe200078e0203 */
[----:B--2---:R-:W-:Y:S01]  /*45b0*/  IABS R0, R0 ;  /* 0x0000000000007213 */ /* 0x004fe20000000000 */
[----:B------:R-:W-:-:S04]  /*45c0*/  IMAD.HI.U32 R6, R246, R4, RZ ;  /* 0x00000004f6067227 */ /* 0x000fc800078e00ff */
[C---:B-1----:R-:W-:Y:S02]  /*45d0*/  VIADD R8, R5.reuse, 0x94 ;  /* 0x0000009405087836 */ /* 0x042fe40000000000 */
[----:B------:R-:W-:Y:S02]  /*45e0*/  IMAD.MOV R6, RZ, RZ, -R6 ;  /* 0x000000ffff067224 */ /* 0x000fe400078e0a06 */
[----:B---3--:R-:W-:Y:S01]  /*45f0*/  IMAD.HI.U32 R2, R246, R0, RZ ;  /* 0x00000000f6027227 */ /* 0x008fe200078e00ff */
[----:B------:R1:W-:Y:S03]  /*4600*/  STL [R1+0x205c], R8 ;  /* 0x00205c0801007387 */ /* 0x0003e60000100800 */
[----:B------:R-:W-:Y:S01]  /*4610*/  IMAD.MOV R2, RZ, RZ, -R2 ;  /* 0x000000ffff027224 */ /* 0x000fe200078e0a02 */
[----:B------:R-:W-:Y:S01]  /*4620*/  STL [R1+0x2058], R9 ;  /* 0x0020580901007387 */ /* 0x000fe20000100800 */
[----:B------:R-:W-:-:S02]  /*4630*/  VIADD R7, R5, 0x96 ;  /* 0x0000009605077836 */ /* 0x000fc40000000000 */
[C---:B------:R-:W-:Y:S01]  /*4640*/  IMAD R0, R247.reuse, R2, R0 ;  /* 0x00000002f7007224 */ /* 0x040fe200078e0200 */
[----:B------:R2:W-:Y:S01]  /*4650*/  STL [R1+0x1e8], R3 ;  /* 0x0001e80301007387 */ /* 0x0005e20000100800 */
[----:B------:R-:W-:Y:S01]  /*4660*/  IMAD R167, R247, R6, R4 ;  /* 0x00000006f7a77224 */ /* 0x000fe200078e0204 */
[----:B-1----:R-:W-:Y:S01]  /*4670*/  IABS R8, R8 ;  /* 0x0000000800087213 */ /* 0x002fe20000000000 */
[----:B------:R-:W-:Y:S01]  /*4680*/  VIADD R4, R5, 0x97 ;  /* 0x0000009705047836 */ /* 0x000fe20000000000 */
[----:B------:R-:W-:Y:S01]  /*4690*/  STL [R1+0x2054], R7 ;  /* 0x0020540701007387 */ /* 0x000fe20000100800 */
[----:B------:R-:W-:-:S03]  /*46a0*/  IABS R2, R7 ;  /* 0x0000000700027213 */ /* 0x000fc60000000000 */
[----:B------:R1:W-:Y:S01]  /*46b0*/  STL [R1+0x1e0], R0 ;  /* 0x0001e00001007387 */ /* 0x0003e20000100800 */
[----:B--2---:R-:W-:Y:S01]  /*46c0*/  IABS R3, R9 ;  /* 0x0000000900037213 */ /* 0x004fe20000000000 */
[C---:B------:R-:W-:Y:S02]  /*46d0*/  IMAD.HI.U32 R9, R246.reuse, R8, RZ ;  /* 0x00000008f6097227 */ /* 0x040fe400078e00ff */
[----:B------:R2:W-:Y:S02]  /*46e0*/  STL [R1+0x2050], R4 ;  /* 0x0020500401007387 */ /* 0x0005e40000100800 */
[----:B------:R-:W-:Y:S01]  /*46f0*/  IMAD.HI.U32 R6, R246, R3, RZ ;  /* 0x00000003f6067227 */ /* 0x000fe200078e00ff */
[----:B------:R-:W-:-:S03]  /*4700*/  IADD3 R9, -R9, RZ, RZ ;  /* 0x000000ff09097210 */ /* 0x000fc60007ffe1ff */
[----:B-1----:R-:W-:Y:S02]  /*4710*/  VIADD R0, R5, 0x98 ;  /* 0x0000009805007836 */ /* 0x002fe40000000000 */
[----:B------:R-:W-:Y:S01]  /*4720*/  IMAD.MOV R6, RZ, RZ, -R6 ;  /* 0x000000ffff067224 */ /* 0x000fe200078e0a06 */
[----:B--2---:R-:W-:Y:S01]  /*4730*/  IABS R4, R4 ;  /* 0x0000000400047213 */ /* 0x004fe20000000000 */
[----:B------:R-:W-:Y:S01]  /*4740*/  IMAD.HI.U32 R7, R246, R2, RZ ;  /* 0x00000002f6077227 */ /* 0x000fe200078e00ff */
[----:B------:R1:W-:Y:S03]  /*4750*/  STL [R1+0x204c], R0 ;  /* 0x00204c0001007387 */ /* 0x0003e60000100800 */
[C---:B------:R-:W-:Y:S02]  /*4760*/  IMAD R8, R247.reuse, R9, R8 ;  /* 0x00000009f7087224 */ /* 0x040fe400078e0208 */
[----:B------:R-:W-:-:S02]  /*4770*/  IMAD R3, R247, R6, R3 ;  /* 0x00000006f7037224 */ /* 0x000fc400078e0203 */
[----:B------:R-:W-:Y:S01]  /*4780*/  IMAD.MOV R7, RZ, RZ, -R7 ;  /* 0x000000ffff077224 */ /* 0x000fe200078e0a07 */
[----:B------:R2:W-:Y:S01]  /*4790*/  STL [R1+0x1dc], R8 ;  /* 0x0001dc0801007387 */ /* 0x0005e20000100800 */
[----:B------:R-:W-:Y:S01]  /*47a0*/  IMAD.HI.U32 R6, R246, R4, RZ ;  /* 0x00000004f6067227 */ /* 0x000fe200078e00ff */
[----:B-1----:R-:W-:Y:S02]  /*47b0*/  IABS R0, R0 ;  /* 0x0000000000007213 */ /* 0x002fe40000000000 */
[----:B------:R1:W-:Y:S01]  /*47c0*/  STL [R1+0x1d8], R3 ;  /* 0x0001d80301007387 */ /* 0x0003e20000100800 */
[----:B------:R-:W-:Y:S02]  /*47d0*/  VIADD R9, R5, 0x9a ;  /* 0x0000009a05097836 */ /* 0x000fe40000000000 */
[----:B------:R-:W-:Y:S02]  /*47e0*/  IMAD R2, R247, R7, R2 ;  /* 0x00000007f7027224 */ /* 0x000fe400078e0202 */
[----:B------:R-:W-:-:S02]  /*47f0*/  IMAD.MOV R6, RZ, RZ, -R6 ;  /* 0x000000ffff067224 */ /* 0x000fc400078e0a06 */
[----:B--2---:R-:W-:Y:S02]  /*4800*/  VIADD R8, R5, 0x99 ;  /* 0x0000009905087836 */ /* 0x004fe40000000000 */
[----:B------:R-:W-:Y:S02]  /*4810*/  IMAD R4, R247, R6, R4 ;  /* 0x00000006f7047224 */ /* 0x000fe400078e0204 */
[----:B-1----:R-:W-:Y:S01]  /*4820*/  IMAD.HI.U32 R3, R246, R0, RZ ;  /* 0x00000000f6037227 */ /* 0x002fe200078e00ff */
[----:B------:R1:W-:Y:S03]  /*4830*/  STL [R1+0x2048], R8 ;  /* 0x0020480801007387 */ /* 0x0003e60000100800 */
[----:B------:R-:W-:Y:S01]  /*4840*/  IMAD.MOV R3, RZ, RZ, -R3 ;  /* 0x000000ffff037224 */ /* 0x000fe200078e0a03 */
[----:B------:R-:W-:Y:S01]  /*4850*/  STL [R1+0x2044], R9 ;  /* 0x0020440901007387 */ /* 0x000fe20000100800 */
[----:B------:R-:W-:-:S02]  /*4860*/  VIADD R7, R5, 0x9b ;  /* 0x0000009b05077836 */ /* 0x000fc40000000000 */
[----:B------:R-:W-:Y:S01]  /*4870*/  IMAD R0, R247, R3, R0 ;  /* 0x00000003f7007224 */ /* 0x000fe200078e0200 */
[----:B------:R2:W-:Y:S01]  /*4880*/  STL [R1+0x1d4], R2 ;  /* 0x0001d40201007387 */ /* 0x0005e20000100800 */
[----:B-1----:R-:W-:-:S03]  /*4890*/  IABS R8, R8 ;  /* 0x0000000800087213 */ /* 0x002fc60000000000 */
[----:B------:R1:W-:Y:S01]  /*48a0*/  STL [R1+0x1d0], R4 ;  /* 0x0001d00401007387 */ /* 0x0003e20000100800 */
[----:B------:R-:W-:-:S03]  /*48b0*/  IABS R3, R7 ;  /* 0x0000000700037213 */ /* 0x000fc60000000000 */
[----:B------:R-:W-:Y:S01]  /*48c0*/  STL [R1+0x2040], R7 ;  /* 0x0020400701007387 */ /* 0x000fe20000100800 */
[----:B--2---:R-:W-:Y:S01]  /*48d0*/  IABS R2, R9 ;  /* 0x0000000900027213 */ /* 0x004fe20000000000 */
[C---:B------:R-:W-:Y:S02]  /*48e0*/  IMAD.HI.U32 R9, R246.reuse, R8, RZ ;  /* 0x00000008f6097227 */ /* 0x040fe400078e00ff */
[----:B------:R2:W-:Y:S02]  /*48f0*/  STL [R1+0x1cc], R0 ;  /* 0x0001cc0001007387 */ /* 0x0005e40000100800 */
[----:B------:R-:W-:-:S04]  /*4900*/  IMAD.HI.U32 R6, R246, R2, RZ ;  /* 0x00000002f6067227 */ /* 0x000fc800078e00ff */
[C---:B-1----:R-:W-:Y:S02]  /*4910*/  VIADD R4, R5.reuse, 0x9c ;  /* 0x0000009c05047836 */ /* 0x042fe40000000000 */
[----:B------:R-:W-:Y:S02]  /*4920*/  IMAD.MOV R9, RZ, RZ, -R9 ;  /* 0x000000ffff097224 */ /* 0x000fe400078e0a09 */
[----:B--2---:R-:W-:Y:S01]  /*4930*/  VIADD R0, R5, 0x9d ;  /* 0x0000009d05007836 */ /* 0x004fe20000000000 */
[----:B------:R1:W-:Y:S01]  /*4940*/  STL [R1+0x203c], R4 ;  /* 0x00203c0401007387 */ /* 0x0003e20000100800 */
[----:B------:R-:W-:Y:S02]  /*4950*/  IMAD.MOV R6, RZ, RZ, -R6 ;  /* 0x000000ffff067224 */ /* 0x000fe400078e0a06 */
[C---:B------:R-:W-:Y:S01]  /*4960*/  IMAD.HI.U32 R7, R246.reuse, R3, RZ ;  /* 0x00000003f6077227 */ /* 0x040fe200078e00ff */
[----:B------:R2:W-:Y:S03]  /*4970*/  STL [R1+0x2038], R0 ;  /* 0x0020380001007387 */ /* 0x0005e60000100800 */
[----:B------:R-:W-:Y:S01]  /*4980*/  IMAD R8, R247, R9, R8 ;  /* 0x00000009f7087224 */ /* 0x000fe200078e0208 */
[----:B------:R-:W-:Y:S01]  /*4990*/  IADD3 R7, -R7, RZ, RZ ;  /* 0x000000ff07077210 */ /* 0x000fe20007ffe1ff */
[----:B------:R-:W-:Y:S01]  /*49a0*/  IMAD R2, R247, R6, R2 ;  /* 0x00000006f7027224 */ /* 0x000fe200078e0202 */
[----:B-1----:R-:W-:Y:S01]  /*49b0*/  IABS R4, R4 ;  /* 0x0000000400047213 */ /* 0x002fe20000000000 */
[----:B------:R-:W-:Y:S01]  /*49c0*/  VIADD R9, R5, 0x9f ;  /* 0x0000009f05097836 */ /* 0x000fe20000000000 */
[----:B------:R1:W-:Y:S01]  /*49d0*/  STL [R1+0x1c8], R8 ;  /* 0x0001c80801007387 */ /* 0x0003e20000100800 */
[----:B------:R-:W-:Y:S01]  /*49e0*/  IMAD R3, R247, R7, R3 ;  /* 0x00000007f7037224 */ /* 0x000fe200078e0203 */
[----:B--2---:R-:W-:Y:S01]  /*49f0*/  IABS R0, R0 ;  /* 0x0000000000007213 */ /* 0x004fe20000000000 */
[----:B------:R-:W-:Y:S01]  /*4a00*/  IMAD.HI.U32 R6, R246, R4, RZ ;  /* 0x00000004f6067227 */ /* 0x000fe200078e00ff */
[----:B------:R2:W-:Y:S03]  /*4a10*/  STL [R1+0x1c4], R2 ;  /* 0x0001c40201007387 */ /* 0x0005e60000100800 */
[----:B------:R-:W-:-:S02]  /*4a20*/  IMAD.MOV R6, RZ, RZ, -R6 ;  /* 0x000000ffff067224 */ /* 0x000fc400078e0a06 */
[C---:B------:R-:W-:Y:S02]  /*4a30*/  VIADD R7, R5.reuse, 0xa0 ;  /* 0x000000a005077836 */ /* 0x040fe40000000000 */
[----:B-1----:R-:W-:Y:S02]  /*4a40*/  VIADD R8, R5, 0x9e ;  /* 0x0000009e05087836 */ /* 0x002fe40000000000 */
[C---:B------:R-:W-:Y:S02]  /*4a50*/  IMAD R4, R247.reuse, R6, R4 ;  /* 0x00000006f7047224 */ /* 0x040fe400078e0204 */
[----:B--2---:R-:W-:Y:S01]  /*4a60*/  IMAD.HI.U32 R2, R246, R0, RZ ;  /* 0x00000000f6027227 */ /* 0x004fe200078e00ff */
        /* <DEDUP_REMOVED lines=8> */
[----:B------:R3:W-:Y:S01]  /*4af0*/  STL [R1+0x202c], R7 ;  /* 0x00202c0701007387 */ /* 0x0007e20000100800 */
[----:B--2---:R-:W-:Y:S01]  /*4b00*/  IABS R3, R9 ;  /* 0x0000000900037213 */ /* 0x004fe20000000000 */
[----:B------:R-:W-:Y:S02]  /*4b10*/  IMAD.HI.U32 R9, R246, R8, RZ ;  /* 0x00000008f6097227 */ /* 0x000fe400078e00ff */
[----:B------:R2:W-:Y:S02]  /*4b20*/  STL [R1+0x1b8], R0 ;  /* 0x0001b80001007387 */ /* 0x0005e40000100800 */
[----:B-1----:R-:W-:-:S02]  /*4b30*/  VIADD R4, R5, 0xa1 ;  /* 0x000000a105047836 */ /* 0x002fc40000000000 */
[----:B------:R-:W-:-:S03]  /*4b40*/  IMAD.HI.U32 R6, R246, R3, RZ ;  /* 0x00000003f6067227 */ /* 0x000fc600078e00ff */
[----:B------:R1:W-:Y:S01]  /*4b50*/  STL [R1+0x2028], R4 ;  /* 0x0020280401007387 */ /* 0x0003e20000100800 */
[----:B---3--:R-:W-:-:S04]  /*4b60*/  IMAD.HI.U32 R7, R246, R2, RZ ;  /* 0x00000002f6077227 */ /* 0x008fc800078e00ff */
[----:B--2---:R-:W-:Y:S02]  /*4b70*/  VIADD R0, R5, 0xa2 ;  /* 0x000000a205007836 */ /* 0x004fe40000000000 */
[----:B------:R-:W-:Y:S02]  /*4b80*/  IMAD.MOV R6, RZ, RZ, -R6 ;  /* 0x000000ffff067224 */ /* 0x000fe400078e0a06 */
[----:B------:R-:W-:Y:S01]  /*4b90*/  IMAD.MOV R7, RZ, RZ, -R7 ;  /* 0x000000ffff077224 */ /* 0x000fe200078e0a07 */
[----:B-1----:R-:W-:Y:S01]  /*4ba0*/  IABS R4, R4 ;  /* 0x0000000400047213 */ /* 0x002fe20000000000 */
[----:B------:R1:W-:Y:S01]  /*4bb0*/  STL [R1+0x2024], R0 ;  /* 0x0020240001007387 */ /* 0x0003e20000100800 */
[----:B------:R-:W-:Y:S02]  /*4bc0*/  IMAD R214, R247, R6, R3 ;  /* 0x00000006f7d67224 */ /* 0x000fe400078e0203 */
[----:B------:R-:W-:Y:S01]  /*4bd0*/  IMAD.MOV R9, RZ, RZ, -R9 ;  /* 0x000000ffff097224 */ /* 0x000fe200078e0a09 */
[----:B------:R-:W-:Y:S01]  /*4be0*/  STL [R1+0x2020], R11 ;  /* 0x0020200b01007387 */ /* 0x000fe20000100800 */
[----:B------:R-:W-:-:S03]  /*4bf0*/  IMAD.HI.U32 R6, R246, R4, RZ ;  /* 0x00000004f6067227 */ /* 0x000fc600078e00ff */
[----:B------:R-:W-:Y:S01]  /*4c00*/  STL [R1+0x201c], R10 ;  /* 0x00201c0a01007387 */ /* 0x000fe20000100800 */
[C---:B------:R-:W-:Y:S01]  /*4c10*/  IMAD R2, R247.reuse, R7, R2 ;  /* 0x00000007f7027224 */ /* 0x040fe200078e0202 */
[----:B-1----:R-:W-:Y:S01]  /*4c20*/  IABS R0, R0 ;  /* 0x0000000000007213 */ /* 0x002fe20000000000 */
[----:B------:R-:W-:Y:S02]  /*4c30*/  IMAD.MOV R6, RZ, RZ, -R6 ;  /* 0x000000ffff067224 */ /* 0x000fe400078e0a06 */
[----:B------:R-:W-:Y:S01]  /*4c40*/  IMAD R236, R247, R9, R8 ;  /* 0x00000009f7ec7224 */ /* 0x000fe200078e0208 */
[----:B------:R-:W-:Y:S01]  /*4c50*/  IABS R8, R11 ;  /* 0x0000000b00087213 */ /* 0x000fe20000000000 */
[----:B------:R-:W-:Y:S01]  /*4c60*/  IMAD.HI.U32 R3, R246, R0, RZ ;  /* 0x00000000f6037227 */ /* 0x000fe200078e00ff */
[----:B------:R1:W-:Y:S03]  /*4c70*/  STL [R1+0x1ac], R2 ;  /* 0x0001ac0201007387 */ /* 0x0003e60000100800 */
[----:B------:R-:W-:-:S02]  /*4c80*/  IMAD.MOV R3, RZ, RZ, -R3 ;  /* 0x000000ffff037224 */ /* 0x000fc400078e0a03 */
[----:B------:R-:W-:Y:S02]  /*4c90*/  IMAD R4, R247, R6, R4 ;  /* 0x00000006f7047224 */ /* 0x000fe400078e0204 */
[----:B------:R-:W-:Y:S02]  /*4ca0*/  VIADD R7, R5, 0xa5 ;  /* 0x000000a505077836 */ /* 0x000fe40000000000 */
[----:B------:R-:W-:Y:S01]  /*4cb0*/  IMAD R0, R247, R3, R0 ;  /* 0x00000003f7007224 */ /* 0x000fe200078e0200 */
[----:B-1----:R-:W-:Y:S01]  /*4cc0*/  IABS R2, R10 ;  /* 0x0000000a00027213 */ /* 0x002fe20000000000 */
[C---:B------:R-:W-:Y:S01]  /*4cd0*/  IMAD.HI.U32 R9, R246.reuse, R8, RZ ;  /* 0x00000008f6097227 */ /* 0x040fe200078e00ff */
[----:B------:R1:W-:Y:S01]  /*4ce0*/  STL [R1+0x1a8], R4 ;  /* 0x0001a80401007387 */ /* 0x0003e20000100800 */
[----:B------:R-:W-:Y:S02]  /*4cf0*/  IABS R3, R7 ;  /* 0x0000000700037213 */ /* 0x000fe40000000000 */
[----:B------:R-:W-:Y:S01]  /*4d00*/  IMAD.HI.U32 R6, R246, R2, RZ ;  /* 0x00000002f6067227 */ /* 0x000fe200078e00ff */
[----:B------:R2:W-:Y:S03]  /*4d10*/  STL [R1+0x2018], R7 ;  /* 0x0020180701007387 */ /* 0x0005e60000100800 */
[----:B------:R-:W-:Y:S01]  /*4d20*/  IMAD.MOV R9, RZ, RZ, -R9 ;  /* 0x000000ffff097224 */ /* 0x000fe200078e0a09 */
[----:B------:R3:W-:Y:S01]  /*4d30*/  STL [R1+0x1a4], R0 ;  /* 0x0001a40001007387 */ /* 0x0007e20000100800 */
[----:B------:R-:W-:-:S02]  /*4d40*/  IMAD.MOV R6, RZ, RZ, -R6 ;  /* 0x000000ffff067224 */ /* 0x000fc400078e0a06 */
[----:B-1----:R-:W-:Y:S02]  /*4d50*/  VIADD R4, R5, 0xa6 ;  /* 0x000000a605047836 */ /* 0x002fe40000000000 */
[----:B------:R-:W-:Y:S02]  /*4d60*/  IMAD R8, R247, R9, R8 ;  /* 0x00000009f7087224 */ /* 0x000fe400078e0208 */
[----:B--2---:R-:W-:Y:S01]  /*4d70*/  IMAD.HI.U32 R7, R246, R3, RZ ;  /* 0x00000003f6077227 */ /* 0x004fe200078e00ff */
[----:B------:R1:W-:Y:S03]  /*4d80*/  STL [R1+0x2014], R4 ;  /* 0x0020140401007387 */ /* 0x0003e60000100800 */
[----:B---3--:R-:W-:Y:S02]  /*4d90*/  VIADD R0, R5, 0xa7 ;  /* 0x000000a705007836 */ /* 0x008fe40000000000 */
[----:B------:R-:W-:-:S02]  /*4da0*/  IMAD R2, R247, R6, R2 ;  /* 0x00000006f7027224 */ /* 0x000fc400078e0202 */
[----:B------:R-:W-:Y:S01]  /*4db0*/  IMAD.MOV R7, RZ, RZ, -R7 ;  /* 0x000000ffff077224 */ /* 0x000fe200078e0a07 */
[----:B------:R2:W-:Y:S01]  /*4dc0*/  STL [R1+0x2010], R0 ;  /* 0x0020100001007387 */ /* 0x0005e20000100800 */
[----:B------:R-:W-:Y:S01]  /*4dd0*/  VIADD R9, R5, 0xa9 ;  /* 0x000000a905097836 */ /* 0x000fe20000000000 */
[----:B-1----:R-:W-:Y:S01]  /*4de0*/  IABS R4, R4 ;  /* 0x0000000400047213 */ /* 0x002fe20000000000 */
[----:B------:R-:W-:Y:S01]  /*4df0*/  IMAD R3, R247, R7, R3 ;  /* 0x00000007f7037224 */ /* 0x000fe200078e0203 */
[----:B------:R1:W-:Y:S01]  /*4e00*/  STL [R1+0x1a0], R8 ;  /* 0x0001a00801007387 */ /* 0x0003e20000100800 */
[----:B------:R-:W-:Y:S02]  /*4e10*/  VIADD R7, R5, 0xaa ;  /* 0x000000aa05077836 */ /* 0x000fe40000000000 */
[----:B------:R-:W-:Y:S01]  /*4e20*/  IMAD.HI.U32 R6, R246, R4, RZ ;  /* 0x00000004f6067227 */ /* 0x000fe200078e00ff */
[----:B------:R3:W-:Y:S01]  /*4e30*/  STL [R1+0x19c], R2 ;  /* 0x00019c0201007387 */ /* 0x0007e20000100800 */
[----:B--2---:R-:W-:-:S02]  /*4e40*/  IABS R0, R0 ;  /* 0x0000000000007213 */ /* 0x004fc40000000000 */
[----:B------:R-:W-:Y:S02]  /*4e50*/  IMAD.MOV R6, RZ, RZ, -R6 ;  /* 0x000000ffff067224 */ /* 0x000fe400078e0a06 */
[C---:B------:R-:W-:Y:S02]  /*4e60*/  VIADD R11, R5.reuse, 0xbc ;  /* 0x000000bc050b7836 */ /* 0x040fe40000000000 */
[----:B-1----:R-:W-:Y:S02]  /*4e70*/  VIADD R8, R5, 0xa8 ;  /* 0x000000a805087836 */ /* 0x002fe40000000000 */
[----:B------:R-:W-:Y:S02]  /*4e80*/  IMAD R4, R247, R6, R4 ;  /* 0x00000006f7047224 */ /* 0x000fe400078e0204 */
[----:B---3--:R-:W-:Y:S01]  /*4e90*/  IMAD.HI.U32 R2, R246, R0, RZ ;  /* 0x00000000f6027227 */ /* 0x008fe200078e00ff */
[----:B------:R1:W-:Y:S03]  /*4ea0*/  STL [R1+0x200c], R8 ;  /* 0x00200c0801007387 */ /* 0x0003e60000100800 */
[----:B------:R-:W-:Y:S01]  /*4eb0*/  VIADD R10, R5, 0xbd ;  /* 0x000000bd050a7836 */ /* 0x000fe20000000000 */
[----:B------:R-:W-:Y:S01]  /*4ec0*/  IADD3 R2, -R2, RZ, RZ ;  /* 0x000000ff02027210 */ /* 0x000fe20007ffe1ff */
[----:B------:R-:W-:Y:S04]  /*4ed0*/  STL [R1+0x2008], R9 ;  /* 0x0020080901007387 */ /* 0x000fe80000100800 */
[----:B------:R2:W-:Y:S01]  /*4ee0*/  STL [R1+0x198], R3 ;  /* 0x0001980301007387 */ /* 0x0005e20000100800 */
[----:B-1----:R-:W-:Y:S01]  /*4ef0*/  IABS R8, R8 ;  /* 0x0000000800087213 */ /* 0x002fe20000000000 */
[----:B------:R-:W-:Y:S01]  /*4f00*/  IMAD R0, R247, R2, R0 ;  /* 0x00000002f7007224 */ /* 0x000fe200078e0200 */
[----:B------:R-:W-:Y:S01]  /*4f10*/  IABS R2, R7 ;  /* 0x0000000700027213 */ /* 0x000fe20000000000 */
[----:B------:R1:W-:Y:S04]  /*4f20*/  STL [R1+0x194], R4 ;  /* 0x0001940401007387 */ /* 0x0003e80000100800 */
[----:B------:R-:W-:Y:S01]  /*4f30*/  STL [R1+0x2004], R7 ;  /* 0x0020040701007387 */ /* 0x000fe20000100800 */
[----:B--2---:R-:W-:Y:S01]  /*4f40*/  IABS R3, R9 ;  /* 0x0000000900037213 */ /* 0x004fe20000000000 */
[----:B------:R-:W-:-:S02]  /*4f50*/  IMAD.HI.U32 R9, R246, R8, RZ ;  /* 0x00000008f6097227 */ /* 0x000fc400078e00ff */
[----:B------:R2:W-:Y:S02]  /*4f60*/  STL [R1+0x190], R0 ;  /* 0x0001900001007387 */ /* 0x0005e40000100800 */
[----:B------:R-:W-:Y:S02]  /*4f70*/  IMAD.MOV R9, RZ, RZ, -R9 ;  /* 0x000000ffff097224 */ /* 0x000fe400078e0a09 */
[----:B------:R-:W-:-:S04]  /*4f80*/  IMAD.HI.U32 R6, R246, R3, RZ ;  /* 0x00000003f6067227 */ /* 0x000fc800078e00ff */
[C---:B-1----:R-:W-:Y:S02]  /*4f90*/  VIADD R4, R5.reuse, 0xab ;  /* 0x000000ab05047836 */ /* 0x042fe40000000000 */
[----:B--2---:R-:W-:Y:S02]  /*4fa0*/  VIADD R0, R5, 0xac ;  /* 0x000000ac05007836 */ /* 0x004fe40000000000 */
[----:B------:R-:W-:Y:S01]  /*4fb0*/  IMAD.HI.U32 R7, R246, R2, RZ ;  /* 0x00000002f6077227 */ /* 0x000fe200078e00ff */
[----:B------:R1:W-:Y:S03]  /*4fc0*/  STL [R1+0x2000], R4 ;  /* 0x0020000401007387 */ /* 0x0003e60000100800 */
[----:B------:R-:W-:Y:S01]  /*4fd0*/  IMAD R8, R247, R9, R8 ;  /* 0x00000009f7087224 */ /* 0x000fe200078e0208 */
[----:B------:R2:W-:Y:S01]  /*4fe0*/  STL [R1+0x1ffc], R0 ;  /* 0x001ffc0001007387 */ /* 0x0005e20000100800 */
[----:B------:R-:W-:-:S02]  /*4ff0*/  IMAD.MOV R6, RZ, RZ, -R6 ;  /* 0x000000ffff067224 */ /* 0x000fc400078e0a06 */
[----:B------:R-:W-:Y:S01]  /*5000*/  IMAD.MOV R7, RZ, RZ, -R7 ;  /* 0x000000ffff077224 */ /* 0x000fe200078e0a07 */
[----:B------:R3:W-:Y:S01]  /*5010*/  STL [R1+0x18c], R8 ;  /* 0x00018c0801007387 */ /* 0x0007e20000100800 */
[----:B------:R-:W-:Y:S01]  /*5020*/  IMAD R3, R247, R6, R3 ;  /* 0x00000006f7037224 */ /* 0x000fe200078e0203 */
[----:B-1----:R-:W-:Y:S01]  /*5030*/  IABS R4, R4 ;  /* 0x0000000400047213 */ /* 0x002fe20000000000 */
[----:B------:R-:W-:Y:S02]  /*5040*/  VIADD R9, R5, 0xae ;  /* 0x000000ae05097836 */ /* 0x000fe40000000000 */
[----:B------:R-:W-:Y:S01]  /*5050*/  IMAD R2, R247, R7, R2 ;  /* 0x00000007f7027224 */ /* 0x000fe200078e0202 */
[----:B--2---:R-:W-:Y:S01]  /*5060*/  IABS R0, R0 ;  /* 0x0000000000007213 */ /* 0x004fe20000000000 */
[----:B------:R1:W-:Y:S01]  /*5070*/  STL [R1+0x188], R3 ;  /* 0x0001880301007387 */ /* 0x0003e20000100800 */
[----:B------:R-:W-:Y:S01]  /*5080*/  IMAD.HI.U32 R6, R246, R4, RZ ;  /* 0x00000004f6067227 */ /* 0x000fe200078e00ff */
[----:B------:R-:W-:-:S03]  /*5090*/  IADD3 R7, R5, 0xb0, RZ ;  /* 0x000000b005077810 */ /* 0x000fc60007ffe0ff */
[----:B---3--:R-:W-:Y:S02]  /*50a0*/  VIADD R8, R5, 0xad ;  /* 0x000000ad05087836 */ /* 0x008fe40000000000 */
[----:B------:R-:W-:Y:S02]  /*50b0*/  IMAD.MOV R6, RZ, RZ, -R6 ;  /* 0x000000ffff067224 */ /* 0x000fe400078e0a06 */
[----:B-1----:R-:W-:Y:S01]  /*50c0*/  IMAD.HI.U32 R3, R246, R0, RZ ;  /* 0x00000000f6037227 */ /* 0x002fe200078e00ff */
[----:B------:R1:W-:Y:S03]  /*50d0*/  STL [R1+0x1ff8], R8 ;  /* 0x001ff80801007387 */ /* 0x0003e60000100800 */
[----:B------:R-:W-:Y:S01]  /*50e0*/  IMAD.MOV R3, RZ, RZ, -R3 ;  /* 0x000000ffff037224 */ /* 0x000fe200078e0a03 */
[----:B------:R-:W-:Y:S01]  /*50f0*/  STL [R1+0x1ff4], R9 ;  /* 0x001ff40901007387 */ /* 0x000fe20000100800 */
[C---:B------:R-:W-:Y:S01]  /*5100*/  IMAD R220, R247.reuse, R6, R4 ;  /* 0x00000006f7dc7224 */ /* 0x040fe200078e0204 */
[----:B------:R-:W-:Y:S01]  /*5110*/  IABS R4, R7 ;  /* 0x0000000700047213 */ /* 0x000fe20000000000 */
[----:B------:R-:W-:Y:S01]  /*5120*/  IMAD R251, R247, R3, R0 ;  /* 0x00000003f7fb7224 */ /* 0x000fe200078e0200 */
[----:B------:R2:W-:Y:S01]  /*5130*/  STL [R1+0x184], R2 ;  /* 0x0001840201007387 */ /* 0x0005e20000100800 */
[----:B------:R-:W-:Y:S01]  /*5140*/  VIADD R0, R5, 0xb1 ;  /* 0x000000b105007836 */ /* 0x000fe20000000000 */
[----:B-1----:R-:W-:-:S02]  /*5150*/  IABS R8, R8 ;  /* 0x0000000800087213 */ /* 0x002fc40000000000 */
[----:B--2---:R-:W-:Y:S01]  /*5160*/  IABS R2, R9 ;  /* 0x0000000900027213 */ /* 0x004fe20000000000 */
        /* <DEDUP_REMOVED lines=8> */
[----:B------:R-:W-:-:S04]  /*51f0*/  IMAD.HI.U32 R6, R246, R4, RZ ;  /* 0x00000004f6067227 */ /* 0x000fc800078e00ff */
[----:B-1----:R-:W-:-:S04]  /*5200*/  IMAD.HI.U32 R9, R246, R8, RZ ;  /* 0x00000008f6097227 */ /* 0x002fc800078e00ff */
[----:B------:R-:W-:Y:S01]  /*5210*/  IMAD.MOV R9, RZ, RZ, -R9 ;  /* 0x000000ffff097224 */ /* 0x000fe200078e0a09 */
[----:B--2---:R-:W-:Y:S01]  /*5220*/  IABS R0, R0 ;  /* 0x0000000000007213 */ /* 0x004fe20000000000 */
[----:B------:R-:W-:-:S04]  /*5230*/  IMAD.HI.U32 R7, R246, R3, RZ ;  /* 0x00000003f6077227 */ /* 0x000fc800078e00ff */
[----:B------:R-:W-:Y:S02]  /*5240*/  IMAD R8, R247, R9, R8 ;  /* 0x00000009f7087224 */ /* 0x000fe400078e0208 */
[----:B------:R-:W-:Y:S02]  /*5250*/  IMAD.MOV R7, RZ, RZ, -R7 ;  /* 0x000000ffff077224 */ /* 0x000fe400078e0a07 */
[----:B------:R-:W-:Y:S01]  /*5260*/  VIADD R9, R5, 0xb3 ;  /* 0x000000b305097836 */ /* 0x000fe20000000000 */
[----:B------:R1:W-:Y:S01]  /*5270*/  STL [R1+0x178], R8 ;  /* 0x0001780801007387 */ /* 0x0003e20000100800 */
[----:B------:R-:W-:Y:S02]  /*5280*/  IMAD R3, R247, R7, R3 ;  /* 0x00000007f7037224 */ /* 0x000fe400078e0203 */
[----:B------:R-:W-:Y:S01]  /*5290*/  IMAD.MOV R6, RZ, RZ, -R6 ;  /* 0x000000ffff067224 */ /* 0x000fe200078e0a06 */
[----:B------:R2:W-:Y:S01]  /*52a0*/  STL [R1+0x174], R2 ;  /* 0x0001740201007387 */ /* 0x0005e20000100800 */
[----:B------:R-:W-:-:S02]  /*52b0*/  VIADD R7, R5, 0xb4 ;  /* 0x000000b405077836 */ /* 0x000fc40000000000 */
[----:B------:R-:W-:Y:S02]  /*52c0*/  IMAD R4, R247, R6, R4 ;  /* 0x00000006f7047224 */ /* 0x000fe400078e0204 */
[----:B-1----:R-:W-:Y:S02]  /*52d0*/  VIADD R8, R5, 0xb2 ;  /* 0x000000b205087836 */ /* 0x002fe40000000000 */
[----:B--2---:R-:W-:-:S03]  /*52e0*/  IMAD.HI.U32 R2, R246, R0, RZ ;  /* 0x00000000f6027227 */ /* 0x004fc600078e00ff */
[----:B------:R1:W-:Y:S01]  /*52f0*/  STL [R1+0x1fe4], R8 ;  /* 0x001fe40801007387 */ /* 0x0003e20000100800 */
[----:B------:R-:W-:-:S03]  /*5300*/  IMAD.MOV R2, RZ, RZ, -R2 ;  /* 0x000000ffff027224 */ /* 0x000fc600078e0a02 */
[----:B------:R-:W-:Y:S01]  /*5310*/  STL [R1+0x1fe0], R9 ;  /* 0x001fe00901007387 */ /* 0x000fe20000100800 */
[----:B------:R-:W-:-:S03]  /*5320*/  IMAD R0, R247, R2, R0 ;  /* 0x00000002f7007224 */ /* 0x000fc600078e0200 */
[----:B------:R2:W-:Y:S01]  /*5330*/  STL [R1+0x170], R3 ;  /* 0x0001700301007387 */ /* 0x0005e20000100800 */
[----:B------:R-:W-:Y:S02]  /*5340*/  IABS R2, R7 ;  /* 0x0000000700027213 */ /* 0x000fe40000000000 */
[----:B-1----:R-:W-:Y:S01]  /*5350*/  IABS R8, R8 ;  /* 0x0000000800087213 */ /* 0x002fe20000000000 */
[----:B------:R1:W-:Y:S04]  /*5360*/  STL [R1+0x16c], R4 ;  /* 0x00016c0401007387 */ /* 0x0003e80000100800 */
[----:B------:R-:W-:Y:S01]  /*5370*/  STL [R1+0x1fdc], R7 ;  /* 0x001fdc0701007387 */ /* 0x000fe20000100800 */
[----:B--2---:R-:W-:Y:S01]  /*5380*/  IABS R3, R9 ;  /* 0x0000000900037213 */ /* 0x004fe20000000000 */
[----:B------:R-:W-:-:S02]  /*5390*/  IMAD.HI.U32 R9, R246, R8, RZ ;  /* 0x00000008f6097227 */ /* 0x000fc400078e00ff */
[----:B------:R2:W-:Y:S02]  /*53a0*/  STL [R1+0x168], R0 ;  /* 0x0001680001007387 */ /* 0x0005e40000100800 */
[----:B------:R-:W-:Y:S01]  /*53b0*/  IMAD.HI.U32 R6, R246, R3, RZ ;  /* 0x00000003f6067227 */ /* 0x000fe200078e00ff */
[----:B------:R-:W-:-:S03]  /*53c0*/  IADD3 R9, -R9, RZ, RZ ;  /* 0x000000ff09097210 */ /* 0x000fc60007ffe1ff */
[C---:B-1----:R-:W-:Y:S02]  /*53d0*/  VIADD R4, R5.reuse, 0xb5 ;  /* 0x000000b505047836 */ /* 0x042fe40000000000 */
[----:B------:R-:W-:Y:S02]  /*53e0*/  IMAD.MOV R6, RZ, RZ, -R6 ;  /* 0x000000ffff067224 */ /* 0x000fe400078e0a06 */
[----:B--2---:R-:W-:Y:S01]  /*53f0*/  VIADD R0, R5, 0xb6 ;  /* 0x000000b605007836 */ /* 0x004fe20000000000 */
[----:B------:R1:W-:Y:S01]  /*5400*/  STL [R1+0x1fd8], R4 ;  /* 0x001fd80401007387 */ /* 0x0003e20000100800 */
[C---:B------:R-:W-:Y:S02]  /*5410*/  IMAD R8, R247.reuse, R9, R8 ;  /* 0x00000009f7087224 */ /* 0x040fe400078e0208 */
[----:B------:R-:W-:Y:S01]  /*5420*/  IMAD R3, R247, R6, R3 ;  /* 0x00000006f7037224 */ /* 0x000fe200078e0203 */
[----:B------:R2:W-:Y:S01]  /*5430*/  STL [R1+0x1fd4], R0 ;  /* 0x001fd40001007387 */ /* 0x0005e20000100800 */
[----:B------:R-:W-:-:S03]  /*5440*/  IMAD.HI.U32 R7, R246, R2, RZ ;  /* 0x00000002f6077227 */ /* 0x000fc600078e00ff */
        /* <DEDUP_REMOVED lines=24> */
[----:B------:R2:W-:Y:S02]  /*55d0*/  STL [R1+0x154], R0 ;  /* 0x0001540001007387 */ /* 0x0005e40000100800 */
[----:B-1----:R-:W-:Y:S02]  /*55e0*/  VIADD R4, R5, 0xba ;  /* 0x000000ba05047836 */ /* 0x002fe40000000000 */
[----:B------:R-:W-:-:S03]  /*55f0*/  IMAD.HI.U32 R6, R246, R2, RZ ;  /* 0x00000002f6067227 */ /* 0x000fc600078e00ff */
[----:B------:R1:W-:Y:S01]  /*5600*/  STL [R1+0x1fc4], R4 ;  /* 0x001fc40401007387 */ /* 0x0003e20000100800 */
[----:B------:R-:W-:Y:S02]  /*5610*/  IMAD.MOV R6, RZ, RZ, -R6 ;  /* 0x000000ffff067224 */ /* 0x000fe400078e0a06 */
[----:B--2---:R-:W-:Y:S02]  /*5620*/  VIADD R0, R5, 0xbb ;  /* 0x000000bb05007836 */ /* 0x004fe40000000000 */
[----:B------:R-:W-:Y:S02]  /*5630*/  IMAD.MOV R9, RZ, RZ, -R9 ;  /* 0x000000ffff097224 */ /* 0x000fe400078e0a09 */
[----:B------:R-:W-:Y:S01]  /*5640*/  IMAD.HI.U32 R7, R246, R3, RZ ;  /* 0x00000003f6077227 */ /* 0x000fe200078e00ff */
[----:B------:R2:W-:Y:S01]  /*5650*/  STL [R1+0x1fc0], R0 ;  /* 0x001fc00001007387 */ /* 0x0005e20000100800 */
[----:B-1----:R-:W-:Y:S02]  /*5660*/  IABS R4, R4 ;  /* 0x0000000400047213 */ /* 0x002fe40000000000 */
[----:B------:R-:W-:Y:S01]  /*5670*/  IMAD R219, R247, R6, R2 ;  /* 0x00000006f7db7224 */ /* 0x000fe200078e0202 */
[----:B------:R-:W-:Y:S01]  /*5680*/  IADD3 R7, -R7, RZ, RZ ;  /* 0x000000ff07077210 */ /* 0x000fe20007ffe1ff */
[----:B------:R-:W-:-:S02]  /*5690*/  IMAD R8, R247, R9, R8 ;  /* 0x00000009f7087224 */ /* 0x000fc400078e0208 */
[----:B------:R-:W-:Y:S01]  /*56a0*/  IMAD.HI.U32 R6, R246, R4, RZ ;  /* 0x00000004f6067227 */ /* 0x000fe200078e00ff */
[----:B--2---:R-:W-:-:S03]  /*56b0*/  IABS R0, R0 ;  /* 0x0000000000007213 */ /* 0x004fc60000000000 */
[----:B------:R-:W-:Y:S01]  /*56c0*/  IMAD.MOV R6, RZ, RZ, -R6 ;  /* 0x000000ffff067224 */ /* 0x000fe200078e0a06 */
[----:B------:R1:W-:Y:S01]  /*56d0*/  STL [R1+0x150], R8 ;  /* 0x0001500801007387 */ /* 0x0003e20000100800 */
[C---:B------:R-:W-:Y:S01]  /*56e0*/  IMAD R216, R247.reuse, R7, R3 ;  /* 0x00000007f7d87224 */ /* 0x040fe200078e0203 */
[----:B------:R-:W-:Y:S01]  /*56f0*/  IABS R3, R10 ;  /* 0x0000000a00037213 */ /* 0x000fe20000000000 */
[----:B------:R-:W-:Y:S01]  /*5700*/  IMAD.HI.U32 R2, R246, R0, RZ ;  /* 0x00000000f6027227 */ /* 0x000fe200078e00ff */
[----:B------:R-:W-:Y:S03]  /*5710*/  STL [R1+0x1fbc], R11 ;  /* 0x001fbc0b01007387 */ /* 0x000fe60000100800 */
[----:B------:R-:W-:Y:S01]  /*5720*/  IMAD.MOV R2, RZ, RZ, -R2 ;  /* 0x000000ffff027224 */ /* 0x000fe200078e0a02 */
[----:B------:R-:W-:Y:S01]  /*5730*/  STL [R1+0x1fb8], R10 ;  /* 0x001fb80a01007387 */ /* 0x000fe20000100800 */
[----:B------:R-:W-:Y:S01]  /*5740*/  IMAD R4, R247, R6, R4 ;  /* 0x00000006f7047224 */ /* 0x000fe200078e0204 */
[----:B-1----:R-:W-:Y:S01]  /*5750*/  IABS R8, R11 ;  /* 0x0000000b00087213 */ /* 0x002fe20000000000 */
[----:B------:R-:W-:-:S02]  /*5760*/  VIADD R7, R5, 0xbe ;  /* 0x000000be05077836 */ /* 0x000fc40000000000 */
[----:B------:R-:W-:Y:S01]  /*5770*/  IMAD R0, R247, R2, R0 ;  /* 0x00000002f7007224 */ /* 0x000fe200078e0200 */
[----:B------:R1:W-:Y:S01]  /*5780*/  STL [R1+0x144], R4 ;  /* 0x0001440401007387 */ /* 0x0003e20000100800 */
[C---:B------:R-:W-:Y:S01]  /*5790*/  IMAD.HI.U32 R9, R246.reuse, R8, RZ ;  /* 0x00000008f6097227 */ /* 0x040fe200078e00ff */
[----:B------:R-:W-:Y:S02]  /*57a0*/  IABS R2, R7 ;  /* 0x0000000700027213 */ /* 0x000fe40000000000 */
[----:B------:R2:W-:Y:S01]  /*57b0*/  STL [R1+0x1fb4], R7 ;  /* 0x001fb40701007387 */ /* 0x0005e20000100800 */
[----:B------:R-:W-:-:S03]  /*57c0*/  IMAD.HI.U32 R6, R246, R3, RZ ;  /* 0x00000003f6067227 */ /* 0x000fc600078e00ff */
[----:B------:R3:W-:Y:S01]  /*57d0*/  STL [R1+0x140], R0 ;  /* 0x0001400001007387 */ /* 0x0007e20000100800 */
[----:B------:R-:W-:Y:S02]  /*57e0*/  IMAD.MOV R9, RZ, RZ, -R9 ;  /* 0x000000ffff097224 */ /* 0x000fe400078e0a09 */
[C---:B-1----:R-:W-:Y:S02]  /*57f0*/  VIADD R4, R5.reuse, 0xbf ;  /* 0x000000bf05047836 */ /* 0x042fe40000000000 */
[----:B------:R-:W-:Y:S02]  /*5800*/  IMAD.MOV R6, RZ, RZ, -R6 ;  /* 0x000000ffff067224 */ /* 0x000fe400078e0a06 */
[----:B--2---:R-:W-:Y:S01]  /*5810*/  IMAD.HI.U32 R7, R246, R2, RZ ;  /* 0x00000002f6077227 */ /* 0x004fe200078e00ff */
[----:B------:R1:W-:Y:S03]  /*5820*/  STL [R1+0x1fb0], R4 ;  /* 0x001fb00401007387 */ /* 0x0003e60000100800 */
[----:B---3--:R-:W-:-:S02]  /*5830*/  VIADD R0, R5, 0xc0 ;  /* 0x000000c005007836 */ /* 0x008fc40000000000 */
[----:B------:R-:W-:Y:S01]  /*5840*/  IMAD R8, R247, R9, R8 ;  /* 0x00000009f7087224 */ /* 0x000fe200078e0208 */
[----:B------:R-:W-:Y:S01]  /*5850*/  IADD3 R9, R5, 0xc2, RZ ;  /* 0x000000c205097810 */ /* 0x000fe20007ffe0ff */
[----:B------:R-:W-:Y:S01]  /*5860*/  IMAD R3, R247, R6, R3 ;  /* 0x00000006f7037224 */ /* 0x000fe200078e0203 */
[----:B------:R2:W-:Y:S01]  /*5870*/  STL [R1+0x1fac], R0 ;  /* 0x001fac0001007387 */ /* 0x0005e20000100800 */
[----:B------:R-:W-:Y:S01]  /*5880*/  IMAD.MOV R7, RZ, RZ, -R7 ;  /* 0x000000ffff077224 */ /* 0x000fe200078e0a07 */
[----:B-1----:R-:W-:Y:S01]  /*5890*/  IABS R4, R4 ;  /* 0x0000000400047213 */ /* 0x002fe20000000000 */
[----:B------:R-:W-:Y:S01]  /*58a0*/  VIADD R11, R5, 0xe4 ;  /* 0x000000e4050b7836 */ /* 0x000fe20000000000 */
[----:B------:R1:W-:Y:S01]  /*58b0*/  STL [R1+0x13c], R8 ;  /* 0x00013c0801007387 */ /* 0x0003e20000100800 */
[----:B------:R-:W-:Y:S02]  /*58c0*/  IMAD R2, R247, R7, R2 ;  /* 0x00000007f7027224 */ /* 0x000fe400078e0202 */
        /* <DEDUP_REMOVED lines=9> */
[----:B------:R-:W-:Y:S01]  /*5960*/  IMAD.MOV R3, RZ, RZ, -R3 ;  /* 0x000000ffff037224 */ /* 0x000fe200078e0a03 */
[----:B------:R-:W-:Y:S01]  /*5970*/  STL [R1+0x1fa4], R9 ;  /* 0x001fa40901007387 */ /* 0x000fe20000100800 */
[----:B------:R-:W-:-:S02]  /*5980*/  VIADD R10, R5, 0xe5 ;  /* 0x000000e5050a7836 */ /* 0x000fc40000000000 */
[----:B------:R-:W-:Y:S01]  /*5990*/  IMAD R0, R247, R3, R0 ;  /* 0x00000003f7007224 */ /* 0x000fe200078e0200 */
        /* <DEDUP_REMOVED lines=8> */
[----:B------:R-:W-:-:S04]  /*5a20*/  IMAD.HI.U32 R6, R246, R2, RZ ;  /* 0x00000002f6067227 */ /* 0x000fc800078e00ff */
[C---:B-1----:R-:W-:Y:S02]  /*5a30*/  VIADD R4, R5.reuse, 0xc4 ;  /* 0x000000c405047836 */ /* 0x042fe40000000000 */
[----:B------:R-:W-:Y:S02]  /*5a40*/  IMAD.MOV R9, RZ, RZ, -R9 ;  /* 0x000000ffff097224 */ /* 0x000fe400078e0a09 */
[----:B--2---:R-:W-:Y:S01]  /*5a50*/  VIADD R0, R5, 0xc5 ;  /* 0x000000c505007836 */ /* 0x004fe20000000000 */
[----:B------:R1:W-:Y:S01]  /*5a60*/  STL [R1+0x1f9c], R4 ;  /* 0x001f9c0401007387 */ /* 0x0003e20000100800 */
[----:B------:R-:W-:Y:S02]  /*5a70*/  IMAD.MOV R6, RZ, RZ, -R6 ;  /* 0x000000ffff067224 */ /* 0x000fe400078e0a06 */
[----:B------:R-:W-:Y:S01]  /*5a80*/  IMAD R8, R247, R9, R8 ;  /* 0x00000009f7087224 */ /* 0x000fe200078e0208 */
[----:B------:R2:W-:Y:S01]  /*5a90*/  STL [R1+0x1f98], R0 ;  /* 0x001f980001007387 */ /* 0x0005e20000100800 */
[----:B------:R-:W-:-:S03]  /*5aa0*/  IMAD.HI.U32 R7, R246, R3, RZ ;  /* 0x00000003f6077227 */ /* 0x000fc600078e00ff */
[----:B------:R3:W-:Y:S01]  /*5ab0*/  STL [R1+0x128], R8 ;  /* 0x0001280801007387 */ /* 0x0007e20000100800 */
[----:B------:R-:W-:Y:S01]  /*5ac0*/  IMAD R2, R247, R6, R2 ;  /* 0x00000006f7027224 */ /* 0x000fe200078e0202 */
[----:B-1----:R-:W-:Y:S01]  /*5ad0*/  IABS R4, R4 ;  /* 0x0000000400047213 */ /* 0x002fe20000000000 */
[----:B------:R-:W-:Y:S02]  /*5ae0*/  IMAD.MOV R7, RZ, RZ, -R7 ;  /* 0x000000ffff077224 */ /* 0x000fe400078e0a07 */
[----:B------:R-:W-:Y:S01]  /*5af0*/  VIADD R9, R5, 0xc7 ;  /* 0x000000c705097836 */ /* 0x000fe20000000000 */
[----:B--2---:R-:W-:Y:S01]  /*5b00*/  IABS R0, R0 ;  /* 0x0000000000007213 */ /* 0x004fe20000000000 */
[----:B------:R1:W-:Y:S01]  /*5b10*/  STL [R1+0x124], R2 ;  /* 0x0001240201007387 */ /* 0x0003e20000100800 */
[----:B------:R-:W-:-:S04]  /*5b20*/  IMAD.HI.U32 R6, R246, R4, RZ ;  /* 0x00000004f6067227 */ /* 0x000fc800078e00ff */
[----:B---3--:R-:W-:Y:S02]  /*5b30*/  VIADD R8, R5, 0xc6 ;  /* 0x000000c605087836 */ /* 0x008fe40000000000 */
[----:B------:R-:W-:Y:S02]  /*5b40*/  IMAD R3, R247, R7, R3 ;  /* 0x00000007f7037224 */ /* 0x000fe400078e0203 */
[----:B------:R-:W-:Y:S01]  /*5b50*/  IMAD.MOV R6, RZ, RZ, -R6 ;  /* 0x000000ffff067224 */ /* 0x000fe200078e0a06 */
[----:B------:R2:W-:Y:S01]  /*5b60*/  STL [R1+0x1f94], R8 ;  /* 0x001f940801007387 */ /* 0x0005e20000100800 */
[----:B-1----:R-:W-:-:S03]  /*5b70*/  IMAD.HI.U32 R2, R246, R0, RZ ;  /* 0x00000000f6027227 */ /* 0x002fc600078e00ff */
[----:B------:R-:W-:Y:S01]  /*5b80*/  STL [R1+0x1f90], R9 ;  /* 0x001f900901007387 */ /* 0x000fe20000100800 */
[----:B------:R-:W-:Y:S01]  /*5b90*/  IMAD R4, R247, R6, R4 ;  /* 0x00000006f7047224 */ /* 0x000fe200078e0204 */
[----:B------:R-:W-:Y:S01]  /*5ba0*/  IADD3 R2, -R2, RZ, RZ ;  /* 0x000000ff02027210 */ /* 0x000fe20007ffe1ff */
[----:B------:R-:W-:Y:S01]  /*5bb0*/  VIADD R7, R5, 0xc8 ;  /* 0x000000c805077836 */ /* 0x000fe20000000000 */
[----:B------:R1:W-:Y:S01]  /*5bc0*/  STL [R1+0x120], R3 ;  /* 0x0001200301007387 */ /* 0x0003e20000100800 */
[----:B--2---:R-:W-:Y:S02]  /*5bd0*/  IABS R8, R8 ;  /* 0x0000000800087213 */ /* 0x004fe40000000000 */
[----:B------:R-:W-:Y:S01]  /*5be0*/  IMAD R0, R247, R2, R0 ;  /* 0x00000002f7007224 */ /* 0x000fe200078e0200 */
[----:B------:R2:W-:Y:S01]  /*5bf0*/  STL [R1+0x11c], R4 ;  /* 0x00011c0401007387 */ /* 0x0005e20000100800 */
[----:B------:R-:W-:-:S03]  /*5c00*/  IABS R2, R7 ;  /* 0x0000000700027213 */ /* 0x000fc60000000000 */
        /* <DEDUP_REMOVED lines=52> */
[----:B------:R-:W-:Y:S01]  /*5f50*/  IMAD.HI.U32 R6, R246, R4, RZ ;  /* 0x00000004f6067227 */ /* 0x000fe200078e00ff */
[----:B------:R3:W-:Y:S01]  /*5f60*/  STL [R1+0xfc], R2 ;  /* 0x0000fc0201007387 */ /* 0x0007e20000100800 */
[----:B--2---:R-:W-:Y:S02]  /*5f70*/  IABS R0, R0 ;  /* 0x0000000000007213 */ /* 0x004fe40000000000 */
[----:B------:R-:W-:Y:S02]  /*5f80*/  VIADD R9, R5, 0xd1 ;  /* 0x000000d105097836 */ /* 0x000fe40000000000 */
[----:B------:R-:W-:-:S02]  /*5f90*/  IMAD R3, R247, R7, R3 ;  /* 0x00000007f7037224 */ /* 0x000fc400078e0203 */
[----:B-1----:R-:W-:Y:S02]  /*5fa0*/  VIADD R8, R5, 0xd0 ;  /* 0x000000d005087836 */ /* 0x002fe40000000000 */
[----:B------:R-:W-:Y:S02]  /*5fb0*/  IMAD.MOV R6, RZ, RZ, -R6 ;  /* 0x000000ffff067224 */ /* 0x000fe400078e0a06 */
[----:B---3--:R-:W-:Y:S01]  /*5fc0*/  IMAD.HI.U32 R2, R246, R0, RZ ;  /* 0x00000000f6027227 */ /* 0x008fe200078e00ff */
        /* <DEDUP_REMOVED lines=14> */
[----:B------:R-:W-:Y:S01]  /*60b0*/  IMAD.HI.U32 R6, R246, R3, RZ ;  /* 0x00000003f6067227 */ /* 0x000fe200078e00ff */
[----:B------:R-:W-:-:S03]  /*60c0*/  IADD3 R9, -R9, RZ, RZ ;  /* 0x000000ff09097210 */ /* 0x000fc60007ffe1ff */
[C---:B-1----:R-:W-:Y:S02]  /*60d0*/  VIADD R4, R5.reuse, 0xd3 ;  /* 0x000000d305047836 */ /* 0x042fe40000000000 */
[----:B------:R-:W-:Y:S02]  /*60e0*/  IMAD.MOV R6, RZ, RZ, -R6 ;  /* 0x000000ffff067224 */ /* 0x000fe400078e0a06 */
[----:B--2---:R-:W-:Y:S01]  /*60f0*/  VIADD R0, R5, 0xd4 ;  /* 0x000000d405007836 */ /* 0x004fe20000000000 */
[----:B------:R1:W-:Y:S01]  /*6100*/  STL [R1+0x1f60], R4 ;  /* 0x001f600401007387 */ /* 0x0003e20000100800 */
[----:B------:R-:W-:-:S03]  /*6110*/  IMAD.HI.U32 R7, R246, R2, RZ ;  /* 0x00000002f6077227 */ /* 0x000fc600078e00ff */
[----:B------:R2:W-:Y:S01]  /*6120*/  STL [R1+0x1f5c], R0 ;  /* 0x001f5c0001007387 */ /* 0x0005e20000100800 */
[C---:B------:R-:W-:Y:S02]  /*6130*/  IMAD R8, R247.reuse, R9, R8 ;  /* 0x00000009f7087224 */ /* 0x040fe400078e0208 */
[----:B------:R-:W-:Y:S02]  /*6140*/  IMAD R3, R247, R6, R3 ;  /* 0x00000006f7037224 */ /* 0x000fe400078e0203 */
[----:B------:R-:W-:Y:S01]  /*6150*/  IMAD.MOV R7, RZ, RZ, -R7 ;  /* 0x000000ffff077224 */ /* 0x000fe200078e0a07 */
[----:B-1----:R-:W-:Y:S01]  /*6160*/  IABS R4, R4 ;  /* 0x0000000400047213 */ /* 0x002fe20000000000 */
[----:B------:R1:W-:Y:S01]  /*6170*/  STL [R1+0xec], R8 ;  /* 0x0000ec0801007387 */ /* 0x0003e20000100800 */
[----:B------:R-:W-:Y:S01]  /*6180*/  VIADD R9, R5, 0xd6 ;  /* 0x000000d605097836 */ /* 0x000fe20000000000 */
[----:B--2---:R-:W-:Y:S02]  /*6190*/  IABS R0, R0 ;  /* 0x0000000000007213 */ /* 0x004fe40000000000 */
[----:B------:R2:W-:Y:S01]  /*61a0*/  STL [R1+0xe8], R3 ;  /* 0x0000e80301007387 */ /* 0x0005e20000100800 */
[----:B------:R-:W-:-:S02]  /*61b0*/  IMAD R2, R247, R7, R2 ;  /* 0x00000007f7027224 */ /* 0x000fc400078e0202 */
[----:B------:R-:W-:-:S04]  /*61c0*/  IMAD.HI.U32 R6, R246, R4, RZ ;  /* 0x00000004f6067227 */ /* 0x000fc800078e00ff */
[C---:B-1----:R-:W-:Y:S02]  /*61d0*/  VIADD R8, R5.reuse, 0xd5 ;  /* 0x000000d505087836 */ /* 0x042fe40000000000 */
[----:B------:R-:W-:Y:S02]  /*61e0*/  VIADD R7, R5, 0xd7 ;  /* 0x000000d705077836 */ /* 0x000fe40000000000 */
[----:B--2---:R-:W-:Y:S01]  /*61f0*/  IMAD.HI.U32 R3, R246, R0, RZ ;  /* 0x00000000f6037227 */ /* 0x004fe200078e00ff */
[----:B------:R1:W-:Y:S03]  /*6200*/  STL [R1+0x1f58], R8 ;  /* 0x001f580801007387 */ /* 0x0003e60000100800 */
[----:B------:R-:W-:Y:S01]  /*6210*/  IMAD.MOV R3, RZ, RZ, -R3 ;  /* 0x000000ffff037224 */ /* 0x000fe200078e0a03 */
[----:B------:R-:W-:Y:S01]  /*6220*/  STL [R1+0x1f54], R9 ;  /* 0x001f540901007387 */ /* 0x000fe20000100800 */
[----:B------:R-:W-:-:S02]  /*6230*/  IMAD.MOV R6, RZ, RZ, -R6 ;  /* 0x000000ffff067224 */ /* 0x000fc400078e0a06 */
[C---:B------:R-:W-:Y:S01]  /*6240*/  IMAD R0, R247.reuse, R3, R0 ;  /* 0x00000003f7007224 */ /* 0x040fe200078e0200 */
[----:B------:R2:W-:Y:S01]  /*6250*/  STL [R1+0xe4], R2 ;  /* 0x0000e40201007387 */ /* 0x0005e20000100800 */
[----:B------:R-:W-:Y:S01]  /*6260*/  IMAD R227, R247, R6, R4 ;  /* 0x00000006f7e37224 */ /* 0x000fe200078e0204 */
[----:B-1----:R-:W-:Y:S01]  /*6270*/  IABS R8, R8 ;  /* 0x0000000800087213 */ /* 0x002fe20000000000 */
[----:B------:R-:W-:Y:S01]  /*6280*/  VIADD R4, R5, 0xd8 ;  /* 0x000000d805047836 */ /* 0x000fe20000000000 */
[----:B------:R-:W-:Y:S01]  /*6290*/  IABS R3, R7 ;  /* 0x0000000700037213 */ /* 0x000fe20000000000 */
[----:B------:R-:W-:Y:S04]  /*62a0*/  STL [R1+0x1f50], R7 ;  /* 0x001f500701007387 */ /* 0x000fe80000100800 */
[----:B------:R1:W-:Y:S01]  /*62b0*/  STL [R1+0xdc], R0 ;  /* 0x0000dc0001007387 */ /* 0x0003e20000100800 */
[----:B--2---:R-:W-:Y:S01]  /*62c0*/  IABS R2, R9 ;  /* 0x0000000900027213 */ /* 0x004fe20000000000 */
[----:B------:R-:W-:-:S02]  /*62d0*/  IMAD.HI.U32 R9, R246, R8, RZ ;  /* 0x00000008f6097227 */ /* 0x000fc400078e00ff */
[----:B------:R2:W-:Y:S02]  /*62e0*/  STL [R1+0x1f4c], R4 ;  /* 0x001f4c0401007387 */ /* 0x0005e40000100800 */
[----:B------:R-:W-:-:S04]  /*62f0*/  IMAD.HI.U32 R6, R246, R2, RZ ;  /* 0x00000002f6067227 */ /* 0x000fc800078e00ff */
[----:B------:R-:W-:Y:S02]  /*6300*/  IMAD.MOV R9, RZ, RZ, -R9 ;  /* 0x000000ffff097224 */ /* 0x000fe400078e0a09 */
[----:B-1----:R-:W-:Y:S02]  /*6310*/  VIADD R0, R5, 0xd9 ;  /* 0x000000d905007836 */ /* 0x002fe40000000000 */
[----:B------:R-:W-:Y:S01]  /*6320*/  IMAD.MOV R6, RZ, RZ, -R6 ;  /* 0x000000ffff067224 */ /* 0x000fe200078e0a06 */
[----:B--2---:R-:W-:Y:S01]  /*6330*/  IABS R4, R4 ;  /* 0x0000000400047213 */ /* 0x004fe20000000000 */
[----:B------:R-:W-:Y:S01]  /*6340*/  IMAD.HI.U32 R7, R246, R3, RZ ;  /* 0x00000003f6077227 */ /* 0x000fe200078e00ff */
[----:B------:R1:W-:Y:S03]  /*6350*/  STL [R1+0x1f48], R0 ;  /* 0x001f480001007387 */ /* 0x0003e60000100800 */
[----:B------:R-:W-:Y:S01]  /*6360*/  IMAD R8, R247, R9, R8 ;  /* 0x00000009f7087224 */ /* 0x000fe200078e0208 */
[----:B------:R-:W-:Y:S01]  /*6370*/  IADD3 R7, -R7, RZ, RZ ;  /* 0x000000ff07077210 */ /* 0x000fe20007ffe1ff */
[----:B------:R-:W-:-:S02]  /*6380*/  IMAD R2, R247, R6, R2 ;  /* 0x00000006f7027224 */ /* 0x000fc400078e0202 */
[----:B------:R-:W-:Y:S01]  /*6390*/  IMAD.HI.U32 R6, R246, R4, RZ ;  /* 0x00000004f6067227 */ /* 0x000fe200078e00ff */
[----:B------:R2:W-:Y:S01]  /*63a0*/  STL [R1+0xd8], R8 ;  /* 0x0000d80801007387 */ /* 0x0005e20000100800 */
[----:B-1----:R-:W-:Y:S02]  /*63b0*/  IABS R0, R0 ;  /* 0x0000000000007213 */ /* 0x002fe40000000000 */
[----:B------:R-:W-:Y:S01]  /*63c0*/  VIADD R9, R5, 0xdb ;  /* 0x000000db05097836 */ /* 0x000fe20000000000 */
[----:B------:R1:W-:Y:S01]  /*63d0*/  STL [R1+0xd4], R2 ;  /* 0x0000d40201007387 */ /* 0x0003e20000100800 */
[----:B------:R-:W-:Y:S02]  /*63e0*/  IMAD R3, R247, R7, R3 ;  /* 0x00000007f7037224 */ /* 0x000fe400078e0203 */
[----:B------:R-:W-:Y:S02]  /*63f0*/  IMAD.MOV R6, RZ, RZ, -R6 ;  /* 0x000000ffff067224 */ /* 0x000fe400078e0a06 */
[----:B------:R-:W-:-:S02]  /*6400*/  VIADD R7, R5, 0xdc ;  /* 0x000000dc05077836 */ /* 0x000fc40000000000 */
[----:B--2---:R-:W-:Y:S02]  /*6410*/  VIADD R8, R5, 0xda ;  /* 0x000000da05087836 */ /* 0x004fe40000000000 */
[C---:B------:R-:W-:Y:S02]  /*6420*/  IMAD R4, R247.reuse, R6, R4 ;  /* 0x00000006f7047224 */ /* 0x040fe400078e0204 */
[----:B-1----:R-:W-:Y:S01]  /*6430*/  IMAD.HI.U32 R2, R246, R0, RZ ;  /* 0x00000000f6027227 */ /* 0x002fe200078e00ff */
        /* <DEDUP_REMOVED lines=18> */
[C---:B------:R-:W-:Y:S01]  /*6560*/  IMAD R8, R247.reuse, R9, R8 ;  /* 0x00000009f7087224 */ /* 0x040fe200078e0208 */
[----:B------:R2:W-:Y:S01]  /*6570*/  STL [R1+0x1f34], R0 ;  /* 0x001f340001007387 */ /* 0x0005e20000100800 */
[----:B------:R-:W-:Y:S01]  /*6580*/  IMAD R3, R247, R6, R3 ;  /* 0x00000006f7037224 */ /* 0x000fe200078e0203 */
[----:B------:R-:W-:Y:S01]  /*6590*/  IADD3 R9, R5, 0xe0, RZ ;  /* 0x000000e005097810 */ /* 0x000fe20007ffe0ff */
[----:B------:R-:W-:Y:S01]  /*65a0*/  IMAD.HI.U32 R7, R246, R2, RZ ;  /* 0x00000002f6077227 */ /* 0x000fe200078e00ff */
[----:B------:R3:W-:Y:S01]  /*65b0*/  STL [R1+0xc4], R8 ;  /* 0x0000c40801007387 */ /* 0x0007e20000100800 */
[----:B-1----:R-:W-:-:S02]  /*65c0*/  IABS R4, R4 ;  /* 0x0000000400047213 */ /* 0x002fc40000000000 */
[----:B------:R-:W-:Y:S01]  /*65d0*/  IMAD.MOV R7, RZ, RZ, -R7 ;  /* 0x000000ffff077224 */ /* 0x000fe200078e0a07 */
[----:B------:R1:W-:Y:S01]  /*65e0*/  STL [R1+0xc0], R3 ;  /* 0x0000c00301007387 */ /* 0x0003e20000100800 */
[----:B--2---:R-:W-:Y:S01]  /*65f0*/  IABS R0, R0 ;  /* 0x0000000000007213 */ /* 0x004fe20000000000 */
[----:B------:R-:W-:-:S04]  /*6600*/  IMAD.HI.U32 R6, R246, R4, RZ ;  /* 0x00000004f6067227 */ /* 0x000fc800078e00ff */
[----:B---3--:R-:W-:Y:S02]  /*6610*/  VIADD R8, R5, 0xdf ;  /* 0x000000df05087836 */ /* 0x008fe40000000000 */
[----:B------:R-:W-:Y:S02]  /*6620*/  IMAD.MOV R6, RZ, RZ, -R6 ;  /* 0x000000ffff067224 */ /* 0x000fe400078e0a06 */
[----:B-1----:R-:W-:Y:S01]  /*6630*/  IMAD.HI.U32 R3, R246, R0, RZ ;  /* 0x00000000f6037227 */ /* 0x002fe200078e00ff */
[----:B------:R1:W-:Y:S03]  /*6640*/  STL [R1+0x1f30], R8 ;  /* 0x001f300801007387 */ /* 0x0003e60000100800 */
[----:B------:R-:W-:Y:S01]  /*6650*/  IMAD R2, R247, R7, R2 ;  /* 0x00000007f7027224 */ /* 0x000fe200078e0202 */
[----:B------:R-:W-:Y:S01]  /*6660*/  STL [R1+0x1f2c], R9 ;  /* 0x001f2c0901007387 */ /* 0x000fe20000100800 */
[----:B------:R-:W-:-:S02]  /*6670*/  IMAD.MOV R3, RZ, RZ, -R3 ;  /* 0x000000ffff037224 */ /* 0x000fc400078e0a03 */
[----:B------:R-:W-:Y:S01]  /*6680*/  IMAD R4, R247, R6, R4 ;  /* 0x00000006f7047224 */ /* 0x000fe200078e0204 */
[----:B------:R2:W-:Y:S01]  /*6690*/  STL [R1+0xbc], R2 ;  /* 0x0000bc0201007387 */ /* 0x0005e20000100800 */
[----:B------:R-:W-:Y:S01]  /*66a0*/  VIADD R7, R5, 0xe1 ;  /* 0x000000e105077836 */ /* 0x000fe20000000000 */
[----:B-1----:R-:W-:Y:S01]  /*66b0*/  IABS R8, R8 ;  /* 0x0000000800087213 */ /* 0x002fe20000000000 */
[----:B------:R-:W-:Y:S01]  /*66c0*/  IMAD R0, R247, R3, R0 ;  /* 0x00000003f7007224 */ /* 0x000fe200078e0200 */
[----:B------:R1:W-:Y:S02]  /*66d0*/  STL [R1+0xb8], R4 ;  /* 0x0000b80401007387 */ /* 0x0003e40000100800 */
[----:B------:R-:W-:Y:S02]  /*66e0*/  IABS R3, R7 ;  /* 0x0000000700037213 */ /* 0x000fe40000000000 */
[----:B------:R-:W-:Y:S01]  /*66f0*/  STL [R1+0x1f28], R7 ;  /* 0x001f280701007387 */ /* 0x000fe20000100800 */
[----:B--2---:R-:W-:Y:S01]  /*6700*/  IABS R2, R9 ;  /* 0x0000000900027213 */ /* 0x004fe20000000000 */
[----:B------:R-:W-:-:S02]  /*6710*/  IMAD.HI.U32 R9, R246, R8, RZ ;  /* 0x00000008f6097227 */ /* 0x000fc400078e00ff */
        /* <DEDUP_REMOVED lines=10> */
[----:B------:R-:W-:-:S02]  /*67c0*/  IMAD R213, R247, R6, R2 ;  /* 0x00000006f7d57224 */ /* 0x000fc400078e0202 */
[----:B------:R-:W-:Y:S02]  /*67d0*/  IMAD R8, R247, R9, R8 ;  /* 0x00000009f7087224 */ /* 0x000fe400078e0208 */
[----:B------:R-:W-:Y:S01]  /*67e0*/  IMAD.HI.U32 R6, R246, R4, RZ ;  /* 0x00000004f6067227 */ /* 0x000fe200078e00ff */
[----:B--2---:R-:W-:-:S03]  /*67f0*/  IABS R0, R0 ;  /* 0x0000000000007213 */ /* 0x004fc60000000000 */
[----:B------:R-:W-:Y:S01]  /*6800*/  IMAD.MOV R7, RZ, RZ, -R7 ;  /* 0x000000ffff077224 */ /* 0x000fe200078e0a07 */
[----:B------:R1:W-:Y:S01]  /*6810*/  STL [R1+0xb0], R8 ;  /* 0x0000b00801007387 */ /* 0x0003e20000100800 */
[----:B------:R-:W-:Y:S02]  /*6820*/  IMAD.MOV R6, RZ, RZ, -R6 ;  /* 0x000000ffff067224 */ /* 0x000fe400078e0a06 */
[----:B------:R-:W-:Y:S01]  /*6830*/  IMAD.HI.U32 R2, R246, R0, RZ ;  /* 0x00000000f6027227 */ /* 0x000fe200078e00ff */
[----:B------:R2:W-:Y:S03]  /*6840*/  STL [R1+0x1f1c], R11 ;  /* 0x001f1c0b01007387 */ /* 0x0005e60000100800 */
[C---:B------:R-:W-:Y:S01]  /*6850*/  IMAD R3, R247.reuse, R7, R3 ;  /* 0x00000007f7037224 */ /* 0x040fe200078e0203 */
[----:B------:R-:W-:Y:S01]  /*6860*/  IADD3 R2, -R2, RZ, RZ ;  /* 0x000000ff02027210 */ /* 0x000fe20007ffe1ff */
[----:B------:R-:W-:Y:S01]  /*6870*/  IMAD R4, R247, R6, R4 ;  /* 0x00000006f7047224 */ /* 0x000fe200078e0204 */
[----:B-1----:R-:W-:Y:S01]  /*6880*/  IABS R8, R11 ;  /* 0x0000000b00087213 */ /* 0x002fe20000000000 */
[----:B------:R-:W-:Y:S01]  /*6890*/  STL [R1+0x1f18], R10 ;  /* 0x001f180a01007387 */ /* 0x000fe20000100800 */
[----:B------:R-:W-:-:S02]  /*68a0*/  VIADD R7, R5, 0xe6 ;  /* 0x000000e605077836 */ /* 0x000fc40000000000 */
[----:B------:R-:W-:Y:S01]  /*68b0*/  IMAD R0, R247, R2, R0 ;  /* 0x00000002f7007224 */ /* 0x000fe200078e0200 */
[----:B------:R1:W-:Y:S01]  /*68c0*/  STL [R1+0xa8], R3 ;  /* 0x0000a80301007387 */ /* 0x0003e20000100800 */
[----:B------:R-:W-:Y:S01]  /*68d0*/  IMAD.HI.U32 R9, R246, R8, RZ ;  /* 0x00000008f6097227 */ /* 0x000fe200078e00ff */
[----:B------:R-:W-:Y:S02]  /*68e0*/  IABS R2, R7 ;  /* 0x0000000700027213 */ /* 0x000fe40000000000 */
[----:B------:R3:W-:Y:S01]  /*68f0*/  STL [R1+0xa4], R4 ;  /* 0x0000a40401007387 */ /* 0x0007e20000100800 */
[----:B------:R-:W-:Y:S02]  /*6900*/  IMAD.MOV R9, RZ, RZ, -R9 ;  /* 0x000000ffff097224 */ /* 0x000fe400078e0a09 */
[----:B--2---:R-:W-:Y:S01]  /*6910*/  VIADD R11, R5, 0xf8 ;  /* 0x000000f8050b7836 */ /* 0x004fe20000000000 */
[----:B------:R2:W-:Y:S01]  /*6920*/  STL [R1+0x1f14], R7 ;  /* 0x001f140701007387 */ /* 0x0005e20000100800 */
[----:B------:R-:W-:Y:S01]  /*6930*/  IMAD R8, R247, R9, R8 ;  /* 0x00000009f7087224 */ /* 0x000fe200078e0208 */
[----:B-1----:R-:W-:Y:S01]  /*6940*/  IABS R3, R10 ;  /* 0x0000000a00037213 */ /* 0x002fe20000000000 */
[C---:B------:R-:W-:Y:S01]  /*6950*/  VIADD R9, R5.reuse, 0xea ;  /* 0x000000ea05097836 */ /* 0x040fe20000000000 */
[----:B------:R1:W-:Y:S01]  /*6960*/  STL [R1+0xa0], R0 ;  /* 0x0000a00001007387 */ /* 0x0003e20000100800 */
[----:B------:R-:W-:-:S02]  /*6970*/  VIADD R10, R5, 0xf9 ;  /* 0x000000f9050a7836 */ /* 0x000fc40000000000 */
[----:B---3--:R-:W-:Y:S02]  /*6980*/  VIADD R4, R5, 0xe7 ;  /* 0x000000e705047836 */ /* 0x008fe40000000000 */
[----:B------:R-:W-:-:S03]  /*6990*/  IMAD.HI.U32 R6, R246, R3, RZ ;  /* 0x00000003f6067227 */ /* 0x000fc600078e00ff */
[----:B------:R3:W-:Y:S01]  /*69a0*/  STL [R1+0x1f10], R4 ;  /* 0x001f100401007387 */ /* 0x0007e20000100800 */
[----:B--2---:R-:W-:-:S04]  /*69b0*/  IMAD.HI.U32 R7, R246, R2, RZ ;  /* 0x00000002f6077227 */ /* 0x004fc800078e00ff */
[----:B-1----:R-:W-:Y:S02]  /*69c0*/  VIADD R0, R5, 0xe8 ;  /* 0x000000e805007836 */ /* 0x002fe40000000000 */
[----:B------:R-:W-:Y:S02]  /*69d0*/  IMAD.MOV R6, RZ, RZ, -R6 ;  /* 0x000000ffff067224 */ /* 0x000fe400078e0a06 */
[----:B------:R-:W-:Y:S01]  /*69e0*/  IMAD.MOV R7, RZ, RZ, -R7 ;  /* 0x000000ffff077224 */ /* 0x000fe200078e0a07 */
[----:B---3--:R-:W-:Y:S01]  /*69f0*/  IABS R4, R4 ;  /* 0x0000000400047213 */ /* 0x008fe20000000000 */
[----:B------:R1:W-:Y:S01]  /*6a00*/  STL [R1+0x1f0c], R0 ;  /* 0x001f0c0001007387 */ /* 0x0003e20000100800 */
[C---:B------:R-:W-:Y:S02]  /*6a10*/  IMAD R3, R247.reuse, R6, R3 ;  /* 0x00000006f7037224 */ /* 0x040fe400078e0203 */
[----:B------:R-:W-:Y:S01]  /*6a20*/  IMAD R2, R247, R7, R2 ;  /* 0x00000007f7027224 */ /* 0x000fe200078e0202 */
[----:B------:R2:W-:Y:S01]  /*6a30*/  STL [R1+0x9c], R8 ;  /* 0x00009c0801007387 */ /* 0x0005e20000100800 */
[----:B------:R-:W-:Y:S01]  /*6a40*/  IMAD.HI.U32 R6, R246, R4, RZ ;  /* 0x00000004f6067227 */ /* 0x000fe200078e00ff */
[----:B------:R-:W-:-:S02]  /*6a50*/  IADD3 R7, R5, 0xec, RZ ;  /* 0x000000ec05077810 */ /* 0x000fc40007ffe0ff */
[----:B------:R3:W-:Y:S01]  /*6a60*/  STL [R1+0x98], R3 ;  /* 0x0000980301007387 */ /* 0x0007e20000100800 */
[----:B------:R-:W-:Y:S01]  /*6a70*/  IMAD.MOV R6, RZ, RZ, -R6 ;  /* 0x000000ffff067224 */ /* 0x000fe200078e0a06 */
[----:B-1----:R-:W-:-:S03]  /*6a80*/  IABS R0, R0 ;  /* 0x0000000000007213 */ /* 0x002fc60000000000 */
[----:B------:R-:W-:Y:S02]  /*6a90*/  IMAD R4, R247, R6, R4 ;  /* 0x00000006f7047224 */ /* 0x000fe400078e0204 */
[----:B--2---:R-:W-:Y:S02]  /*6aa0*/  VIADD R8, R5, 0xe9 ;  /* 0x000000e905087836 */ /* 0x004fe40000000000 */
[----:B---3--:R-:W-:-:S03]  /*6ab0*/  IMAD.HI.U32 R3, R246, R0, RZ ;  /* 0x00000000f6037227 */ /* 0x008fc600078e00ff */
[----:B------:R1:W-:Y:S01]  /*6ac0*/  STL [R1+0x1f08], R8 ;  /* 0x001f080801007387 */ /* 0x0003e20000100800 */
[----:B------:R-:W-:-:S03]  /*6ad0*/  IMAD.MOV R3, RZ, RZ, -R3 ;  /* 0x000000ffff037224 */ /* 0x000fc600078e0a03 */
[----:B------:R-:W-:Y:S01]  /*6ae0*/  STL [R1+0x1f04], R9 ;  /* 0x001f040901007387 */ /* 0x000fe20000100800 */
[----:B------:R-:W-:Y:S01]  /*6af0*/  IMAD R0, R247, R3, R0 ;  /* 0x00000003f7007224 */ /* 0x000fe200078e0200 */
[----:B------:R-:W-:Y:S02]  /*6b00*/  IABS R3, R7 ;  /* 0x0000000700037213 */ /* 0x000fe40000000000 */
[----:B------:R2:W-:Y:S01]  /*6b10*/  STL [R1+0x94], R2 ;  /* 0x0000940201007387 */ /* 0x0005e20000100800 */
[----:B-1----:R-:W-:-:S03]  /*6b20*/  IABS R8, R8 ;  /* 0x0000000800087213 */ /* 0x002fc60000000000 */
[----:B------:R1:W-:Y:S01]  /*6b30*/  STL [R1+0x90], R4 ;  /* 0x0000900401007387 */ /* 0x0003e20000100800 */
[----:B--2---:R-:W-:Y:S01]  /*6b40*/  IABS R2, R9 ;  /* 0x0000000900027213 */ /* 0x004fe20000000000 */
[----:B------:R-:W-:-:S04]  /*6b50*/  VIADD R9, R5, 0xeb ;  /* 0x000000eb05097836 */ /* 0x000fc80000000000 */
[C---:B------:R-:W-:Y:S01]  /*6b60*/  IMAD.HI.U32 R6, R246.reuse, R2, RZ ;  /* 0x00000002f6067227 */ /* 0x040fe200078e00ff */
[----:B------:R2:W-:Y:S01]  /*6b70*/  STL [R1+0x1f00], R9 ;  /* 0x001f000901007387 */ /* 0x0005e20000100800 */
[----:B-1----:R-:W-:Y:S02]  /*6b80*/  IABS R4, R9 ;  /* 0x0000000900047213 */ /* 0x002fe40000000000 */
[----:B------:R-:W-:Y:S01]  /*6b90*/  IMAD.MOV R6, RZ, RZ, -R6 ;  /* 0x000000ffff067224 */ /* 0x000fe200078e0a06 */
[----:B------:R1:W-:Y:S03]  /*6ba0*/  STL [R1+0x8c], R0 ;  /* 0x00008c0001007387 */ /* 0x0003e60000100800 */
[----:B------:R-:W-:Y:S01]  /*6bb0*/  IMAD R2, R247, R6, R2 ;  /* 0x00000006f7027224 */ /* 0x000fe200078e0202 */
[----:B------:R3:W-:Y:S01]  /*6bc0*/  STL [R1+0x1efc], R7 ;  /* 0x001efc0701007387 */ /* 0x0007e20000100800 */
[----:B------:R-:W-:-:S04]  /*6bd0*/  IMAD.HI.U32 R6, R246, R3, RZ ;  /* 0x00000003f6067227 */ /* 0x000fc800078e00ff */
[----:B--2---:R-:W-:-:S04]  /*6be0*/  IMAD.HI.U32 R9, R246, R8, RZ ;  /* 0x00000008f6097227 */ /* 0x004fc800078e00ff */
[----:B------:R-:W-:Y:S02]  /*6bf0*/  IMAD.MOV R9, RZ, RZ, -R9 ;  /* 0x000000ffff097224 */ /* 0x000fe400078e0a09 */
[----:B-1----:R-:W-:Y:S02]  /*6c00*/  VIADD R0, R5, 0xed ;  /* 0x000000ed05007836 */ /* 0x002fe40000000000 */
[----:B---3--:R-:W-:-:S03]  /*6c10*/  IMAD.HI.U32 R7, R246, R4, RZ ;  /* 0x00000004f6077227 */ /* 0x008fc600078e00ff */
[----:B------:R1:W-:Y:S01]  /*6c20*/  STL [R1+0x1ef8], R0 ;  /* 0x001ef80001007387 */ /* 0x0003e20000100800 */
[----:B------:R-:W-:Y:S02]  /*6c30*/  IMAD R8, R247, R9, R8 ;  /* 0x00000009f7087224 */ /* 0x000fe400078e0208 */
[----:B------:R-:W-:Y:S02]  /*6c40*/  IMAD.MOV R7, RZ, RZ, -R7 ;  /* 0x000000ffff077224 */ /* 0x000fe400078e0a07 */
[----:B------:R-:W-:Y:S01]  /*6c50*/  VIADD R9, R5, 0xef ;  /* 0x000000ef05097836 */ /* 0x000fe20000000000 */
[----:B------:R2:W-:Y:S01]  /*6c60*/  STL [R1+0x88], R8 ;  /* 0x0000880801007387 */ /* 0x0005e20000100800 */
[----:B------:R-:W-:Y:S02]  /*6c70*/  IMAD R4, R247, R7, R4 ;  /* 0x00000007f7047224 */ /* 0x000fe400078e0204 */
[----:B------:R-:W-:Y:S01]  /*6c80*/  IMAD.MOV R6, RZ, RZ, -R6 ;  /* 0x000000ffff067224 */ /* 0x000fe200078e0a06 */
[----:B-1----:R-:W-:Y:S01]  /*6c90*/  IABS R0, R0 ;  /* 0x0000000000007213 */ /* 0x002fe20000000000 */
[----:B------:R1:W-:Y:S01]  /*6ca0*/  STL [R1+0x84], R2 ;  /* 0x0000840201007387 */ /* 0x0003e20000100800 */
[----:B------:R-:W-:-:S02]  /*6cb0*/  VIADD R7, R5, 0xf1 ;  /* 0x000000f105077836 */ /* 0x000fc40000000000 */
[----:B------:R-:W-:Y:S02]  /*6cc0*/  IMAD R3, R247, R6, R3 ;  /* 0x00000006f7037224 */ /* 0x000fe400078e0203 */
[----:B--2---:R-:W-:-:S05]  /*6cd0*/  VIADD R8, R5, 0xee ;  /* 0x000000ee05087836 */ /* 0x004fca0000000000 */
[----:B------:R2:W-:Y:S01]  /*6ce0*/  STL [R1+0x1ef4], R8 ;  /* 0x001ef40801007387 */ /* 0x0005e20000100800 */
[----:B-1----:R-:W-:-:S03]  /*6cf0*/  IMAD.HI.U32 R2, R246, R0, RZ ;  /* 0x00000000f6027227 */ /* 0x002fc600078e00ff */
[----:B------:R-:W-:Y:S01]  /*6d00*/  STL [R1+0x1ef0], R9 ;  /* 0x001ef00901007387 */ /* 0x000fe20000100800 */
[----:B------:R-:W-:-:S03]  /*6d10*/  IMAD.MOV R2, RZ, RZ, -R2 ;  /* 0x000000ffff027224 */ /* 0x000fc600078e0a02 */
[----:B------:R1:W-:Y:S01]  /*6d20*/  STL [R1+0x80], R4 ;  /* 0x0000800401007387 */ /* 0x0003e20000100800 */
[----:B------:R-:W-:Y:S01]  /*6d30*/  IMAD R240, R247, R2, R0 ;  /* 0x00000002f7f07224 */ /* 0x000fe200078e0200 */
[----:B--2---:R-:W-:Y:S01]  /*6d40*/  IABS R8, R8 ;  /* 0x0000000800087213 */ /* 0x004fe20000000000 */
[C---:B------:R-:W-:Y:S01]  /*6d50*/  VIADD R0, R5.reuse, 0xf2 ;  /* 0x000000f205007836 */ /* 0x040fe20000000000 */
[----:B------:R2:W-:Y:S01]  /*6d60*/  STL [R1+0x7c], R3 ;  /* 0x00007c0301007387 */ /* 0x0005e20000100800 */
[----:B------:R-:W-:Y:S02]  /*6d70*/  IABS R2, R7 ;  /* 0x0000000700027213 */ /* 0x000fe40000000000 */
[----:B-1----:R-:W-:Y:S01]  /*6d80*/  IABS R4, R9 ;  /* 0x0000000900047213 */ /* 0x002fe20000000000 */
[----:B------:R-:W-:-:S04]  /*6d90*/  VIADD R9, R5, 0xf0 ;  /* 0x000000f005097836 */ /* 0x000fc80000000000 */
[C---:B------:R-:W-:Y:S01]  /*6da0*/  IMAD.HI.U32 R6, R246.reuse, R4, RZ ;  /* 0x00000004f6067227 */ /* 0x040fe200078e00ff */
[----:B------:R1:W-:Y:S01]  /*6db0*/  STL [R1+0x1eec], R9 ;  /* 0x001eec0901007387 */ /* 0x0003e20000100800 */
[----:B--2---:R-:W-:Y:S02]  /*6dc0*/  IABS R3, R9 ;  /* 0x0000000900037213 */ /* 0x004fe40000000000 */
        /* <DEDUP_REMOVED lines=8> */
[----:B------:R-:W-:Y:S01]  /*6e50*/  IADD3 R9, -R9, RZ, RZ ;  /* 0x000000ff09097210 */ /* 0x000fe20007ffe1ff */
[----:B--2---:R-:W-:Y:S01]  /*6e60*/  IMAD.HI.U32 R7, R246, R3, RZ ;  /* 0x00000003f6077227 */ /* 0x004fe200078e00ff */
[----:B---3--:R-:W-:-:S03]  /*6e70*/  IABS R0, R0 ;  /* 0x0000000000007213 */ /* 0x008fc60000000000 */
[----:B------:R-:W-:Y:S02]  /*6e80*/  IMAD R8, R247, R9, R8 ;  /* 0x00000009f7087224 */ /* 0x000fe400078e0208 */
[----:B------:R-:W-:Y:S02]  /*6e90*/  IMAD.MOV R7, RZ, RZ, -R7 ;  /* 0x000000ffff077224 */ /* 0x000fe400078e0a07 */
[----:B------:R-:W-:Y:S01]  /*6ea0*/  VIADD R9, R5, 0xf3 ;  /* 0x000000f305097836 */ /* 0x000fe20000000000 */
[----:B------:R1:W-:Y:S01]  /*6eb0*/  STL [R1+0x74], R8 ;  /* 0x0000740801007387 */ /* 0x0003e20000100800 */
[C---:B------:R-:W-:Y:S02]  /*6ec0*/  IMAD R7, R247.reuse, R7, R3 ;  /* 0x00000007f7077224 */ /* 0x040fe400078e0203 */
[----:B------:R-:W-:Y:S01]  /*6ed0*/  IMAD R2, R247, R4, R2 ;  /* 0x00000004f7027224 */ /* 0x000fe200078e0202 */
[----:B------:R2:W-:Y:S01]  /*6ee0*/  STL [R1+0x70], R6 ;  /* 0x0000700601007387 */ /* 0x0005e20000100800 */
[----:B------:R-:W-:Y:S01]  /*6ef0*/  IABS R3, R9 ;  /* 0x0000000900037213 */ /* 0x000fe20000000000 */
[----:B------:R-:W-:-:S02]  /*6f00*/  VIADD R4, R5, 0xf6 ;  /* 0x000000f605047836 */ /* 0x000fc40000000000 */
[----:B------:R-:W-:Y:S01]  /*6f10*/  STL [R1+0x1ee0], R9 ;  /* 0x001ee00901007387 */ /* 0x000fe20000100800 */
[----:B------:R-:W-:Y:S02]  /*6f20*/  IMAD.MOV.U32 R240, RZ, RZ, R208 ;  /* 0x000000fffff07224 */ /* 0x000fe400078e00d0 */
[----:B-1----:R-:W-:Y:S02]  /*6f30*/  VIADD R8, R5, 0xf4 ;  /* 0x000000f405087836 */ /* 0x002fe40000000000 */
[----:B--2---:R-:W-:-:S03]  /*6f40*/  IMAD.HI.U32 R6, R246, R0, RZ ;  /* 0x00000000f6067227 */ /* 0x004fc600078e00ff */
[----:B------:R-:W-:Y:S01]  /*6f50*/  STL [R1+0x1edc], R8 ;  /* 0x001edc0801007387 */ /* 0x000fe20000100800 */
[----:B------:R-:W-:-:S03]  /*6f60*/  IMAD.MOV R6, RZ, RZ, -R6 ;  /* 0x000000ffff067224 */ /* 0x000fc600078e0a06 */
[----:B------:R1:W-:Y:S01]  /*6f70*/  STL [R1+0x6c], R7 ;  /* 0x00006c0701007387 */ /* 0x0003e20000100800 */
[----:B------:R-:W-:-:S03]  /*6f80*/  IMAD R0, R247, R6, R0 ;  /* 0x00000006f7007224 */ /* 0x000fc600078e0200 */
[----:B------:R2:W-:Y:S01]  /*6f90*/  STL [R1+0x68], R2 ;  /* 0x0000680201007387 */ /* 0x0005e20000100800 */
[----:B------:R-:W-:-:S04]  /*6fa0*/  IMAD.HI.U32 R6, R246, R3, RZ ;  /* 0x00000003f6067227 */ /* 0x000fc800078e00ff */
[----:B------:R-:W-:Y:S01]  /*6fb0*/  IMAD.MOV R6, RZ, RZ, -R6 ;  /* 0x000000ffff067224 */ /* 0x000fe200078e0a06 */
[----:B-1----:R-:W-:Y:S01]  /*6fc0*/  IABS R7, R8 ;  /* 0x0000000800077213 */ /* 0x002fe20000000000 */
[----:B------:R-:W-:Y:S02]  /*6fd0*/  VIADD R8, R5, 0xf5 ;  /* 0x000000f505087836 */ /* 0x000fe40000000000 */
[----:B------:R-:W-:Y:S02]  /*6fe0*/  IMAD R6, R247, R6, R3 ;  /* 0x00000006f7067224 */ /* 0x000fe400078e0203 */
[----:B--2---:R-:W-:Y:S01]  /*6ff0*/  IMAD.MOV.U32 R2, RZ, RZ, R7 ;  /* 0x000000ffff027224 */ /* 0x004fe200078e0007 */
[----:B------:R-:W-:Y:S03]  /*7000*/  STL [R1+0x1ed8], R8 ;  /* 0x001ed80801007387 */ /* 0x000fe60000100800 */
[----:B------:R-:W-:Y:S01]  /*7010*/  IMAD.HI.U32 R7, R246, R2, RZ ;  /* 0x00000002f6077227 */ /* 0x000fe200078e00ff */
[----:B------:R1:W-:Y:S04]  /*7020*/  STL [R1+0x64], R0 ;  /* 0x0000640001007387 */ /* 0x0003e80000100800 */
[----:B------:R-:W-:Y:S01]  /*7030*/  IADD3 R7, -R7, RZ, RZ ;  /* 0x000000ff07077210 */ /* 0x000fe20007ffe1ff */
[----:B------:R2:W-:Y:S04]  /*7040*/  STL [R1+0x1ed4], R4 ;  /* 0x001ed40401007387 */ /* 0x0005e80000100800 */
[----:B------:R-:W-:Y:S01]  /*7050*/  IMAD R3, R247, R7, R2 ;  /* 0x00000007f7037224 */ /* 0x000fe200078e0202 */
[----:B-1----:R-:W-:Y:S01]  /*7060*/  IABS R0, R8 ;  /* 0x0000000800007213 */ /* 0x002fe20000000000 */
[----:B------:R-:W-:-:S04]  /*7070*/  VIADD R8, R5, 0xf7 ;  /* 0x000000f705087836 */ /* 0x000fc80000000000 */
[----:B------:R-:W-:Y:S01]  /*7080*/  IMAD.HI.U32 R9, R246, R0, RZ ;  /* 0x00000000f6097227 */ /* 0x000fe200078e00ff */
[----:B------:R1:W-:Y:S01]  /*7090*/  STL [R1+0x1ed0], R8 ;  /* 0x001ed00801007387 */ /* 0x0003e20000100800 */
[----:B--2---:R-:W-:-:S03]  /*70a0*/  IABS R4, R4 ;  /* 0x0000000400047213 */ /* 0x004fc60000000000 */
[----:B------:R2:W-:Y:S04]  /*70b0*/  STL [R1+0x60], R6 ;  /* 0x0000600601007387 */ /* 0x0005e80000100800 */
[----:B------:R3:W-:Y:S01]  /*70c0*/  STL [R1+0x5c], R3 ;  /* 0x00005c0301007387 */ /* 0x0007e20000100800 */
[----:B-1----:R-:W-:-:S03]  /*70d0*/  IABS R8, R8 ;  /* 0x0000000800087213 */ /* 0x002fc60000000000 */
[----:B------:R-:W-:Y:S01]  /*70e0*/  STL [R1+0x1ecc], R11 ;  /* 0x001ecc0b01007387 */ /* 0x000fe20000100800 */
[----:B--2---:R-:W-:-:S03]  /*70f0*/  IMAD.HI.U32 R6, R246, R4, RZ ;  /* 0x00000004f6067227 */ /* 0x004fc600078e00ff */
[----:B------:R-:W-:Y:S01]  /*7100*/  STL [R1+0x1ec8], R10 ;  /* 0x001ec80a01007387 */ /* 0x000fe20000100800 */
[----:B---3--:R-:W-:Y:S02]  /*7110*/  IMAD.MOV R3, RZ, RZ, -R9 ;  /* 0x000000ffff037224 */ /* 0x008fe400078e0a09 */
[----:B------:R-:W-:Y:S02]  /*7120*/  IMAD.MOV.U32 R2, RZ, RZ, R8 ;  /* 0x000000ffff027224 */ /* 0x000fe400078e0008 */
[----:B------:R-:W-:Y:S01]  /*7130*/  IMAD R3, R247, R3, R0 ;  /* 0x00000003f7037224 */ /* 0x000fe200078e0200 */
[----:B------:R-:W-:Y:S01]  /*7140*/  IABS R0, R11 ;  /* 0x0000000b00007213 */ /* 0x000fe20000000000 */
[----:B------:R-:W-:-:S03]  /*7150*/  IMAD.HI.U32 R7, R246, R2, RZ ;  /* 0x00000002f6077227 */ /* 0x000fc600078e00ff */
[----:B------:R1:W-:Y:S01]  /*7160*/  STL [R1+0x58], R3 ;  /* 0x0000580301007387 */ /* 0x0003e20000100800 */
[----:B------:R-:W-:Y:S02]  /*7170*/  IMAD.MOV R6, RZ, RZ, -R6 ;  /* 0x000000ffff067224 */ /* 0x000fe400078e0a06 */
[----:B------:R-:W-:Y:S02]  /*7180*/  IMAD.MOV R7, RZ, RZ, -R7 ;  /* 0x000000ffff077224 */ /* 0x000fe400078e0a07 */
[----:B------:R-:W-:Y:S02]  /*7190*/  IMAD R4, R247, R6, R4 ;  /* 0x00000006f7047224 */ /* 0x000fe400078e0204 */
[----:B------:R-:W-:Y:S02]  /*71a0*/  VIADD R8, R5, 0xfa ;  /* 0x000000fa05087836 */ /* 0x000fe40000000000 */
[----:B------:R-:W-:Y:S01]  /*71b0*/  IMAD R2, R247, R7, R2 ;  /* 0x00000007f7027224 */ /* 0x000fe200078e0202 */
[----:B-1----:R-:W-:Y:S01]  /*71c0*/  IABS R3, R10 ;  /* 0x0000000a00037213 */ /* 0x002fe20000000000 */
[C---:B------:R-:W-:Y:S01]  /*71d0*/  IMAD.HI.U32 R6, R246.reuse, R0, RZ ;  /* 0x00000000f6067227 */ /* 0x040fe200078e00ff */
[----:B------:R1:W-:Y:S03]  /*71e0*/  STL [R1+0x54], R4 ;  /* 0x0000540401007387 */ /* 0x0003e60000100800 */
[----:B------:R-:W-:Y:S01]  /*71f0*/  IMAD.HI.U32 R7, R246, R3, RZ ;  /* 0x00000003f6077227 */ /* 0x000fe200078e00ff */
[----:B------:R-:W-:Y:S03]  /*7200*/  STL [R1+0x1ec4], R8 ;  /* 0x001ec40801007387 */ /* 0x000fe60000100800 */
[----:B------:R-:W-:Y:S01]  /*7210*/  IMAD.MOV R6, RZ, RZ, -R6 ;  /* 0x000000ffff067224 */ /* 0x000fe200078e0a06 */
[----:B------:R2:W-:Y:S01]  /*7220*/  STL [R1+0x50], R2 ;  /* 0x0000500201007387 */ /* 0x0005e20000100800 */
[----:B------:R-:W-:-:S02]  /*7230*/  IMAD.MOV R7, RZ, RZ, -R7 ;  /* 0x000000ffff077224 */ /* 0x000fc400078e0a07 */
[----:B-1----:R-:W-:Y:S02]  /*7240*/  VIADD R4, R5, 0xfb ;  /* 0x000000fb05047836 */ /* 0x002fe40000000000 */
[C---:B------:R-:W-:Y:S02]  /*7250*/  IMAD R6, R247.reuse, R6, R0 ;  /* 0x00000006f7067224 */ /* 0x040fe400078e0200 */
[----:B------:R-:W-:Y:S01]  /*7260*/  IMAD R0, R247, R7, R3 ;  /* 0x00000007f7007224 */ /* 0x000fe200078e0203 */
[----:B------:R1:W-:Y:S01]  /*7270*/  STL [R1+0x1ec0], R4 ;  /* 0x001ec00401007387 */ /* 0x0003e20000100800 */
[C---:B------:R-:W-:Y:S01]  /*7280*/  VIADD R11, R5.reuse, 0xfd ;  /* 0x000000fd050b7836 */ /* 0x040fe20000000000 */
[----:B--2---:R-:W-:Y:S01]  /*7290*/  IABS R2, R8 ;  /* 0x0000000800027213 */ /* 0x004fe20000000000 */
[C---:B------:R-:W-:Y:S02]  /*72a0*/  VIADD R8, R5.reuse, 0xfc ;  /* 0x000000fc05087836 */ /* 0x040fe40000000000 */
[----:B------:R-:W-:-:S02]  /*72b0*/  VIADD R10, R5, 0xfe ;  /* 0x000000fe050a7836 */ /* 0x000fc40000000000 */
[----:B------:R-:W-:Y:S01]  /*72c0*/  IMAD.HI.U32 R9, R246, R2, RZ ;  /* 0x00000002f6097227 */ /* 0x000fe200078e00ff */
[----:B------:R2:W-:Y:S01]  /*72d0*/  STL [R1+0x1ebc], R8 ;  /* 0x001ebc0801007387 */ /* 0x0005e20000100800 */
[----:B-1----:R-:W-:-:S03]  /*72e0*/  IABS R4, R4 ;  /* 0x0000000400047213 */ /* 0x002fc60000000000 */
[----:B------:R1:W-:Y:S04]  /*72f0*/  STL [R1+0x4c], R6 ;  /* 0x00004c0601007387 */ /* 0x0003e80000100800 */
[----:B------:R3:W-:Y:S01]  /*7300*/  STL [R1+0x48], R0 ;  /* 0x0000480001007387 */ /* 0x0007e20000100800 */
[----:B--2---:R-:W-:-:S03]  /*7310*/  IABS R8, R8 ;  /* 0x0000000800087213 */ /* 0x004fc60000000000 */
[----:B------:R2:W-:Y:S01]  /*7320*/  STL [R1+0x1eb8], R11 ;  /* 0x001eb80b01007387 */ /* 0x0005e20000100800 */
[C---:B-1----:R-:W-:Y:S01]  /*7330*/  IMAD.HI.U32 R6, R246.reuse, R4, RZ ;  /* 0x00000004f6067227 */ /* 0x042fe200078e00ff */
[----:B------:R-:W-:Y:S02]  /*7340*/  MOV R3, R8 ;  /* 0x0000000800037202 */ /* 0x000fe40000000f00 */
[----:B------:R-:W-:Y:S01]  /*7350*/  STL [R1+0x1eb4], R10 ;  /* 0x001eb40a01007387 */ /* 0x000fe20000100800 */
[----:B---3--:R-:W-:Y:S02]  /*7360*/  IMAD.MOV R0, RZ, RZ, -R9 ;  /* 0x000000ffff007224 */ /* 0x008fe400078e0a09 */
[----:B------:R-:W-:Y:S02]  /*7370*/  IMAD.MOV R6, RZ, RZ, -R6 ;  /* 0x000000ffff067224 */ /* 0x000fe400078e0a06 */
[----:B------:R-:W-:Y:S01]  /*7380*/  IMAD R2, R247, R0, R2 ;  /* 0x00000000f7027224 */ /* 0x000fe200078e0202 */
[----:B------:R-:W-:Y:S01]  /*7390*/  IABS R0, R11 ;  /* 0x0000000b00007213 */ /* 0x000fe20000000000 */
[----:B------:R-:W-:-:S03]  /*73a0*/  IMAD.HI.U32 R7, R246, R3, RZ ;  /* 0x00000003f6077227 */ /* 0x000fc600078e00ff */
[----:B------:R1:W-:Y:S01]  /*73b0*/  STL [R1+0x44], R2 ;  /* 0x0000440201007387 */ /* 0x0003e20000100800 */
[----:B------:R-:W-:Y:S02]  /*73c0*/  IMAD R4, R247, R6, R4 ;  /* 0x00000006f7047224 */ /* 0x000fe400078e0204 */
[----:B------:R-:W-:Y:S02]  /*73d0*/  IMAD.MOV R7, RZ, RZ, -R7 ;  /* 0x000000ffff077224 */ /* 0x000fe400078e0a07 */
[C---:B------:R-:W-:Y:S01]  /*73e0*/  VIADD R8, R5.reuse, 0xff ;  /* 0x000000ff05087836 */ /* 0x040fe20000000000 */
[----:B------:R3:W-:Y:S01]  /*73f0*/  STL [R1+0x40], R4 ;  /* 0x0000400401007387 */ /* 0x0007e20000100800 */
[C---:B------:R-:W-:Y:S02]  /*7400*/  VIADD R6, R5.reuse, 0x100 ;  /* 0x0000010005067836 */ /* 0x040fe40000000000 */
[----:B--2---:R-:W-:Y:S01]  /*7410*/  VIADD R11, R5, 0x102 ;  /* 0x00000102050b7836 */ /* 0x004fe20000000000 */
[----:B-1----:R-:W-:Y:S01]  /*7420*/  IABS R2, R10 ;  /* 0x0000000a00027213 */ /* 0x002fe20000000000 */
[----:B------:R-:W-:Y:S04]  /*7430*/  STL [R1+0x1eb0], R8 ;  /* 0x001eb00801007387 */ /* 0x000fe80000100800 */
[----:B---3--:R-:W-:-:S02]  /*7440*/  IMAD.MOV.U32 R4, RZ, RZ, R2 ;  /* 0x000000ffff047224 */ /* 0x008fc400078e0002 */
[----:B------:R-:W-:Y:S02]  /*7450*/  IMAD R2, R247, R7, R3 ;  /* 0x00000007f7027224 */ /* 0x000fe400078e0203 */
[----:B------:R-:W-:-:S03]  /*7460*/  IMAD.HI.U32 R3, R246, R0, RZ ;  /* 0x00000000f6037227 */ /* 0x000fc600078e00ff */
[----:B------:R1:W-:Y:S01]  /*7470*/  STL [R1+0x3c], R2 ;  /* 0x00003c0201007387 */ /* 0x0003e20000100800 */
[----:B------:R-:W-:-:S03]  /*7480*/  IMAD.HI.U32 R7, R246, R4, RZ ;  /* 0x00000004f6077227 */ /* 0x000fc600078e00ff */
[----:B------:R2:W-:Y:S01]  /*7490*/  STL [R1+0x1eac], R6 ;  /* 0x001eac0601007387 */ /* 0x0005e20000100800 */
[----:B------:R-:W-:Y:S02]  /*74a0*/  IMAD.MOV R3, RZ, RZ, -R3 ;  /* 0x000000ffff037224 */ /* 0x000fe400078e0a03 */
[----:B------:R-:W-:Y:S02]  /*74b0*/  IMAD.MOV R7, RZ, RZ, -R7 ;  /* 0x000000ffff077224 */ /* 0x000fe400078e0a07 */
[----:B------:R-:W-:Y:S01]  /*74c0*/  IMAD R10, R247, R3, R0 ;  /* 0x00000003f70a7224 */ /* 0x000fe200078e0200 */
[----:B-1----:R-:W-:Y:S01]  /*74d0*/  IABS R2, R8 ;  /* 0x0000000800027213 */ /* 0x002fe20000000000 */
[----:B------:R-:W-:Y:S02]  /*74e0*/  VIADD R8, R5, 0x101 ;  /* 0x0000010105087836 */ /* 0x000fe40000000000 */
[----:B------:R-:W-:Y:S01]  /*74f0*/  IMAD R0, R247, R7, R4 ;  /* 0x00000007f7007224 */ /* 0x000fe200078e0204 */
[----:B--2---:R-:W-:Y:S01]  /*7500*/  IABS R6, R6 ;  /* 0x0000000600067213 */ /* 0x004fe20000000000 */
[C---:B------:R-:W-:Y:S01]  /*7510*/  IMAD.HI.U32 R9, R246.reuse, R2, RZ ;  /* 0x00000002f6097227 */ /* 0x040fe200078e00ff */
[----:B------:R1:W-:Y:S03]  /*7520*/  STL [R1+0x1ea8], R8 ;  /* 0x001ea80801007387 */ /* 0x0003e60000100800 */
[----:B------:R-:W-:Y:S01]  /*7530*/  IMAD.HI.U32 R4, R246, R6, RZ ;  /* 0x00000006f6047227 */ /* 0x000fe200078e00ff */
[----:B------:R2:W-:Y:S03]  /*7540*/  STL [R1+0x38], R10 ;  /* 0x0000380a01007387 */ /* 0x0005e60000100800 */
[----:B------:R-:W-:Y:S01]  /*7550*/  IMAD.MOV R7, RZ, RZ, -R4 ;  /* 0x000000ffff077224 */ /* 0x000fe200078e0a04 */
[----:B------:R3:W-:Y:S01]  /*7560*/  STL [R1+0x34], R0 ;  /* 0x0000340001007387 */ /* 0x0007e20000100800 */
[----:B-1----:R-:W-:-:S02]  /*7570*/  IABS R8, R8 ;  /* 0x0000000800087213 */ /* 0x002fc40000000000 */
[----:B------:R-:W-:Y:S01]  /*7580*/  IMAD R6, R247, R7, R6 ;  /* 0x00000007f7067224 */ /* 0x000fe200078e0206 */
[----:B------:R1:W-:Y:S01]  /*7590*/  STL [R1+0x1ea4], R11 ;  /* 0x001ea40b01007387 */ /* 0x0003e20000100800 */
[----:B------:R-:W-:Y:S01]  /*75a0*/  MOV R3, R8 ;  /* 0x0000000800037202 */ /* 0x000fe20000000f00 */
[----:B--2---:R-:W-:Y:S02]  /*75b0*/  VIADD R10, R5, 0x103 ;  /* 0x00000103050a7836 */ /* 0x004fe40000000000 */
[----:B---3--:R-:W-:Y:S02]  /*75c0*/  IMAD.MOV R0, RZ, RZ, -R9 ;  /* 0x000000ffff007224 */ /* 0x008fe400078e0a09 */
[----:B------:R-:W-:Y:S01]  /*75d0*/  IMAD.HI.U32 R8, R246, R3, RZ ;  /* 0x00000003f6087227 */ /* 0x000fe200078e00ff */
[----:B------:R2:W-:Y:S01]  /*75e0*/  STL [R1+0x1ea0], R10 ;  /* 0x001ea00a01007387 */ /* 0x0005e20000100800 */
[----:B------:R-:W-:Y:S02]  /*75f0*/  IABS R4, R10 ;  /* 0x0000000a00047213 */ /* 0x000fe40000000000 */
[----:B------:R-:W-:Y:S01]  /*7600*/  IMAD R2, R247, R0, R2 ;  /* 0x00000000f7027224 */ /* 0x000fe200078e0202 */
[----:B------:R-:W-:Y:S01]  /*7610*/  IABS R0, R11 ;  /* 0x0000000b00007213 */ /* 0x000fe20000000000 */
[----:B------:R-:W-:-:S02]  /*7620*/  VIADD R9, R5, 0x105 ;  /* 0x0000010505097836 */ /* 0x000fc40000000000 */
[----:B------:R-:W-:Y:S01]  /*7630*/  IMAD.HI.U32 R7, R246, R4, RZ ;  /* 0x00000004f6077227 */ /* 0x000fe200078e00ff */
[----:B------:R3:W-:Y:S03]  /*7640*/  STL [R1+0x30], R2 ;  /* 0x0000300201007387 */ /* 0x0007e60000100800 */
[----:B------:R-:W-:Y:S01]  /*7650*/  IMAD.MOV R7, RZ, RZ, -R7 ;  /* 0x000000ffff077224 */ /* 0x000fe200078e0a07 */
[----:B------:R4:W-:Y:S01]  /*7660*/  STL [R1+0x2c], R6 ;  /* 0x00002c0601007387 */ /* 0x0009e20000100800 */
[C---:B-1----:R-:W-:Y:S02]  /*7670*/  VIADD R11, R5.reuse, 0x107 ;  /* 0x00000107050b7836 */ /* 0x042fe40000000000 */
[----:B--2---:R-:W-:Y:S02]  /*7680*/  VIADD R10, R5, 0x108 ;  /* 0x00000108050a7836 */ /* 0x004fe40000000000 */
[----:B---3--:R-:W-:-:S02]  /*7690*/  IMAD.MOV R2, RZ, RZ, -R8 ;  /* 0x000000ffff027224 */ /* 0x008fc400078e0a08 */
[----:B------:R-:W-:Y:S02]  /*76a0*/  VIADD R8, R5, 0x104 ;  /* 0x0000010405087836 */ /* 0x000fe40000000000 */
[----:B----4-:R-:W-:-:S03]  /*76b0*/  IMAD.HI.U32 R6, R246, R0, RZ ;  /* 0x00000000f6067227 */ /* 0x010fc600078e00ff */
[----:B------:R1:W-:Y:S01]  /*76c0*/  STL [R1+0x1e9c], R8 ;  /* 0x001e9c0801007387 */ /* 0x0003e20000100800 */
[C---:B------:R-:W-:Y:S01]  /*76d0*/  IMAD R241, R247.reuse, R2, R3 ;  /* 0x00000002f7f17224 */ /* 0x040fe200078e0203 */
[----:B------:R-:W-:Y:S01]  /*76e0*/  IABS R2, R8 ;  /* 0x0000000800027213 */ /* 0x000fe20000000000 */
[----:B------:R-:W-:Y:S01]  /*76f0*/  IMAD.MOV R6, RZ, RZ, -R6 ;  /* 0x000000ffff067224 */ /* 0x000fe200078e0a06 */
[----:B------:R-:W-:Y:S02]  /*7700*/  IABS R3, R9 ;  /* 0x0000000900037213 */ /* 0x000fe40000000000 */
[----:B------:R2:W-:Y:S01]  /*7710*/  STL [R1+0x2210], R241 ;  /* 0x002210f101007387 */ /* 0x0005e20000100800 */
[C---:B------:R-:W-:Y:S02]  /*7720*/  IMAD R6, R247.reuse, R6, R0 ;  /* 0x00000006f7067224 */ /* 0x040fe400078e0200 */
[----:B------:R-:W-:Y:S01]  /*7730*/  IMAD R0, R247, R7, R4 ;  /* 0x00000007f7007224 */ /* 0x000fe200078e0204 */
[----:B------:R3:W-:Y:S01]  /*7740*/  STL [R1+0x1e98], R9 ;  /* 0x001e980901007387 */ /* 0x0007e20000100800 */
[----:B-1----:R-:W-:-:S05]  /*7750*/  VIADD R8, R5, 0x106 ;  /* 0x0000010605087836 */ /* 0x002fca0000000000 */
[----:B------:R1:W-:Y:S01]  /*7760*/  STL [R1+0x1e94], R8 ;  /* 0x001e940801007387 */ /* 0x0003e20000100800 */
[----:B--2---:R-:W-:Y:S01]  /*7770*/  MOV R241, R205 ;  /* 0x000000cd00f17202 */ /* 0x004fe20000000f00 */
[----:B---3--:R-:W-:Y:S02]  /*7780*/  IMAD.HI.U32 R9, R246, R2, RZ ;  /* 0x00000002f6097227 */ /* 0x008fe400078e00ff */
[----:B------:R2:W-:Y:S04]  /*7790*/  STL [R1+0x24], R6 ;  /* 0x0000240601007387 */ /* 0x0005e80000100800 */
[----:B------:R3:W-:Y:S01]  /*77a0*/  STL [R1+0x20], R0 ;  /* 0x0000200001007387 */ /* 0x0007e20000100800 */
[----:B-1----:R-:W-:-:S03]  /*77b0*/  IABS R8, R8 ;  /* 0x0000000800087213 */ /* 0x002fc60000000000 */
[----:B------:R1:W-:Y:S01]  /*77c0*/  STL [R1+0x1e90], R11 ;  /* 0x001e900b01007387 */ /* 0x0003e20000100800 */
[----:B--2---:R-:W-:-:S03]  /*77d0*/  IMAD.HI.U32 R6, R246, R3, RZ ;  /* 0x00000003f6067227 */ /* 0x004fc600078e00ff */
[----:B------:R-:W-:Y:S01]  /*77e0*/  STL [R1+0x1e8c], R10 ;  /* 0x001e8c0a01007387 */ /* 0x000fe20000100800 */
[----:B---3--:R-:W-:Y:S01]  /*77f0*/  IADD3 R0, -R9, RZ, RZ ;  /* 0x000000ff09007210 */ /* 0x008fe20007ffe1ff */
[----:B------:R-:W-:Y:S02]  /*7800*/  IMAD.MOV.U32 R4, RZ, RZ, R8 ;  /* 0x000000ffff047224 */ /* 0x000fe400078e0008 */
[----:B------:R-:W-:Y:S02]  /*7810*/  IMAD.MOV R6, RZ, RZ, -R6 ;  /* 0x000000ffff067224 */ /* 0x000fe400078e0a06 */
[----:B------:R-:W-:-:S04]  /*7820*/  IMAD.HI.U32 R7, R246, R4, RZ ;  /* 0x00000004f6077227 */ /* 0x000fc800078e00ff */
[C---:B------:R-:W-:Y:S01]  /*7830*/  IMAD R2, R247.reuse, R0, R2 ;  /* 0x00000000f7027224 */ /* 0x040fe200078e0202 */
[----:B------:R-:W-:Y:S01]  /*7840*/  IABS R0, R11 ;  /* 0x0000000b00007213 */ /* 0x000fe20000000000 */
[----:B------:R-:W-:Y:S01]  /*7850*/  IMAD R3, R247, R6, R3 ;  /* 0x00000006f7037224 */ /* 0x000fe200078e0203 */
[C---:B-1----:R-:W-:Y:S01]  /*7860*/  IADD3 R11, R5.reuse, 0x10b, RZ ;  /* 0x0000010b050b7810 */ /* 0x042fe20007ffe0ff */
[----:B------:R-:W-:Y:S01]  /*7870*/  IMAD.MOV R7, RZ, RZ, -R7 ;  /* 0x000000ffff077224 */ /* 0x000fe200078e0a07 */
[----:B------:R1:W-:Y:S01]  /*7880*/  STL [R1+0x1c], R2 ;  /* 0x00001c0201007387 */ /* 0x0003e20000100800 */
[C---:B------:R-:W-:Y:S02]  /*7890*/  VIADD R8, R5.reuse, 0x109 ;  /* 0x0000010905087836 */ /* 0x040fe40000000000 */
[----:B------:R-:W-:Y:S01]  /*78a0*/  IMAD.HI.U32 R6, R246, R0, RZ ;  /* 0x00000000f6067227 */ /* 0x000fe200078e00ff */
[----:B------:R2:W-:Y:S03]  /*78b0*/  STL [R1+0x18], R3 ;  /* 0x0000180301007387 */ /* 0x0005e60000100800 */
[C---:B------:R-:W-:Y:S01]  /*78c0*/  VIADD R9, R5.reuse, 0x10a ;  /* 0x0000010a05097836 */ /* 0x040fe20000000000 */
[----:B------:R-:W-:Y:S01]  /*78d0*/  STL [R1+0x1e88], R8 ;  /* 0x001e880801007387 */ /* 0x000fe20000100800 */
[----:B------:R-:W-:Y:S01]  /*78e0*/  IMAD.MOV R6, RZ, RZ, -R6 ;  /* 0x000000ffff067224 */ /* 0x000fe200078e0a06 */
[----:B-1----:R-:W-:Y:S01]  /*78f0*/  IABS R2, R10 ;  /* 0x0000000a00027213 */ /* 0x002fe20000000000 */
[----:B------:R-:W-:-:S02]  /*7900*/  VIADD R10, R5, 0x10c ;  /* 0x0000010c050a7836 */ /* 0x000fc40000000000 */
[C---:B------:R-:W-:Y:S02]  /*7910*/  IMAD R0, R247.reuse, R6, R0 ;  /* 0x00000006f7007224 */ /* 0x040fe400078e0200 */
[----:B--2---:R-:W-:Y:S01]  /*7920*/  IMAD R3, R247, R7, R4 ;  /* 0x00000007f7037224 */ /* 0x004fe200078e0204 */
[----:B------:R-:W-:Y:S01]  /*7930*/  IABS R4, R9 ;  /* 0x0000000900047213 */ /* 0x000fe20000000000 */
[----:B------:R-:W-:-:S03]  /*7940*/  IMAD.HI.U32 R7, R246, R2, RZ ;  /* 0x00000002f6077227 */ /* 0x000fc600078e00ff */
[----:B------:R1:W-:Y:S01]  /*7950*/  STL [R1+0x14], R3 ;  /* 0x0000140301007387 */ /* 0x0003e20000100800 */
[----:B------:R-:W-:Y:S02]  /*7960*/  IMAD.MOV R7, RZ, RZ, -R7 ;  /* 0x000000ffff077224 */ /* 0x000fe400078e0a07 */
[----:B------:R-:W-:Y:S01]  /*7970*/  IMAD.HI.U32 R6, R246, R4, RZ ;  /* 0x00000004f6067227 */ /* 0x000fe200078e00ff */
[----:B------:R2:W-:Y:S03]  /*7980*/  STL [R1+0x1e84], R9 ;  /* 0x001e840901007387 */ /* 0x0005e60000100800 */
[----:B------:R-:W-:Y:S02]  /*7990*/  IMAD R245, R247, R7, R2 ;  /* 0x00000007f7f57224 */ /* 0x000fe400078e0202 */
[----:B------:R-:W-:Y:S01]  /*79a0*/  IMAD.MOV R6, RZ, RZ, -R6 ;  /* 0x000000ffff067224 */ /* 0x000fe200078e0a06 */
[----:B-1----:R-:W-:Y:S01]  /*79b0*/  IABS R3, R8 ;  /* 0x0000000800037213 */ /* 0x002fe20000000000 */
[----:B------:R-:W-:-:S02]  /*79c0*/  VIADD R8, R5, 0x1ff ;  /* 0x000001ff05087836 */ /* 0x000fc40000000000 */
[----:B------:R-:W-:Y:S02]  /*79d0*/  IMAD R243, R247, R6, R4 ;  /* 0x00000006f7f37224 */ /* 0x000fe400078e0204 */
[----:B--2---:R-:W-:Y:S01]  /*79e0*/  IMAD.HI.U32 R9, R246, R3, RZ ;  /* 0x00000003f6097227 */ /* 0x004fe200078e00ff */
[----:B------:R1:W-:Y:S03]  /*79f0*/  STL [R1+0x1e80], R8 ;  /* 0x001e800801007387 */ /* 0x0003e60000100800 */
[----:B------:R-:W-:Y:S01]  /*7a00*/  IMAD.MOV R2, RZ, RZ, -R9 ;  /* 0x000000ffff027224 */ /* 0x000fe200078e0a09 */
[----:B------:R2:W-:Y:S01]  /*7a10*/  STL [R1+0x21e0], R245 ;  /* 0x0021e0f501007387 */ /* 0x0005e20000100800 */
[----:B------:R-:W-:Y:S02]  /*7a20*/  VIADD R9, R5, 0x10e ;  /* 0x0000010e05097836 */ /* 0x000fe40000000000 */
[----:B------:R-:W-:Y:S01]  /*7a30*/  IMAD R244, R247, R2, R3 ;  /* 0x00000002f7f47224 */ /* 0x000fe200078e0203 */
[----:B------:R3:W-:Y:S01]  /*7a40*/  STL [R1+0x10], R0 ;  /* 0x0000100001007387 */ /* 0x0007e20000100800 */
[----:B------:R-:W-:-:S02]  /*7a50*/  IABS R3, R10 ;  /* 0x0000000a00037213 */ /* 0x000fc40000000000 */
[----:B-1----:R-:W-:Y:S01]  /*7a60*/  IABS R8, R8 ;  /* 0x0000000800087213 */ /* 0x002fe20000000000 */
[----:B------:R-:W-:Y:S01]  /*7a70*/  STL [R1+0x1e7c], R11 ;  /* 0x001e7c0b01007387 */ /* 0x000fe20000100800 */
[----:B------:R-:W-:Y:S01]  /*7a80*/  IABS R2, R11 ;  /* 0x0000000b00027213 */ /* 0x000fe20000000000 */
[----:B------:R-:W-:Y:S02]  /*7a90*/  IMAD.MOV.U32 R4, RZ, RZ, R3 ;  /* 0x000000ffff047224 */ /* 0x000fe400078e0003 */
[----:B------:R1:W-:Y:S01]  /*7aa0*/  STL [R1+0x1e78], R10 ;  /* 0x001e780a01007387 */ /* 0x0003e20000100800 */
[----:B--2---:R-:W-:Y:S02]  /*7ab0*/  IMAD.MOV.U32 R245, RZ, RZ, R206 ;  /* 0x000000fffff57224 */ /* 0x004fe400078e00ce */
[----:B---3--:R-:W-:Y:S01]  /*7ac0*/  IMAD.MOV.U32 R0, RZ, RZ, R8 ;  /* 0x000000ffff007224 */ /* 0x008fe200078e0008 */
[----:B------:R-:W-:Y:S01]  /*7ad0*/  STL [R1+0x21e4], R244 ;  /* 0x0021e4f401007387 */ /* 0x000fe20000100800 */
[----:B------:R-:W-:-:S02]  /*7ae0*/  VIADD R8, R5, 0x10d ;  /* 0x0000010d05087836 */ /* 0x000fc40000000000 */
[C---:B------:R-:W-:Y:S01]  /*7af0*/  IMAD.HI.U32 R7, R246.reuse, R0, RZ ;  /* 0x00000000f6077227 */ /* 0x040fe200078e00ff */
[----:B------:R-:W-:Y:S02]  /*7b00*/  STL [R1+0x21e8], R243 ;  /* 0x0021e8f301007387 */ /* 0x000fe40000100800 */
[----:B------:R-:W-:Y:S01]  /*7b10*/  IABS R3, R8 ;  /* 0x0000000800037213 */ /* 0x000fe20000000000 */
[----:B------:R-:W-:Y:S01]  /*7b20*/  IMAD.MOV R7, RZ, RZ, -R7 ;  /* 0x000000ffff077224 */ /* 0x000fe200078e0a07 */
[----:B------:R2:W-:Y:S01]  /*7b30*/  STL [R1+0x1e74], R8 ;  /* 0x001e740801007387 */ /* 0x0005e20000100800 */
[----:B------:R-:W-:-:S04]  /*7b40*/  IMAD.HI.U32 R6, R246, R2, RZ ;  /* 0x00000002f6067227 */ /* 0x000fc800078e00ff */
[----:B------:R-:W-:Y:S01]  /*7b50*/  IMAD R0, R247, R7, R0 ;  /* 0x00000007f7007224 */ /* 0x000fe200078e0200 */
[----:B------:R-:W-:Y:S01]  /*7b60*/  IABS R7, R9 ;  /* 0x0000000900077213 */ /* 0x000fe20000000000 */
[----:B------:R-:W-:Y:S02]  /*7b70*/  IMAD.MOV R6, RZ, RZ, -R6 ;  /* 0x000000ffff067224 */ /* 0x000fe400078e0a06 */
[C---:B-1----:R-:W-:Y:S01]  /*7b80*/  IMAD.HI.U32 R10, R246.reuse, R3, RZ ;  /* 0x00000003f60a7227 */ /* 0x042fe200078e00ff */
[----:B------:R1:W-:Y:S03]  /*7b90*/  STL [R1+0x21ec], R0 ;  /* 0x0021ec0001007387 */ /* 0x0003e60000100800 */
[----:B--2---:R-:W-:Y:S01]  /*7ba0*/  IMAD.HI.U32 R8, R246, R4, RZ ;  /* 0x00000004f6087227 */ /* 0x004fe200078e00ff */
[----:B------:R2:W-:Y:S03]  /*7bb0*/  STL [R1+0x1e70], R9 ;  /* 0x001e700901007387 */ /* 0x0005e60000100800 */
[----:B------:R-:W-:-:S02]  /*7bc0*/  IMAD.MOV R8, RZ, RZ, -R8 ;  /* 0x000000ffff087224 */ /* 0x000fc400078e0a08 */
[----:B------:R-:W-:Y:S02]  /*7bd0*/  IMAD R242, R247, R6, R2 ;  /* 0x00000006f7f27224 */ /* 0x000fe400078e0202 */
[----:B-1----:R-:W-:Y:S02]  /*7be0*/  VIADD R0, R5, 0x10f ;  /* 0x0000010f05007836 */ /* 0x002fe40000000000 */
[----:B------:R-:W-:Y:S02]  /*7bf0*/  IMAD R2, R247, R8, R4 ;  /* 0x00000008f7027224 */ /* 0x000fe400078e0204 */
[----:B------:R-:W-:Y:S01]  /*7c00*/  IMAD.HI.U32 R8, R246, R7, RZ ;  /* 0x00000007f6087227 */ /* 0x000fe200078e00ff */
[----:B--2---:R-:W-:Y:S01]  /*7c10*/  IABS R9, R0 ;  /* 0x0000000000097213 */ /* 0x004fe20000000000 */
[----:B------:R1:W-:Y:S02]  /*7c20*/  STL [R1+0x1e6c], R0 ;  /* 0x001e6c0001007387 */ /* 0x0003e40000100800 */
[----:B------:R-:W-:-:S02]  /*7c30*/  IMAD.MOV R4, RZ, RZ, -R10 ;  /* 0x000000ffff047224 */ /* 0x000fc400078e0a0a */
[----:B------:R-:W-:Y:S01]  /*7c40*/  IMAD.MOV.U32 R6, RZ, RZ, R9 ;  /* 0x000000ffff067224 */ /* 0x000fe200078e0009 */
[----:B------:R-:W-:Y:S01]  /*7c50*/  STL [R1+0x21f0], R242 ;  /* 0x0021f0f201007387 */ /* 0x000fe20000100800 */
[----:B------:R-:W-:Y:S01]  /*7c60*/  IMAD.MOV R10, RZ, RZ, -R8 ;  /* 0x000000ffff0a7224 */ /* 0x000fe200078e0a08 */
[----:B------:R-:W-:Y:S01]  /*7c70*/  IABS R8, R12 ;  /* 0x0000000c00087213 */ /* 0x000fe20000000000 */
[----:B------:R-:W-:Y:S01]  /*7c80*/  IMAD.HI.U32 R11, R246, R6, RZ ;  /* 0x00000006f60b7227 */ /* 0x000fe200078e00ff */
[----:B------:R-:W-:Y:S03]  /*7c90*/  STL [R1+0x21f4], R2 ;  /* 0x0021f40201007387 */ /* 0x000fe60000100800 */
[----:B-1----:R-:W-:Y:S01]  /*7ca0*/  VIADD R0, R5, 0x111 ;  /* 0x0000011105007836 */ /* 0x002fe20000000000 */
[----:B------:R-:W-:Y:S01]  /*7cb0*/  STL [R1+0x1e68], R12 ;  /* 0x001e680c01007387 */ /* 0x000fe20000100800 */
[----:B------:R-:W-:-:S02]  /*7cc0*/  IMAD R3, R247, R4, R3 ;  /* 0x00000004f7037224 */ /* 0x000fc400078e0203 */
[C---:B------:R-:W-:Y:S01]  /*7cd0*/  IMAD R4, R247.reuse, R10, R7 ;  /* 0x0000000af7047224 */ /* 0x040fe200078e0207 */
[----:B------:R1:W-:Y:S01]  /*7ce0*/  STL [R1+0x1e64], R0 ;  /* 0x001e640001007387 */ /* 0x0003e20000100800 */
[----:B------:R-:W-:Y:S01]  /*7cf0*/  IABS R9, R0 ;  /* 0x0000000000097213 */ /* 0x000fe20000000000 */
[----:B------:R-:W-:Y:S02]  /*7d00*/  IMAD.MOV R11, RZ, RZ, -R11 ;  /* 0x000000ffff0b7224 */ /* 0x000fe400078e0a0b */
[----:B------:R-:W-:Y:S01]  /*7d10*/  STL [R1+0x21f8], R3 ;  /* 0x0021f80301007387 */ /* 0x000fe20000100800 */
[----:B------:R-:W-:Y:S02]  /*7d20*/  IMAD.MOV.U32 R7, RZ, RZ, R8 ;  /* 0x000000ffff077224 */ /* 0x000fe400078e0008 */
[----:B------:R-:W-:Y:S01]  /*7d30*/  IMAD.MOV.U32 R8, RZ, RZ, R9 ;  /* 0x000000ffff087224 */ /* 0x000fe200078e0009 */
[----:B------:R-:W-:Y:S01]  /*7d40*/  STL [R1+0x21c8], R4 ;  /* 0x0021c80401007387 */ /* 0x000fe20000100800 */
[----:B------:R-:W-:-:S02]  /*7d50*/  IMAD R6, R247, R11, R6 ;  /* 0x0000000bf7067224 */ /* 0x000fc400078e0206 */
[C---:B-1----:R-:W-:Y:S02]  /*7d60*/  VIADD R0, R5.reuse, 0x112 ;  /* 0x0000011205007836 */ /* 0x042fe40000000000 */
[----:B------:R-:W-:Y:S02]  /*7d70*/  VIADD R2, R5, 0x113 ;  /* 0x0000011305027836 */ /* 0x000fe40000000000 */
[C---:B------:R-:W-:Y:S01]  /*7d80*/  IMAD.HI.U32 R11, R246.reuse, R7, RZ ;  /* 0x00000007f60b7227 */ /* 0x040fe200078e00ff */
[----:B------:R1:W-:Y:S01]  /*7d90*/  STL [R1+0x1e60], R0 ;  /* 0x001e600001007387 */ /* 0x0003e20000100800 */
[----:B------:R-:W-:Y:S02]  /*7da0*/  IABS R9, R0 ;  /* 0x0000000000097213 */ /* 0x000fe40000000000 */
[----:B------:R-:W-:Y:S01]  /*7db0*/  IMAD.HI.U32 R12, R246, R8, RZ ;  /* 0x00000008f60c7227 */ /* 0x000fe200078e00ff */
[----:B------:R-:W-:Y:S01]  /*7dc0*/  IABS R10, R2 ;  /* 0x00000002000a7213 */ /* 0x000fe20000000000 */
[----:B------:R-:W-:Y:S02]  /*7dd0*/  STL [R1+0x21cc], R6 ;  /* 0x0021cc0601007387 */ /* 0x000fe40000100800 */
[----:B------:R-:W-:-:S02]  /*7de0*/  IMAD.MOV R11, RZ, RZ, -R11 ;  /* 0x000000ffff0b7224 */ /* 0x000fc400078e0a0b */
[----:B------:R-:W-:Y:S01]  /*7df0*/  IMAD.MOV R12, RZ, RZ, -R12 ;  /* 0x000000ffff0c7224 */ /* 0x000fe200078e0a0c */
[----:B------:R2:W-:Y:S01]  /*7e00*/  STL [R1+0x1e5c], R2 ;  /* 0x001e5c0201007387 */ /* 0x0005e20000100800 */
[----:B-1----:R-:W-:Y:S02]  /*7e10*/  VIADD R0, R5, 0x114 ;  /* 0x0000011405007836 */ /* 0x002fe40000000000 */
[----:B------:R-:W-:-:S03]  /*7e20*/  IMAD.HI.U32 R14, R246, R9, RZ ;  /* 0x00000009f60e7227 */ /* 0x000fc600078e00ff */
[----:B------:R-:W-:Y:S01]  /*7e30*/  IABS R13, R0 ;  /* 0x00000000000d7213 */ /* 0x000fe20000000000 */
[C---:B------:R-:W-:Y:S01]  /*7e40*/  IMAD R7, R247.reuse, R11, R7 ;  /* 0x0000000bf7077224 */ /* 0x040fe200078e0207 */
[----:B------:R1:W-:Y:S01]  /*7e50*/  STL [R1+0x1e58], R0 ;  /* 0x001e580001007387 */ /* 0x0003e20000100800 */
[----:B------:R-:W-:Y:S01]  /*7e60*/  IMAD R8, R247, R12, R8 ;  /* 0x0000000cf7087224 */ /* 0x000fe200078e0208 */
[----:B------:R-:W-:Y:S01]  /*7e70*/  IADD3 R12, -R14, RZ, RZ ;  /* 0x000000ff0e0c7210 */ /* 0x000fe20007ffe1ff */
[----:B------:R-:W-:Y:S01]  /*7e80*/  IMAD.MOV.U32 R11, RZ, RZ, R13 ;  /* 0x000000ffff0b7224 */ /* 0x000fe200078e000d */
[----:B------:R-:W-:Y:S01]  /*7e90*/  STL [R1+0x21d0], R7 ;  /* 0x0021d00701007387 */ /* 0x000fe20000100800 */
[----:B------:R-:W-:-:S03]  /*7ea0*/  IMAD.HI.U32 R13, R246, R10, RZ ;  /* 0x0000000af60d7227 */ /* 0x000fc600078e00ff */
[----:B------:R-:W-:Y:S01]  /*7eb0*/  STL [R1+0x21d4], R8 ;  /* 0x0021d40801007387 */ /* 0x000fe20000100800 */
[C---:B--2---:R-:W-:Y:S02]  /*7ec0*/  VIADD R2, R5.reuse, 0x115 ;  /* 0x0000011505027836 */ /* 0x044fe40000000000 */
[----:B-1----:R-:W-:Y:S02]  /*7ed0*/  VIADD R0, R5, 0x116 ;  /* 0x0000011605007836 */ /* 0x002fe40000000000 */
[----:B------:R-:W-:Y:S01]  /*7ee0*/  IMAD.MOV R14, RZ, RZ, -R13 ;  /* 0x000000ffff0e7224 */ /* 0x000fe200078e0a0d */
[----:B------:R1:W-:Y:S01]  /*7ef0*/  STL [R1+0x1e54], R2 ;  /* 0x001e540201007387 */ /* 0x0003e20000100800 */
[C---:B------:R-:W-:Y:S01]  /*7f00*/  IMAD R9, R247.reuse, R12, R9 ;  /* 0x0000000cf7097224 */ /* 0x040fe200078e0209 */
[----:B------:R-:W-:Y:S01]  /*7f10*/  IABS R13, R0 ;  /* 0x00000000000d7213 */ /* 0x000fe20000000000 */
[----:B------:R-:W-:Y:S01]  /*7f20*/  IMAD R10, R247, R14, R10 ;  /* 0x0000000ef70a7224 */ /* 0x000fe200078e020a */
[----:B------:R2:W-:Y:S01]  /*7f30*/  STL [R1+0x1e50], R0 ;  /* 0x001e500001007387 */ /* 0x0005e20000100800 */
[----:B------:R-:W-:Y:S01]  /*7f40*/  IABS R12, R2 ;  /* 0x00000002000c7213 */ /* 0x000fe20000000000 */
[----:B------:R-:W-:-:S02]  /*7f50*/  IMAD.HI.U32 R15, R246, R11, RZ ;  /* 0x0000000bf60f7227 */ /* 0x000fc400078e00ff */
[----:B------:R-:W-:Y:S02]  /*7f60*/  STL [R1+0x21d8], R9 ;  /* 0x0021d80901007387 */ /* 0x000fe40000100800 */
[----:B------:R-:W-:Y:S02]  /*7f70*/  IMAD.MOV R15, RZ, RZ, -R15 ;  /* 0x000000ffff0f7224 */ /* 0x000fe400078e0a0f */
[----:B------:R-:W-:Y:S01]  /*7f80*/  STL [R1+0x21dc], R10 ;  /* 0x0021dc0a01007387 */ /* 0x000fe20000100800 */
[C---:B-1----:R-:W-:Y:S02]  /*7f90*/  VIADD R2, R5.reuse, 0x118 ;  /* 0x0000011805027836 */ /* 0x042fe40000000000 */
[----:B--2---:R-:W-:Y:S02]  /*7fa0*/  VIADD R0, R5, 0x117 ;  /* 0x0000011705007836 */ /* 0x004fe40000000000 */
[----:B------:R-:W-:-:S03]  /*7fb0*/  IMAD.HI.U32 R16, R246, R12, RZ ;  /* 0x0000000cf6107227 */ /* 0x000fc600078e00ff */
[----:B------:R1:W-:Y:S01]  /*7fc0*/  STL [R1+0x1e4c], R0 ;  /* 0x001e4c0001007387 */ /* 0x0003e20000100800 */
[----:B------:R-:W-:Y:S01]  /*7fd0*/  IABS R14, R0 ;  /* 0x00000000000e7213 */ /* 0x000fe20000000000 */
[----:B------:R-:W-:-:S04]  /*7fe0*/  IMAD.HI.U32 R17, R246, R13, RZ ;  /* 0x0000000df6117227 */ /* 0x000fc800078e00ff */
[----:B------:R-:W-:Y:S01]  /*7ff0*/  IMAD R11, R247, R15, R11 ;  /* 0x0000000ff70b7224 */ /* 0x000fe200078e020b */
[----:B------:R-:W-:Y:S01]  /*8000*/  IABS R15, R2 ;  /* 0x00000002000f7213 */ /* 0x000fe20000000000 */
[----:B------:R-:W-:Y:S02]  /*8010*/  IMAD.MOV R16, RZ, RZ, -R16 ;  /* 0x000000ffff107224 */ /* 0x000fe400078e0a10 */
[----:B-1----:R-:W-:Y:S01]  /*8020*/  VIADD R0, R5, 0x119 ;  /* 0x0000011905007836 */ /* 0x002fe20000000000 */
[----:B------:R-:W-:Y:S01]  /*8030*/  STL [R1+0x21fc], R11 ;  /* 0x0021fc0b01007387 */ /* 0x000fe20000100800 */
[----:B------:R-:W-:Y:S02]  /*8040*/  IMAD.MOV R17, RZ, RZ, -R17 ;  /* 0x000000ffff117224 */ /* 0x000fe400078e0a11 */
[----:B------:R-:W-:Y:S01]  /*8050*/  IMAD R12, R247, R16, R12 ;  /* 0x00000010f70c7224 */ /* 0x000fe200078e020c */
[----:B------:R-:W-:Y:S01]  /*8060*/  IABS R18, R0 ;  /* 0x0000000000127213 */ /* 0x000fe20000000000 */
[C---:B------:R-:W-:Y:S01]  /*8070*/  IMAD.HI.U32 R19, R246.reuse, R14, RZ ;  /* 0x0000000ef6137227 */ /* 0x040fe200078e00ff */
[----:B------:R1:W-:Y:S03]  /*8080*/  STL [R1+0x1e48], R2 ;  /* 0x001e480201007387 */ /* 0x0003e60000100800 */
[----:B------:R-:W-:Y:S01]  /*8090*/  IMAD.MOV.U32 R16, RZ, RZ, R18 ;  /* 0x000000ffff107224 */ /* 0x000fe200078e0012 */
[----:B------:R2:W-:Y:S01]  /*80a0*/  STL [R1+0x1e44], R0 ;  /* 0x001e440001007387 */ /* 0x0005e20000100800 */
[----:B------:R-:W-:-:S03]  /*80b0*/  IMAD.HI.U32 R18, R246, R15, RZ ;  /* 0x0000000ff6127227 */ /* 0x000fc600078e00ff */
[----:B------:R-:W-:Y:S01]  /*80c0*/  STL [R1+0x2200], R12 ;  /* 0x0022000c01007387 */ /* 0x000fe20000100800 */
[----:B------:R-:W-:Y:S01]  /*80d0*/  IMAD R13, R247, R17, R13 ;  /* 0x00000011f70d7224 */ /* 0x000fe200078e020d */
[C---:B-1----:R-:W-:Y:S01]  /*80e0*/  IADD3 R2, R5.reuse, 0x11a, RZ ;  /* 0x0000011a05027810 */ /* 0x042fe20007ffe0ff */
[----:B------:R-:W-:Y:S02]  /*80f0*/  IMAD.MOV R17, RZ, RZ, -R19 ;  /* 0x000000ffff117224 */ /* 0x000fe400078e0a13 */
[----:B------:R-:W-:Y:S01]  /*8100*/  IMAD.MOV R19, RZ, RZ, -R18 ;  /* 0x000000ffff137224 */ /* 0x000fe200078e0a12 */
[----:B------:R1:W-:Y:S01]  /*8110*/  STL [R1+0x2204], R13 ;  /* 0x0022040d01007387 */ /* 0x0003e20000100800 */
[----:B--2---:R-:W-:Y:S02]  /*8120*/  VIADD R0, R5, 0x11b ;  /* 0x0000011b05007836 */ /* 0x004fe40000000000 */
[C---:B------:R-:W-:Y:S01]  /*8130*/  IMAD R14, R247.reuse, R17, R14 ;  /* 0x00000011f70e7224 */ /* 0x040fe200078e020e */
[----:B------:R2:W-:Y:S01]  /*8140*/  STL [R1+0x1e40], R2 ;  /* 0x001e400201007387 */ /* 0x0005e20000100800 */
[----:B------:R-:W-:Y:S01]  /*8150*/  IMAD R15, R247, R19, R15 ;  /* 0x00000013f70f7224 */ /* 0x000fe200078e020f */
[----:B------:R-:W-:Y:S01]  /*8160*/  IABS R18, R0 ;  /* 0x0000000000127213 */ /* 0x000fe20000000000 */
[----:B------:R-:W-:Y:S01]  /*8170*/  IMAD.HI.U32 R20, R246, R16, RZ ;  /* 0x00000010f6147227 */ /* 0x000fe200078e00ff */
[----:B------:R3:W-:Y:S01]  /*8180*/  STL [R1+0x1e3c], R0 ;  /* 0x001e3c0001007387 */ /* 0x0007e20000100800 */
[----:B------:R-:W-:-:S02]  /*8190*/  IABS R17, R2 ;  /* 0x0000000200117213 */ /* 0x000fc40000000000 */
[----:B------:R-:W-:Y:S01]  /*81a0*/  IMAD.MOV R20, RZ, RZ, -R20 ;  /* 0x000000ffff147224 */ /* 0x000fe200078e0a14 */
[----:B------:R-:W-:Y:S01]  /*81b0*/  STL [R1+0x2208], R14 ;  /* 0x0022080e01007387 */ /* 0x000fe20000100800 */
[C---:B------:R-:W-:Y:S01]  /*81c0*/  IMAD.HI.U32 R22, R246.reuse, R18, RZ ;  /* 0x00000012f6167227 */ /* 0x040fe200078e00ff */
[C---:B-1----:R-:W-:Y:S02]  /*81d0*/  IADD3 R13, R5.reuse, 0x1e2, RZ ;  /* 0x000001e2050d7810 */ /* 0x042fe40007ffe0ff */
[----:B------:R-:W-:Y:S01]  /*81e0*/  STL [R1+0x220c], R15 ;  /* 0x00220c0f01007387 */ /* 0x000fe20000100800 */
[C---:B--2---:R-:W-:Y:S02]  /*81f0*/  VIADD R2, R5.reuse, 0x11d ;  /* 0x0000011d05027836 */ /* 0x044fe40000000000 */
[----:B---3--:R-:W-:Y:S02]  /*8200*/  VIADD R0, R5, 0x11c ;  /* 0x0000011c05007836 */ /* 0x008fe40000000000 */
[----:B------:R-:W-:-:S03]  /*8210*/  IMAD.HI.U32 R21, R246, R17, RZ ;  /* 0x00000011f6157227 */ /* 0x000fc600078e00ff */
[----:B------:R1:W-:Y:S01]  /*8220*/  STL [R1+0x1e38], R0 ;  /* 0x001e380001007387 */ /* 0x0003e20000100800 */
[----:B------:R-:W-:Y:S01]  /*8230*/  IABS R19, R0 ;  /* 0x0000000000137213 */ /* 0x000fe20000000000 */
[C---:B------:R-:W-:Y:S01]  /*8240*/  IMAD R16, R247.reuse, R20, R16 ;  /* 0x00000014f7107224 */ /* 0x040fe200078e0210 */
[----:B------:R-:W-:Y:S01]  /*8250*/  IABS R20, R2 ;  /* 0x0000000200147213 */ /* 0x000fe20000000000 */
[----:B------:R-:W-:Y:S02]  /*8260*/  IMAD.MOV R21, RZ, RZ, -R21 ;  /* 0x000000ffff157224 */ /* 0x000fe400078e0a15 */
[----:B------:R-:W-:Y:S01]  /*8270*/  IMAD.MOV R22, RZ, RZ, -R22 ;  /* 0x000000ffff167224 */ /* 0x000fe200078e0a16 */
[----:B------:R-:W-:Y:S01]  /*8280*/  STL [R1+0x2214], R16 ;  /* 0x0022141001007387 */ /* 0x000fe20000100800 */
[----:B------:R-:W-:Y:S02]  /*8290*/  IMAD R17, R247, R21, R17 ;  /* 0x00000015f7117224 */ /* 0x000fe400078e0211 */
[----:B-1----:R-:W-:Y:S01]  /*82a0*/  VIADD R0, R5, 0x11e ;  /* 0x0000011e05007836 */ /* 0x002fe20000000000 */
[----:B------:R1:W-:Y:S01]  /*82b0*/  STL [R1+0x1e34], R2 ;  /* 0x001e340201007387 */ /* 0x0003e20000100800 */
[----:B------:R-:W-:-:S03]  /*82c0*/  IMAD.HI.U32 R24, R246, R19, RZ ;  /* 0x00000013f6187227 */ /* 0x000fc600078e00ff */
[----:B------:R-:W-:Y:S01]  /*82d0*/  IABS R23, R0 ;  /* 0x0000000000177213 */ /* 0x000fe20000000000 */
[----:B------:R-:W-:Y:S01]  /*82e0*/  IMAD R18, R247, R22, R18 ;  /* 0x00000016f7127224 */ /* 0x000fe200078e0212 */
[----:B------:R2:W-:Y:S01]  /*82f0*/  STL [R1+0x1e30], R0 ;  /* 0x001e300001007387 */ /* 0x0005e20000100800 */
[----:B------:R-:W-:Y:S02]  /*8300*/  IMAD.MOV R22, RZ, RZ, -R24 ;  /* 0x000000ffff167224 */ /* 0x000fe400078e0a18 */
[----:B------:R-:W-:Y:S01]  /*8310*/  IMAD.MOV.U32 R21, RZ, RZ, R23 ;  /* 0x000000ffff157224 */ /* 0x000fe200078e0017 */
[----:B------:R-:W-:Y:S01]  /*8320*/  STL [R1+0x221c], R17 ;  /* 0x00221c1101007387 */ /* 0x000fe20000100800 */
[----:B------:R-:W-:-:S03]  /*8330*/  IMAD.HI.U32 R23, R246, R20, RZ ;  /* 0x00000014f6177227 */ /* 0x000fc600078e00ff */
[----:B------:R-:W-:Y:S01]  /*8340*/  STL [R1+0x2220], R18 ;  /* 0x0022201201007387 */ /* 0x000fe20000100800 */
[C---:B-1----:R-:W-:Y:S01]  /*8350*/  VIADD R2, R5.reuse, 0x11f ;  /* 0x0000011f05027836 */ /* 0x042fe20000000000 */
[----:B--2---:R-:W-:Y:S01]  /*8360*/  IADD3 R0, R5, 0x120, RZ ;  /* 0x0000012005007810 */ /* 0x004fe20007ffe0ff */
[----:B------:R-:W-:Y:S02]  /*8370*/  IMAD.MOV R24, RZ, RZ, -R23 ;  /* 0x000000ffff187224 */ /* 0x000fe400078e0a17 */
[C---:B------:R-:W-:Y:S01]  /*8380*/  IMAD R19, R247.reuse, R22, R19 ;  /* 0x00000016f7137224 */ /* 0x040fe200078e0213 */
[----:B------:R1:W-:Y:S01]  /*8390*/  STL [R1+0x1e2c], R2 ;  /* 0x001e2c0201007387 */ /* 0x0003e20000100800 */
[----:B------:R-:W-:Y:S01]  /*83a0*/  IABS R23, R0 ;  /* 0x0000000000177213 */ /* 0x000fe20000000000 */
[----:B------:R-:W-:Y:S01]  /*83b0*/  IMAD R20, R247, R24, R20 ;  /* 0x00000018f7147224 */ /* 0x000fe200078e0214 */
[----:B------:R-:W-:Y:S01]  /*83c0*/  IABS R22, R2 ;  /* 0x0000000200167213 */ /* 0x000fe20000000000 */
[----:B------:R2:W-:Y:S01]  /*83d0*/  STL [R1+0x1e28], R0 ;  /* 0x001e280001007387 */ /* 0x0005e20000100800 */
[----:B------:R-:W-:-:S03]  /*83e0*/  IMAD.HI.U32 R25, R246, R21, RZ ;  /* 0x00000015f6197227 */ /* 0x000fc600078e00ff */
[----:B------:R-:W-:Y:S01]  /*83f0*/  STL [R1+0x2224], R19 ;  /* 0x0022241301007387 */ /* 0x000fe20000100800 */
[----:B------:R-:W-:Y:S02]  /*8400*/  IMAD.MOV R25, RZ, RZ, -R25 ;  /* 0x000000ffff197224 */ /* 0x000fe400078e0a19 */
[C---:B-1----:R-:W-:Y:S01]  /*8410*/  VIADD R2, R5.reuse, 0x122 ;  /* 0x0000012205027836 */ /* 0x042fe20000000000 */
[----:B------:R-:W-:Y:S01]  /*8420*/  STL [R1+0x2228], R20 ;  /* 0x0022281401007387 */ /* 0x000fe20000100800 */
[C---:B------:R-:W-:Y:S01]  /*8430*/  IMAD.HI.U32 R26, R246.reuse, R22, RZ ;  /* 0x00000016f61a7227 */ /* 0x040fe200078e00ff */
[----:B------:R-:W1:Y:S03]  /*8440*/  S2R R18, SR_TID.X ;  /* 0x0000000000127919 */ /* 0x000e660000002100 */
[----:B--2---:R-:W-:Y:S02]  /*8450*/  VIADD R0, R5, 0x121 ;  /* 0x0000012105007836 */ /* 0x004fe40000000000 */
[----:B------:R-:W-:Y:S01]  /*8460*/  IMAD R21, R247, R25, R21 ;  /* 0x00000019f7157224 */ /* 0x000fe200078e0215 */
[----:B------:R-:W-:Y:S01]  /*8470*/  IABS R25, R2 ;  /* 0x0000000200197213 */ /* 0x000fe20000000000 */
[----:B------:R-:W-:Y:S01]  /*8480*/  IMAD.MOV R26, RZ, RZ, -R26 ;  /* 0x000000ffff1a7224 */ /* 0x000fe200078e0a1a */
[----:B------:R2:W-:Y:S01]  /*8490*/  STL [R1+0x1e24], R0 ;  /* 0x001e240001007387 */ /* 0x0005e20000100800 */
[----:B------:R-:W-:Y:S01]  /*84a0*/  IABS R24, R0 ;  /* 0x0000000000187213 */ /* 0x000fe20000000000 */
[----:B------:R-:W-:-:S02]  /*84b0*/  IMAD.HI.U32 R27, R246, R23, RZ ;  /* 0x00000017f61b7227 */ /* 0x000fc400078e00ff */
[----:B------:R-:W-:Y:S02]  /*84c0*/  STL [R1+0x222c], R21 ;  /* 0x00222c1501007387 */ /* 0x000fe40000100800 */
[----:B------:R-:W-:Y:S02]  /*84d0*/  IMAD R22, R247, R26, R22 ;  /* 0x0000001af7167224 */ /* 0x000fe400078e0216 */
[----:B------:R-:W-:Y:S01]  /*84e0*/  IMAD.MOV R27, RZ, RZ, -R27 ;  /* 0x000000ffff1b7224 */ /* 0x000fe200078e0a1b */
[----:B------:R3:W-:Y:S01]  /*84f0*/  STL [R1+0x1e20], R2 ;  /* 0x001e200201007387 */ /* 0x0007e20000100800 */
[----:B--2---:R-:W-:Y:S02]  /*8500*/  VIADD R0, R5, 0x123 ;  /* 0x0000012305007836 */ /* 0x004fe40000000000 */
        /* <DEDUP_REMOVED lines=9> */
[C---:B---3--:R-:W-:Y:S01]  /*85a0*/  VIADD R2, R5.reuse, 0x124 ;  /* 0x0000012405027836 */ /* 0x048fe20000000000 */
[----:B------:R-:W-:Y:S01]  /*85b0*/  IADD3 R29, -R28, RZ, RZ ;  /* 0x000000ff1c1d7210 */ /* 0x000fe20007ffe1ff */
        /* <DEDUP_REMOVED lines=9> */
[----:B------:R4:W-:Y:S01]  /*8650*/  STL [R1+0x2238], R24 ;  /* 0x0022381801007387 */ /* 0x0009e20000100800 */
[----:B------:R-:W-:-:S03]  /*8660*/  IMAD.HI.U32 R32, R246, R28, RZ ;  /* 0x0000001cf6207227 */ /* 0x000fc600078e00ff */
[----:B------:R-:W-:Y:S01]  /*8670*/  STL [R1+0x223c], R25 ;  /* 0x00223c1901007387 */ /* 0x000fe20000100800 */
[C---:B--2---:R-:W-:Y:S02]  /*8680*/  VIADD R2, R5.reuse, 0x127 ;  /* 0x0000012705027836 */ /* 0x044fe40000000000 */
[C---:B---3--:R-:W-:Y:S02]  /*8690*/  VIADD R0, R5.reuse, 0x126 ;  /* 0x0000012605007836 */ /* 0x048fe40000000000 */
[----:B------:R-:W-:Y:S01]  /*86a0*/  IMAD.HI.U32 R31, R246, R27, RZ ;  /* 0x0000001bf61f7227 */ /* 0x000fe200078e00ff */
[----:B----4-:R-:W-:Y:S02]  /*86b0*/  IADD3 R24, R5, 0x1f0, RZ ;  /* 0x000001f005187810 */ /* 0x010fe40007ffe0ff */
[----:B------:R2:W-:Y:S01]  /*86c0*/  STL [R1+0x1e10], R0 ;  /* 0x001e100001007387 */ /* 0x0005e20000100800 */
[----:B------:R-:W-:Y:S01]  /*86d0*/  IABS R29, R0 ;  /* 0x00000000001d7213 */ /* 0x000fe20000000000 */
[----:B------:R-:W-:Y:S01]  /*86e0*/  IMAD R26, R247, R30, R26 ;  /* 0x0000001ef71a7224 */ /* 0x000fe200078e021a */
[----:B------:R-:W-:Y:S01]  /*86f0*/  IABS R30, R2 ;  /* 0x00000002001e7213 */ /* 0x000fe20000000000 */
[----:B------:R-:W-:-:S02]  /*8700*/  IMAD.MOV R31, RZ, RZ, -R31 ;  /* 0x000000ffff1f7224 */ /* 0x000fc400078e0a1f */
[----:B------:R-:W-:Y:S01]  /*8710*/  IMAD.MOV R32, RZ, RZ, -R32 ;  /* 0x000000ffff207224 */ /* 0x000fe200078e0a20 */
[----:B------:R-:W-:Y:S01]  /*8720*/  STL [R1+0x2240], R26 ;  /* 0x0022401a01007387 */ /* 0x000fe20000100800 */
[----:B------:R-:W-:Y:S02]  /*8730*/  IMAD R27, R247, R31, R27 ;  /* 0x0000001ff71b7224 */ /* 0x000fe400078e021b */
[----:B--2---:R-:W-:Y:S01]  /*8740*/  VIADD R0, R5, 0x128 ;  /* 0x0000012805007836 */ /* 0x004fe20000000000 */
        /* <DEDUP_REMOVED lines=10> */
[C---:B--2---:R-:W-:Y:S02]  /*87f0*/  VIADD R2, R5.reuse, 0x129 ;  /* 0x0000012905027836 */ /* 0x044fe40000000000 */
[----:B---3--:R-:W-:Y:S02]  /*8800*/  VIADD R0, R5, 0x12a ;  /* 0x0000012a05007836 */ /* 0x008fe40000000000 */
[----:B------:R-:W-:Y:S01]  /*8810*/  IMAD.MOV R34, RZ, RZ, -R33 ;  /* 0x000000ffff227224 */ /* 0x000fe200078e0a21 */
[----:B------:R2:W-:Y:S01]  /*8820*/  STL [R1+0x1e04], R2 ;  /* 0x001e040201007387 */ /* 0x0005e20000100800 */
[C---:B------:R-:W-:Y:S01]  /*8830*/  IMAD R29, R247.reuse, R32, R29 ;  /* 0x00000020f71d7224 */ /* 0x040fe200078e021d */
[----:B------:R-:W-:Y:S01]  /*8840*/  IABS R33, R0 ;  /* 0x0000000000217213 */ /* 0x000fe20000000000 */
[----:B------:R-:W-:Y:S01]  /*8850*/  IMAD R30, R247, R34, R30 ;  /* 0x00000022f71e7224 */ /* 0x000fe200078e021e */
[----:B------:R3:W-:Y:S01]  /*8860*/  STL [R1+0x1e00], R0 ;  /* 0x001e000001007387 */ /* 0x0007e20000100800 */
[----:B------:R-:W-:Y:S01]  /*8870*/  IMAD.HI.U32 R35, R246, R31, RZ ;  /* 0x0000001ff6237227 */ /* 0x000fe200078e00ff */
[----:B------:R-:W-:-:S02]  /*8880*/  IABS R32, R2 ;  /* 0x0000000200207213 */ /* 0x000fc40000000000 */
[----:B------:R-:W-:Y:S01]  /*8890*/  STL [R1+0x224c], R29 ;  /* 0x00224c1d01007387 */ /* 0x000fe20000100800 */
[C---:B------:R-:W-:Y:S01]  /*88a0*/  IMAD.HI.U32 R37, R246.reuse, R33, RZ ;  /* 0x00000021f6257227 */ /* 0x040fe200078e00ff */
[----:B------:R-:W-:Y:S02]  /*88b0*/  IADD3 R35, -R35, RZ, RZ ;  /* 0x000000ff23237210 */ /* 0x000fe40007ffe1ff */
        /* <DEDUP_REMOVED lines=36> */
[C---:B--2---:R-:W-:Y:S01]  /*8b00*/  VIADD R2, R5.reuse, 0x131 ;  /* 0x0000013105027836 */ /* 0x044fe20000000000 */
[----:B---3--:R-:W-:Y:S01]  /*8b10*/  IADD3 R0, R5, 0x130, RZ ;  /* 0x0000013005007810 */ /* 0x008fe20007ffe0ff */
[----:B------:R-:W-:-:S03]  /*8b20*/  IMAD.HI.U32 R41, R246, R37, RZ ;  /* 0x00000025f6297227 */ /* 0x000fc600078e00ff */
[----:B------:R-:W-:Y:S01]  /*8b30*/  IABS R39, R0 ;  /* 0x0000000000277213 */ /* 0x000fe20000000000 */
[----:B------:R2:W-:Y:S01]  /*8b40*/  STL [R1+0x1de8], R0 ;  /* 0x001de80001007387 */ /* 0x0005e20000100800 */
[----:B------:R-:W-:-:S04]  /*8b50*/  IMAD.HI.U32 R42, R246, R38, RZ ;  /* 0x00000026f62a7227 */ /* 0x000fc800078e00ff */
[----:B------:R-:W-:Y:S01]  /*8b60*/  IMAD R36, R247, R40, R36 ;  /* 0x00000028f7247224 */ /* 0x000fe200078e0224 */
[----:B------:R-:W-:Y:S01]  /*8b70*/  IABS R40, R2 ;  /* 0x0000000200287213 */ /* 0x000fe20000000000 */
[----:B------:R-:W-:Y:S02]  /*8b80*/  IMAD.MOV R41, RZ, RZ, -R41 ;  /* 0x000000ffff297224 */ /* 0x000fe400078e0a29 */
[----:B------:R-:W-:Y:S01]  /*8b90*/  IMAD.MOV R42, RZ, RZ, -R42 ;  /* 0x000000ffff2a7224 */ /* 0x000fe200078e0a2a */
[----:B------:R-:W-:Y:S01]  /*8ba0*/  STL [R1+0x2268], R36 ;  /* 0x0022682401007387 */ /* 0x000fe20000100800 */
[----:B--2---:R-:W-:Y:S02]  /*8bb0*/  VIADD R0, R5, 0x132 ;  /* 0x0000013205007836 */ /* 0x004fe40000000000 */
[----:B------:R-:W-:Y:S01]  /*8bc0*/  IMAD R37, R247, R41, R37 ;  /* 0x00000029f7257224 */ /* 0x000fe200078e0225 */
[----:B------:R2:W-:Y:S01]  /*8bd0*/  STL [R1+0x1de4], R2 ;  /* 0x001de40201007387 */ /* 0x0005e20000100800 */
[----:B------:R-:W-:Y:S01]  /*8be0*/  IMAD.HI.U32 R44, R246, R39, RZ ;  /* 0x00000027f62c7227 */ /* 0x000fe200078e00ff */
[----:B------:R-:W-:-:S02]  /*8bf0*/  IABS R43, R0 ;  /* 0x00000000002b7213 */ /* 0x000fc40000000000 */
[----:B------:R3:W-:Y:S01]  /*8c00*/  STL [R1+0x1de0], R0 ;  /* 0x001de00001007387 */ /* 0x0007e20000100800 */
[----:B------:R-:W-:Y:S02]  /*8c10*/  IMAD R38, R247, R42, R38 ;  /* 0x0000002af7267224 */ /* 0x000fe400078e0226 */
[----:B------:R-:W-:Y:S01]  /*8c20*/  IMAD.MOV.U32 R41, RZ, RZ, R43 ;  /* 0x000000ffff297224 */ /* 0x000fe200078e002b */
[----:B------:R-:W-:Y:S01]  /*8c30*/  STL [R1+0x226c], R37 ;  /* 0x00226c2501007387 */ /* 0x000fe20000100800 */
[----:B------:R-:W-:-:S03]  /*8c40*/  IMAD.HI.U32 R43, R246, R40, RZ ;  /* 0x00000028f62b7227 */ /* 0x000fc600078e00ff */
[----:B------:R-:W-:Y:S01]  /*8c50*/  STL [R1+0x2270], R38 ;  /* 0x0022702601007387 */ /* 0x000fe20000100800 */
[C---:B--2---:R-:W-:Y:S02]  /*8c60*/  VIADD R2, R5.reuse, 0x133 ;  /* 0x0000013305027836 */ /* 0x044fe40000000000 */
[----:B------:R-:W-:Y:S02]  /*8c70*/  IMAD.MOV R42, RZ, RZ, -R44 ;  /* 0x000000ffff2a7224 */ /* 0x000fe400078e0a2c */
[----:B---3--:R-:W-:Y:S01]  /*8c80*/  VIADD R0, R5, 0x134 ;  /* 0x0000013405007836 */ /* 0x008fe20000000000 */
[----:B------:R2:W-:Y:S01]  /*8c90*/  STL [R1+0x1ddc], R2 ;  /* 0x001ddc0201007387 */ /* 0x0005e20000100800 */
[----:B------:R-:W-:Y:S02]  /*8ca0*/  IMAD.MOV R44, RZ, RZ, -R43 ;  /* 0x000000ffff2c7224 */ /* 0x000fe400078e0a2b */
[C---:B------:R-:W-:Y:S01]  /*8cb0*/  IMAD R39, R247.reuse, R42, R39 ;  /* 0x0000002af7277224 */ /* 0x040fe200078e0227 */
[----:B------:R3:W-:Y:S01]  /*8cc0*/  STL [R1+0x1dd8], R0 ;  /* 0x001dd80001007387 */ /* 0x0007e20000100800 */
[----:B------:R-:W-:Y:S01]  /*8cd0*/  IABS R43, R0 ;  /* 0x00000000002b7213 */ /* 0x000fe20000000000 */
[----:B------:R-:W-:Y:S01]  /*8ce0*/  IMAD R40, R247, R44, R40 ;  /* 0x0000002cf7287224 */ /* 0x000fe200078e0228 */
[----:B------:R-:W-:Y:S01]  /*8cf0*/  IABS R42, R2 ;  /* 0x00000002002a7213 */ /* 0x000fe20000000000 */
[----:B------:R-:W-:Y:S01]  /*8d00*/  IMAD.HI.U32 R45, R246, R41, RZ ;  /* 0x00000029f62d7227 */ /* 0x000fe200078e00ff */
[----:B------:R-:W-:Y:S01]  /*8d10*/  STL [R1+0x2274], R39 ;  /* 0x0022742701007387 */ /* 0x000fe20000100800 */
[----:B--2---:R-:W-:-:S02]  /*8d20*/  IADD3 R2, R5, 0x136, RZ ;  /* 0x0000013605027810 */ /* 0x004fc40007ffe0ff */
[----:B------:R-:W-:Y:S01]  /*8d30*/  IMAD.MOV R45, RZ, RZ, -R45 ;  /* 0x000000ffff2d7224 */ /* 0x000fe200078e0a2d */
[----:B------:R-:W-:Y:S01]  /*8d40*/  STL [R1+0x2278], R40 ;  /* 0x0022782801007387 */ /* 0x000fe20000100800 */
[----:B---3--:R-:W-:Y:S02]  /*8d50*/  VIADD R0, R5, 0x135 ;  /* 0x0000013505007836 */ /* 0x008fe40000000000 */
[----:B------:R-:W-:-:S03]  /*8d60*/  IMAD.HI.U32 R46, R246, R42, RZ ;  /* 0x0000002af62e7227 */ /* 0x000fc600078e00ff */
[----:B------:R2:W-:Y:S01]  /*8d70*/  STL [R1+0x1dd4], R0 ;  /* 0x001dd40001007387 */ /* 0x0005e20000100800 */
[----:B------:R-:W-:Y:S01]  /*8d80*/  IABS R44, R0 ;  /* 0x00000000002c7213 */ /* 0x000fe20000000000 */
[----:B------:R-:W-:Y:S01]  /*8d90*/  IMAD R41, R247, R45, R41 ;  /* 0x0000002df7297224 */ /* 0x000fe200078e0229 */
[----:B------:R-:W-:Y:S01]  /*8da0*/  IABS R45, R2 ;  /* 0x00000002002d7213 */ /* 0x000fe20000000000 */
[----:B------:R-:W-:-:S03]  /*8db0*/  IMAD.HI.U32 R47, R246, R43, RZ ;  /* 0x0000002bf62f7227 */ /* 0x000fc600078e00ff */
[----:B------:R-:W-:Y:S01]  /*8dc0*/  STL [R1+0x227c], R41 ;  /* 0x00227c2901007387 */ /* 0x000fe20000100800 */
[----:B------:R-:W-:Y:S02]  /*8dd0*/  IMAD.MOV R46, RZ, RZ, -R46 ;  /* 0x000000ffff2e7224 */ /* 0x000fe400078e0a2e */
[----:B--2---:R-:W-:Y:S01]  /*8de0*/  VIADD R0, R5, 0x137 ;  /* 0x0000013705007836 */ /* 0x004fe20000000000 */
[----:B------:R2:W-:Y:S01]  /*8df0*/  STL [R1+0x1dd0], R2 ;  /* 0x001dd00201007387 */ /* 0x0005e20000100800 */
[----:B------:R-:W-:Y:S02]  /*8e00*/  IMAD.MOV R47, RZ, RZ, -R47 ;  /* 0x000000ffff2f7224 */ /* 0x000fe400078e0a2f */
[----:B------:R-:W-:Y:S01]  /*8e10*/  IMAD.HI.U32 R49, R246, R44, RZ ;  /* 0x0000002cf6317227 */ /* 0x000fe200078e00ff */
[----:B------:R-:W-:Y:S01]  /*8e20*/  IABS R48, R0 ;  /* 0x0000000000307213 */ /* 0x000fe20000000000 */
[----:B------:R3:W-:Y:S02]  /*8e30*/  STL [R1+0x1dcc], R0 ;  /* 0x001dcc0001007387 */ /* 0x0007e40000100800 */
[----:B------:R-:W-:-:S02]  /*8e40*/  IMAD R42, R247, R46, R42 ;  /* 0x0000002ef72a7224 */ /* 0x000fc400078e022a */
[----:B------:R-:W-:Y:S02]  /*8e50*/  IMAD.MOV.U32 R46, RZ, RZ, R48 ;  /* 0x000000ffff2e7224 */ /* 0x000fe400078e0030 */
[----:B--2---:R-:W-:Y:S01]  /*8e60*/  VIADD R2, R5, 0x138 ;  /* 0x0000013805027836 */ /* 0x004fe20000000000 */
[----:B------:R-:W-:Y:S01]  /*8e70*/  STL [R1+0x2280], R42 ;  /* 0x0022802a01007387 */ /* 0x000fe20000100800 */
[----:B------:R-:W-:-:S03]  /*8e80*/  IMAD.HI.U32 R48, R246, R45, RZ ;  /* 0x0000002df6307227 */ /* 0x000fc600078e00ff */
[----:B------:R-:W-:Y:S01]  /*8e90*/  STL [R1+0x1dc8], R2 ;  /* 0x001dc80201007387 */ /* 0x000fe20000100800 */
[----:B---3--:R-:W-:Y:S02]  /*8ea0*/  VIADD R0, R5, 0x139 ;  /* 0x0000013905007836 */ /* 0x008fe40000000000 */
[C---:B------:R-:W-:Y:S02]  /*8eb0*/  IMAD R43, R247.reuse, R47, R43 ;  /* 0x0000002ff72b7224 */ /* 0x040fe400078e022b */
[----:B------:R-:W-:Y:S01]  /*8ec0*/  IMAD.MOV R47, RZ, RZ, -R49 ;  /* 0x000000ffff2f7224 */ /* 0x000fe200078e0a31 */
[----:B------:R2:W-:Y:S01]  /*8ed0*/  STL [R1+0x1dc4], R0 ;  /* 0x001dc40001007387 */ /* 0x0005e20000100800 */
[----:B------:R-:W-:Y:S01]  /*8ee0*/  IMAD.MOV R49, RZ, RZ, -R48 ;  /* 0x000000ffff317224 */ /* 0x000fe200078e0a30 */
[----:B------:R-:W-:Y:S01]  /*8ef0*/  IABS R48, R0 ;  /* 0x0000000000307213 */ /* 0x000fe20000000000 */
[----:B------:R-:W-:Y:S01]  /*8f00*/  IMAD R44, R247, R47, R44 ;  /* 0x0000002ff72c7224 */ /* 0x000fe200078e022c */
[----:B------:R-:W-:Y:S01]  /*8f10*/  IABS R47, R2 ;  /* 0x00000002002f7213 */ /* 0x000fe20000000000 */
[----:B------:R-:W-:-:S04]  /*8f20*/  IMAD.HI.U32 R50, R246, R46, RZ ;  /* 0x0000002ef6327227 */ /* 0x000fc800078e00ff */
[----:B------:R-:W-:Y:S02]  /*8f30*/  IMAD R45, R247, R49, R45 ;  /* 0x00000031f72d7224 */ /* 0x000fe400078e022d */
[C---:B--2---:R-:W-:Y:S02]  /*8f40*/  VIADD R0, R5.reuse, 0x13a ;  /* 0x0000013a05007836 */ /* 0x044fe40000000000 */
[----:B------:R-:W-:Y:S02]  /*8f50*/  IMAD.MOV R50, RZ, RZ, -R50 ;  /* 0x000000ffff327224 */ /* 0x000fe400078e0a32 */
[C---:B------:R-:W-:Y:S01]  /*8f60*/  VIADD R2, R5.reuse, 0x13b ;  /* 0x0000013b05027836 */ /* 0x040fe20000000000 */
[----:B------:R2:W-:Y:S01]  /*8f70*/  STL [R1+0x1dc0], R0 ;  /* 0x001dc00001007387 */ /* 0x0005e20000100800 */
[----:B------:R-:W-:Y:S01]  /*8f80*/  IABS R49, R0 ;  /* 0x0000000000317213 */ /* 0x000fe20000000000 */
[C---:B------:R-:W-:Y:S02]  /*8f90*/  IMAD.HI.U32 R51, R246.reuse, R47, RZ ;  /* 0x0000002ff6337227 */ /* 0x040fe400078e00ff */
[----:B------:R3:W-:Y:S02]  /*8fa0*/  STL [R1+0x1dbc], R2 ;  /* 0x001dbc0201007387 */ /* 0x0007e40000100800 */
[----:B------:R-:W-:Y:S01]  /*8fb0*/  IMAD.HI.U32 R52, R246, R48, RZ ;  /* 0x00000030f6347227 */ /* 0x000fe200078e00ff */
[----:B--2---:R-:W-:-:S03]  /*8fc0*/  IADD3 R0, R5, 0x13c, RZ ;  /* 0x0000013c05007810 */ /* 0x004fc60007ffe0ff */
[----:B------:R-:W-:Y:S01]  /*8fd0*/  IMAD R46, R247, R50, R46 ;  /* 0x00000032f72e7224 */ /* 0x000fe200078e022e */
[----:B------:R-:W-:Y:S01]  /*8fe0*/  IABS R50, R2 ;  /* 0x0000000200327213 */ /* 0x000fe20000000000 */
[----:B------:R-:W-:Y:S01]  /*8ff0*/  IMAD.MOV R51, RZ, RZ, -R51 ;  /* 0x000000ffff337224 */ /* 0x000fe200078e0a33 */
[----:B------:R-:W-:Y:S01]  /*9000*/  IABS R53, R0 ;  /* 0x0000000000357213 */ /* 0x000fe20000000000 */
[----:B------:R-:W-:Y:S01]  /*9010*/  IMAD.MOV R52, RZ, RZ, -R52 ;  /* 0x000000ffff347224 */ /* 0x000fe200078e0a34 */
[----:B------:R2:W-:Y:S01]  /*9020*/  STL [R1+0x1db8], R0 ;  /* 0x001db80001007387 */ /* 0x0005e20000100800 */
[----:B------:R-:W-:-:S04]  /*9030*/  IMAD.HI.U32 R54, R246, R49, RZ ;  /* 0x00000031f6367227 */ /* 0x000fc800078e00ff */
[----:B------:R-:W-:Y:S02]  /*9040*/  IMAD R47, R247, R51, R47 ;  /* 0x00000033f72f7224 */ /* 0x000fe400078e022f */
[----:B------:R-:W-:Y:S02]  /*9050*/  IMAD.MOV.U32 R51, RZ, RZ, R53 ;  /* 0x000000ffff337224 */ /* 0x000fe400078e0035 */
[----:B---3--:R-:W-:Y:S02]  /*9060*/  VIADD R2, R5, 0x13d ;  /* 0x0000013d05027836 */ /* 0x008fe40000000000 */
[----:B------:R-:W-:Y:S02]  /*9070*/  IMAD R48, R247, R52, R48 ;  /* 0x00000034f7307224 */ /* 0x000fe400078e0230 */
[----:B------:R-:W-:Y:S01]  /*9080*/  IMAD.HI.U32 R53, R246, R50, RZ ;  /* 0x00000032f6357227 */ /* 0x000fe200078e00ff */
[----:B------:R-:W-:Y:S03]  /*9090*/  STL [R1+0x1db4], R2 ;  /* 0x001db40201007387 */ /* 0x000fe60000100800 */
[----:B--2---:R-:W-:-:S02]  /*90a0*/  VIADD R0, R5, 0x13e ;  /* 0x0000013e05007836 */ /* 0x004fc40000000000 */
[----:B------:R-:W-:Y:S02]  /*90b0*/  IMAD.MOV R52, RZ, RZ, -R54 ;  /* 0x000000ffff347224 */ /* 0x000fe400078e0a36 */
[----:B------:R-:W-:Y:S01]  /*90c0*/  IMAD.MOV R54, RZ, RZ, -R53 ;  /* 0x000000ffff367224 */ /* 0x000fe200078e0a35 */
[----:B------:R2:W-:Y:S01]  /*90d0*/  STL [R1+0x1db0], R0 ;  /* 0x001db00001007387 */ /* 0x0005e20000100800 */
[----:B------:R-:W-:Y:S01]  /*90e0*/  IMAD R49, R247, R52, R49 ;  /* 0x00000034f7317224 */ /* 0x000fe200078e0231 */
[----:B------:R-:W-:Y:S01]  /*90f0*/  IABS R53, R0 ;  /* 0x0000000000357213 */ /* 0x000fe20000000000 */
[----:B------:R-:W-:Y:S01]  /*9100*/  IMAD.HI.U32 R55, R246, R51, RZ ;  /* 0x00000033f6377227 */ /* 0x000fe200078e00ff */
[----:B------:R-:W-:-:S03]  /*9110*/  IABS R52, R2 ;  /* 0x0000000200347213 */ /* 0x000fc60000000000 */
[----:B------:R-:W-:Y:S02]  /*9120*/  IMAD R50, R247, R54, R50 ;  /* 0x00000036f7327224 */ /* 0x000fe400078e0232 */
[----:B------:R-:W-:-:S04]  /*9130*/  IMAD.HI.U32 R56, R246, R52, RZ ;  /* 0x00000034f6387227 */ /* 0x000fc800078e00ff */
[C---:B--2---:R-:W-:Y:S01]  /*9140*/  VIADD R0, R5.reuse, 0x13f ;  /* 0x0000013f05007836 */ /* 0x044fe20000000000 */
[----:B------:R-:W-:Y:S01]  /*9150*/  IADD3 R56, -R56, RZ, RZ ;  /* 0x000000ff38387210 */ /* 0x000fe20007ffe1ff */
[----:B------:R-:W-:Y:S02]  /*9160*/  IMAD.MOV R55, RZ, RZ, -R55 ;  /* 0x000000ffff377224 */ /* 0x000fe400078e0a37 */
[----:B------:R-:W-:Y:S01]  /*9170*/  VIADD R2, R5, 0x140 ;  /* 0x0000014005027836 */ /* 0x000fe20000000000 */
[----:B------:R2:W-:Y:S01]  /*9180*/  STL [R1+0x1dac], R0 ;  /* 0x001dac0001007387 */ /* 0x0005e20000100800 */
[----:B------:R-:W-:Y:S01]  /*9190*/  IABS R54, R0 ;  /* 0x0000000000367213 */ /* 0x000fe20000000000 */
[----:B------:R-:W-:Y:S02]  /*91a0*/  IMAD R51, R247, R55, R51 ;  /* 0x00000037f7337224 */ /* 0x000fe400078e0233 */
[----:B------:R-:W-:Y:S01]  /*91b0*/  IMAD.HI.U32 R57, R246, R53, RZ ;  /* 0x00000035f6397227 */ /* 0x000fe200078e00ff */
[----:B------:R-:W-:Y:S01]  /*91c0*/  IABS R55, R2 ;  /* 0x0000000200377213 */ /* 0x000fe20000000000 */
[----:B------:R3:W-:Y:S02]  /*91d0*/  STL [R1+0x1da8], R2 ;  /* 0x001da80201007387 */ /* 0x0007e40000100800 */
[----:B------:R-:W-:-:S02]  /*91e0*/  IMAD.MOV R57, RZ, RZ, -R57 ;  /* 0x000000ffff397224 */ /* 0x000fc400078e0a39 */
[----:B--2---:R-:W-:Y:S02]  /*91f0*/  VIADD R0, R5, 0x141 ;  /* 0x0000014105007836 */ /* 0x004fe40000000000 */
[----:B------:R-:W-:Y:S02]  /*9200*/  IMAD R52, R247, R56, R52 ;  /* 0x00000038f7347224 */ /* 0x000fe400078e0234 */
[----:B------:R-:W-:Y:S01]  /*9210*/  IMAD.HI.U32 R59, R246, R54, RZ ;  /* 0x00000036f63b7227 */ /* 0x000fe200078e00ff */
[----:B------:R-:W-:Y:S01]  /*9220*/  IABS R58, R0 ;  /* 0x00000000003a7213 */ /* 0x000fe20000000000 */
[----:B------:R2:W-:Y:S02]  /*9230*/  STL [R1+0x1da4], R0 ;  /* 0x001da40001007387 */ /* 0x0005e40000100800 */
[----:B---3--:R-:W-:Y:S02]  /*9240*/  VIADD R2, R5, 0x142 ;  /* 0x0000014205027836 */ /* 0x008fe40000000000 */
[----:B------:R-:W-:-:S02]  /*9250*/  IMAD.MOV.U32 R56, RZ, RZ, R58 ;  /* 0x000000ffff387224 */ /* 0x000fc400078e003a */
[C---:B------:R-:W-:Y:S01]  /*9260*/  IMAD.HI.U32 R58, R246.reuse, R55, RZ ;  /* 0x00000037f63a7227 */ /* 0x040fe200078e00ff */
[----:B------:R-:W-:Y:S03]  /*9270*/  STL [R1+0x1da0], R2 ;  /* 0x001da00201007387 */ /* 0x000fe60000100800 */
[----:B--2---:R-:W-:Y:S02]  /*9280*/  VIADD R0, R5, 0x143 ;  /* 0x0000014305007836 */ /* 0x004fe40000000000 */
        /* <DEDUP_REMOVED lines=11> */
[----:B------:R-:W-:Y:S01]  /*9340*/  VIADD R2, R5, 0x145 ;  /* 0x0000014505027836 */ /* 0x000fe20000000000 */
[----:B------:R2:W-:Y:S01]  /*9350*/  STL [R1+0x1d98], R0 ;  /* 0x001d980001007387 */ /* 0x0005e20000100800 */
[----:B------:R-:W-:Y:S01]  /*9360*/  IABS R59, R0 ;  /* 0x00000000003b7213 */ /* 0x000fe20000000000 */
[C---:B------:R-:W-:Y:S02]  /*9370*/  IMAD.HI.U32 R61, R246.reuse, R57, RZ ;  /* 0x00000039f63d7227 */ /* 0x040fe400078e00ff */
[----:B------:R3:W-:Y:S02]  /*9380*/  STL [R1+0x1d94], R2 ;  /* 0x001d940201007387 */ /* 0x0007e40000100800 */
[----:B------:R-:W-:-:S04]  /*9390*/  IMAD.HI.U32 R62, R246, R58, RZ ;  /* 0x0000003af63e7227 */ /* 0x000fc800078e00ff */
[----:B--2---:R-:W-:Y:S01]  /*93a0*/  VIADD R0, R5, 0x146 ;  /* 0x0000014605007836 */ /* 0x004fe20000000000 */
[----:B------:R-:W-:Y:S01]  /*93b0*/  IADD3 R62, -R62, RZ, RZ ;  /* 0x000000ff3e3e7210 */ /* 0x000fe20007ffe1ff */
[C---:B------:R-:W-:Y:S01]  /*93c0*/  IMAD R56, R247.reuse, R60, R56 ;  /* 0x0000003cf7387224 */ /* 0x040fe200078e0238 */
[----:B------:R-:W-:Y:S01]  /*93d0*/  IABS R60, R2 ;  /* 0x00000002003c7213 */ /* 0x000fe20000000000 */
[----:B------:R-:W-:Y:S01]  /*93e0*/  IMAD.MOV R61, RZ, RZ, -R61 ;  /* 0x000000ffff3d7224 */ /* 0x000fe200078e0a3d */
[----:B------:R-:W-:Y:S01]  /*93f0*/  IABS R63, R0 ;  /* 0x00000000003f7213 */ /* 0x000fe20000000000 */
[----:B------:R-:W-:Y:S01]  /*9400*/  IMAD.HI.U32 R64, R246, R59, RZ ;  /* 0x0000003bf6407227 */ /* 0x000fe200078e00ff */
[----:B------:R2:W-:Y:S03]  /*9410*/  STL [R1+0x1d90], R0 ;  /* 0x001d900001007387 */ /* 0x0005e60000100800 */
[----:B------:R-:W-:-:S02]  /*9420*/  IMAD R57, R247, R61, R57 ;  /* 0x0000003df7397224 */ /* 0x000fc400078e0239 */
[----:B------:R-:W-:Y:S02]  /*9430*/  IMAD.MOV.U32 R61, RZ, RZ, R63 ;  /* 0x000000ffff3d7224 */ /* 0x000fe400078e003f */
[----:B---3--:R-:W-:Y:S02]  /*9440*/  VIADD R2, R5, 0x147 ;  /* 0x0000014705027836 */ /* 0x008fe40000000000 */
[----:B------:R-:W-:-:S03]  /*9450*/  IMAD.HI.U32 R63, R246, R60, RZ ;  /* 0x0000003cf63f7227 */ /* 0x000fc600078e00ff */
[----:B------:R-:W-:Y:S01]  /*9460*/  STL [R1+0x1d8c], R2 ;  /* 0x001d8c0201007387 */ /* 0x000fe20000100800 */
        /* <DEDUP_REMOVED lines=17> */
[----:B------:R-:W-:Y:S01]  /*9580*/  IMAD R61, R247, R65, R61 ;  /* 0x00000041f73d7224 */ /* 0x000fe200078e023d */
[----:B------:R-:W-:Y:S01]  /*9590*/  IABS R65, R2 ;  /* 0x0000000200417213 */ /* 0x000fe20000000000 */
[----:B------:R-:W-:-:S04]  /*95a0*/  IMAD.HI.U32 R67, R246, R63, RZ ;  /* 0x0000003ff6437227 */ /* 0x000fc800078e00ff */
[----:B--2---:R-:W-:Y:S02]  /*95b0*/  VIADD R0, R5, 0x14b ;  /* 0x0000014b05007836 */ /* 0x004fe40000000000 */
[----:B------:R-:W-:Y:S02]  /*95c0*/  IMAD.MOV R66, RZ, RZ, -R66 ;  /* 0x000000ffff427224 */ /* 0x000fe400078e0a42 */
[----:B------:R-:W-:Y:S01]  /*95d0*/  IMAD.MOV R67, RZ, RZ, -R67 ;  /* 0x000000ffff437224 */ /* 0x000fe200078e0a43 */
[----:B------:R-:W-:Y:S01]  /*95e0*/  IABS R68, R0 ;  /* 0x0000000000447213 */ /* 0x000fe20000000000 */
[----:B------:R-:W-:Y:S01]  /*95f0*/  IMAD R62, R247, R66, R62 ;  /* 0x00000042f73e7224 */ /* 0x000fe200078e023e */
[----:B------:R2:W-:Y:S01]  /*9600*/  STL [R1+0x1d7c], R0 ;  /* 0x001d7c0001007387 */ /* 0x0005e20000100800 */
[----:B------:R-:W-:Y:S01]  /*9610*/  IMAD.HI.U32 R69, R246, R64, RZ ;  /* 0x00000040f6457227 */ /* 0x000fe200078e00ff */
[----:B------:R-:W-:-:S03]  /*9620*/  MOV R66, R68 ;  /* 0x0000004400427202 */ /* 0x000fc60000000f00 */
        /* <DEDUP_REMOVED lines=21> */
[----:B--2---:R-:W-:Y:S02]  /*9780*/  VIADD R0, R5, 0x150 ;  /* 0x0000015005007836 */ /* 0x004fe40000000000 */
        /* <DEDUP_REMOVED lines=10> */
[----:B------:R-:W-:-:S03]  /*9830*/  IMAD.HI.U32 R73, R246, R70, RZ ;  /* 0x00000046f6497227 */ /* 0x000fc600078e00ff */
[----:B------:R-:W-:Y:S01]  /*9840*/  STL [R1+0x1d64], R2 ;  /* 0x001d640201007387 */ /* 0x000fe20000100800 */
[----:B--2---:R-:W-:Y:S02]  /*9850*/  VIADD R0, R5, 0x152 ;  /* 0x0000015205007836 */ /* 0x004fe40000000000 */
[----:B------:R-:W-:Y:S01]  /*9860*/  IMAD R68, R247, R72, R68 ;  /* 0x00000048f7447224 */ /* 0x000fe200078e0244 */
[----:B------:R-:W-:Y:S01]  /*9870*/  IADD3 R72, -R74, RZ, RZ ;  /* 0x000000ff4a487210 */ /* 0x000fe20007ffe1ff */
[----:B------:R-:W-:Y:S01]  /*9880*/  IMAD.MOV R74, RZ, RZ, -R73 ;  /* 0x000000ffff4a7224 */ /* 0x000fe200078e0a49 */
[----:B------:R2:W-:Y:S01]  /*9890*/  STL [R1+0x1d60], R0 ;  /* 0x001d600001007387 */ /* 0x0005e20000100800 */
[----:B------:R-:W-:Y:S01]  /*98a0*/  IABS R73, R0 ;  /* 0x0000000000497213 */ /* 0x000fe20000000000 */
[----:B------:R-:W-:-:S04]  /*98b0*/  IMAD.HI.U32 R75, R246, R71, RZ ;  /* 0x00000047f64b7227 */ /* 0x000fc800078e00ff */
[C---:B------:R-:W-:Y:S01]  /*98c0*/  IMAD R69, R247.reuse, R72, R69 ;  /* 0x00000048f7457224 */ /* 0x040fe200078e0245 */
[----:B------:R-:W-:Y:S01]  /*98d0*/  IABS R72, R2 ;  /* 0x0000000200487213 */ /* 0x000fe20000000000 */
[----:B------:R-:W-:Y:S02]  /*98e0*/  IMAD R70, R247, R74, R70 ;  /* 0x0000004af7467224 */ /* 0x000fe400078e0246 */
[C---:B--2---:R-:W-:Y:S02]  /*98f0*/  VIADD R0, R5.reuse, 0x153 ;  /* 0x0000015305007836 */ /* 0x044fe40000000000 */
[----:B------:R-:W-:Y:S02]  /*9900*/  IMAD.MOV R75, RZ, RZ, -R75 ;  /* 0x000000ffff4b7224 */ /* 0x000fe400078e0a4b */
[----:B------:R-:W-:Y:S01]  /*9910*/  VIADD R2, R5, 0x154 ;  /* 0x0000015405027836 */ /* 0x000fe20000000000 */
[----:B------:R2:W-:Y:S01]  /*9920*/  STL [R1+0x1d5c], R0 ;  /* 0x001d5c0001007387 */ /* 0x0005e20000100800 */
[----:B------:R-:W-:Y:S01]  /*9930*/  IABS R74, R0 ;  /* 0x00000000004a7213 */ /* 0x000fe20000000000 */
[----:B------:R-:W-:-:S02]  /*9940*/  IMAD.HI.U32 R76, R246, R72, RZ ;  /* 0x00000048f64c7227 */ /* 0x000fc400078e00ff */
[----:B------:R3:W-:Y:S02]  /*9950*/  STL [R1+0x1d58], R2 ;  /* 0x001d580201007387 */ /* 0x0007e40000100800 */
[----:B------:R-:W-:Y:S01]  /*9960*/  IMAD R71, R247, R75, R71 ;  /* 0x0000004bf7477224 */ /* 0x000fe200078e0247 */
[----:B------:R-:W-:Y:S01]  /*9970*/  IABS R75, R2 ;  /* 0x00000002004b7213 */ /* 0x000fe20000000000 */
[----:B------:R-:W-:-:S04]  /*9980*/  IMAD.HI.U32 R77, R246, R73, RZ ;  /* 0x00000049f64d7227 */ /* 0x000fc800078e00ff */
[C---:B--2---:R-:W-:Y:S02]  /*9990*/  VIADD R0, R5.reuse, 0x155 ;  /* 0x0000015505007836 */ /* 0x044fe40000000000 */
[----:B------:R-:W-:Y:S01]  /*99a0*/  IMAD.MOV R76, RZ, RZ, -R76 ;  /* 0x000000ffff4c7224 */ /* 0x000fe200078e0a4c */
[----:B---3--:R-:W-:Y:S01]  /*99b0*/  IADD3 R2, R5, 0x156, RZ ;  /* 0x0000015605027810 */ /* 0x008fe20007ffe0ff */
[----:B------:R-:W-:Y:S01]  /*99c0*/  IMAD.MOV R77, RZ, RZ, -R77 ;  /* 0x000000ffff4d7224 */ /* 0x000fe200078e0a4d */
[----:B------:R-:W-:Y:S01]  /*99d0*/  IABS R78, R0 ;  /* 0x00000000004e7213 */ /* 0x000fe20000000000 */
[----:B------:R-:W-:Y:S01]  /*99e0*/  IMAD R72, R247, R76, R72 ;  /* 0x0000004cf7487224 */ /* 0x000fe200078e0248 */
[----:B------:R2:W-:Y:S01]  /*99f0*/  STL [R1+0x1d54], R0 ;  /* 0x001d540001007387 */ /* 0x0005e20000100800 */
[----:B------:R-:W-:-:S03]  /*9a00*/  IMAD.HI.U32 R79, R246, R74, RZ ;  /* 0x0000004af64f7227 */ /* 0x000fc600078e00ff */
[----:B------:R-:W-:Y:S01]  /*9a10*/  STL [R1+0x1d50], R2 ;  /* 0x001d500201007387 */ /* 0x000fe20000100800 */
[----:B------:R-:W-:Y:S02]  /*9a20*/  IMAD.MOV.U32 R76, RZ, RZ, R78 ;  /* 0x000000ffff4c7224 */ /* 0x000fe400078e004e */
[----:B------:R-:W-:-:S04]  /*9a30*/  IMAD.HI.U32 R78, R246, R75, RZ ;  /* 0x0000004bf64e7227 */ /* 0x000fc800078e00ff */
        /* <DEDUP_REMOVED lines=26> */
[----:B------:R-:W-:-:S04]  /*9be0*/  IMAD.HI.U32 R84, R246, R79, RZ ;  /* 0x0000004ff6547227 */ /* 0x000fc800078e00ff */
[----:B------:R-:W-:Y:S02]  /*9bf0*/  IMAD.MOV.U32 R81, RZ, RZ, R83 ;  /* 0x000000ffff517224 */ /* 0x000fe400078e0053 */
[C---:B---3--:R-:W-:Y:S02]  /*9c00*/  VIADD R2, R5.reuse, 0x15b ;  /* 0x0000015b05027836 */ /* 0x048fe40000000000 */
[C---:B------:R-:W-:Y:S01]  /*9c10*/  IMAD.HI.U32 R83, R246.reuse, R80, RZ ;  /* 0x00000050f6537227 */ /* 0x040fe200078e00ff */
[----:B--2---:R-:W-:Y:S02]  /*9c20*/  IADD3 R0, R5, 0x15c, RZ ;  /* 0x0000015c05007810 */ /* 0x004fe40007ffe0ff */
[----:B------:R-:W-:Y:S01]  /*9c30*/  STL [R1+0x1d3c], R2 ;  /* 0x001d3c0201007387 */ /* 0x000fe20000100800 */
        /* <DEDUP_REMOVED lines=14> */
[----:B------:R-:W-:Y:S02]  /*9d20*/  IMAD.HI.U32 R86, R246, R82, RZ ;  /* 0x00000052f6567227 */ /* 0x000fe400078e00ff */
[----:B------:R3:W-:Y:S02]  /*9d30*/  STL [R1+0x1d30], R2 ;  /* 0x001d300201007387 */ /* 0x0007e40000100800 */
[----:B------:R-:W-:Y:S01]  /*9d40*/  IMAD R81, R247, R85, R81 ;  /* 0x00000055f7517224 */ /* 0x000fe200078e0251 */
[----:B------:R-:W-:Y:S01]  /*9d50*/  IABS R85, R2 ;  /* 0x0000000200557213 */ /* 0x000fe20000000000 */
[----:B------:R-:W-:-:S02]  /*9d60*/  IMAD.MOV R86, RZ, RZ, -R86 ;  /* 0x000000ffff567224 */ /* 0x000fc400078e0a56 */
[----:B--2---:R-:W-:Y:S02]  /*9d70*/  VIADD R0, R5, 0x15f ;  /* 0x0000015f05007836 */ /* 0x004fe40000000000 */
[----:B------:R-:W-:-:S03]  /*9d80*/  IMAD.HI.U32 R87, R246, R83, RZ ;  /* 0x00000053f6577227 */ /* 0x000fc600078e00ff */
[----:B------:R-:W-:Y:S01]  /*9d90*/  IABS R88, R0 ;  /* 0x0000000000587213 */ /* 0x000fe20000000000 */
[----:B------:R-:W-:Y:S01]  /*9da0*/  IMAD R82, R247, R86, R82 ;  /* 0x00000056f7527224 */ /* 0x000fe200078e0252 */
[----:B------:R2:W-:Y:S01]  /*9db0*/  STL [R1+0x1d2c], R0 ;  /* 0x001d2c0001007387 */ /* 0x0005e20000100800 */
[----:B------:R-:W-:Y:S02]  /*9dc0*/  IMAD.MOV R87, RZ, RZ, -R87 ;  /* 0x000000ffff577224 */ /* 0x000fe400078e0a57 */
[----:B------:R-:W-:Y:S02]  /*9dd0*/  IMAD.MOV.U32 R86, RZ, RZ, R88 ;  /* 0x000000ffff567224 */ /* 0x000fe400078e0058 */
[----:B------:R-:W-:-:S04]  /*9de0*/  IMAD.HI.U32 R89, R246, R84, RZ ;  /* 0x00000054f6597227 */ /* 0x000fc800078e00ff */
[----:B------:R-:W-:-:S04]  /*9df0*/  IMAD.HI.U32 R88, R246, R85, RZ ;  /* 0x00000055f6587227 */ /* 0x000fc800078e00ff */
[C---:B---3--:R-:W-:Y:S02]  /*9e00*/  VIADD R2, R5.reuse, 0x160 ;  /* 0x0000016005027836 */ /* 0x048fe40000000000 */
[----:B--2---:R-:W-:Y:S02]  /*9e10*/  VIADD R0, R5, 0x161 ;  /* 0x0000016105007836 */ /* 0x004fe40000000000 */
[----:B------:R-:W-:Y:S01]  /*9e20*/  IMAD R83, R247, R87, R83 ;  /* 0x00000057f7537224 */ /* 0x000fe200078e0253 */
[----:B------:R2:W-:Y:S01]  /*9e30*/  STL [R1+0x1d28], R2 ;  /* 0x001d280201007387 */ /* 0x0005e20000100800 */
[----:B------:R-:W-:Y:S01]  /*9e40*/  IMAD.MOV R87, RZ, RZ, -R89 ;  /* 0x000000ffff577224 */ /* 0x000fe200078e0a59 */
[----:B------:R-:W-:Y:S01]  /*9e50*/  IADD3 R89, -R88, RZ, RZ ;  /* 0x000000ff58597210 */ /* 0x000fe20007ffe1ff */
[----:B------:R-:W-:Y:S01]  /*9e60*/  IMAD.HI.U32 R90, R246, R86, RZ ;  /* 0x00000056f65a7227 */ /* 0x000fe200078e00ff */
[----:B------:R3:W-:Y:S01]  /*9e70*/  STL [R1+0x1d24], R0 ;  /* 0x001d240001007387 */ /* 0x0007e20000100800 */
[----:B------:R-:W-:-:S02]  /*9e80*/  IABS R88, R0 ;  /* 0x0000000000587213 */ /* 0x000fc40000000000 */
[C---:B------:R-:W-:Y:S01]  /*9e90*/  IMAD R84, R247.reuse, R87, R84 ;  /* 0x00000057f7547224 */ /* 0x040fe200078e0254 */
[----:B------:R-:W-:Y:S01]  /*9ea0*/  IABS R87, R2 ;  /* 0x0000000200577213 */ /* 0x000fe20000000000 */
[----:B------:R-:W-:Y:S02]  /*9eb0*/  IMAD R85, R247, R89, R85 ;  /* 0x00000059f7557224 */ /* 0x000fe400078e0255 */
[----:B------:R-:W-:Y:S02]  /*9ec0*/  IMAD.MOV R90, RZ, RZ, -R90 ;  /* 0x000000ffff5a7224 */ /* 0x000fe400078e0a5a */
[C---:B--2---:R-:W-:Y:S02]  /*9ed0*/  VIADD R2, R5.reuse, 0x163 ;  /* 0x0000016305027836 */ /* 0x044fe40000000000 */
[----:B---3--:R-:W-:Y:S02]  /*9ee0*/  VIADD R0, R5, 0x162 ;  /* 0x0000016205007836 */ /* 0x008fe40000000000 */
[----:B------:R-:W-:-:S03]  /*9ef0*/  IMAD.HI.U32 R91, R246, R87, RZ ;  /* 0x00000057f65b7227 */ /* 0x000fc600078e00ff */
[----:B------:R2:W-:Y:S01]  /*9f00*/  STL [R1+0x1d20], R0 ;  /* 0x001d200001007387 */ /* 0x0005e20000100800 */
[----:B------:R-:W-:Y:S01]  /*9f10*/  IABS R89, R0 ;  /* 0x0000000000597213 */ /* 0x000fe20000000000 */
[----:B------:R-:W-:Y:S01]  /*9f20*/  IMAD R86, R247, R90, R86 ;  /* 0x0000005af7567224 */ /* 0x000fe200078e0256 */
[----:B------:R-:W-:Y:S01]  /*9f30*/  IABS R90, R2 ;  /* 0x00000002005a7213 */ /* 0x000fe20000000000 */
[----:B------:R-:W-:Y:S01]  /*9f40*/  IMAD.HI.U32 R92, R246, R88, RZ ;  /* 0x00000058f65c7227 */ /* 0x000fe200078e00ff */
[----:B------:R3:W-:Y:S03]  /*9f50*/  STL [R1+0x1d1c], R2 ;  /* 0x001d1c0201007387 */ /* 0x0007e60000100800 */
[----:B------:R-:W-:Y:S02]  /*9f60*/  IMAD.MOV R91, RZ, RZ, -R91 ;  /* 0x000000ffff5b7224 */ /* 0x000fe400078e0a5b */
[----:B--2---:R-:W-:-:S02]  /*9f70*/  VIADD R0, R5, 0x164 ;  /* 0x0000016405007836 */ /* 0x004fc40000000000 */
[----:B------:R-:W-:Y:S02]  /*9f80*/  IMAD.MOV R92, RZ, RZ, -R92 ;  /* 0x000000ffff5c7224 */ /* 0x000fe400078e0a5c */
[----:B------:R-:W-:Y:S01]  /*9f90*/  IMAD R87, R247, R91, R87 ;  /* 0x0000005bf7577224 */ /* 0x000fe200078e0257 */
[----:B------:R-:W-:Y:S01]  /*9fa0*/  IABS R93, R0 ;  /* 0x00000000005d7213 */ /* 0x000fe20000000000 */
[----:B------:R2:W-:Y:S01]  /*9fb0*/  STL [R1+0x1d18], R0 ;  /* 0x001d180001007387 */ /* 0x0005e20000100800 */
[----:B------:R-:W-:-:S04]  /*9fc0*/  IMAD.HI.U32 R94, R246, R89, RZ ;  /* 0x00000059f65e7227 */ /* 0x000fc800078e00ff */
[----:B------:R-:W-:Y:S02]  /*9fd0*/  IMAD.MOV.U32 R91, RZ, RZ, R93 ;  /* 0x000000ffff5b7224 */ /* 0x000fe400078e005d */
[----:B---3--:R-:W-:Y:S02]  /*9fe0*/  VIADD R2, R5, 0x165 ;  /* 0x0000016505027836 */ /* 0x008fe40000000000 */
[----:B------:R-:W-:-:S03]  /*9ff0*/  IMAD.HI.U32 R93, R246, R90, RZ ;  /* 0x0000005af65d7227 */ /* 0x000fc600078e00ff */
[----:B------:R-:W-:Y:S01]  /*a000*/  STL [R1+0x1d14], R2 ;  /* 0x001d140201007387 */ /* 0x000fe20000100800 */
[----:B--2---:R-:W-:Y:S02]  /*a010*/  VIADD R0, R5, 0x166 ;  /* 0x0000016605007836 */ /* 0x004fe40000000000 */
[----:B------:R-:W-:Y:S02]  /*a020*/  IMAD R88, R247, R92, R88 ;  /* 0x0000005cf7587224 */ /* 0x000fe400078e0258 */
[----:B------:R-:W-:Y:S01]  /*a030*/  IMAD.MOV R92, RZ, RZ, -R94 ;  /* 0x000000ffff5c7224 */ /* 0x000fe200078e0a5e */
[----:B------:R2:W-:Y:S01]  /*a040*/  STL [R1+0x1d10], R0 ;  /* 0x001d100001007387 */ /* 0x0005e20000100800 */
[----:B------:R-:W-:Y:S01]  /*a050*/  IMAD.MOV R94, RZ, RZ, -R93 ;  /* 0x000000ffff5e7224 */ /* 0x000fe200078e0a5d */
[----:B------:R-:W-:Y:S01]  /*a060*/  IABS R93, R0 ;  /* 0x00000000005d7213 */ /* 0x000fe20000000000 */
[----:B------:R-:W-:-:S04]  /*a070*/  IMAD.HI.U32 R95, R246, R91, RZ ;  /* 0x0000005bf65f7227 */ /* 0x000fc800078e00ff */
[C---:B------:R-:W-:Y:S01]  /*a080*/  IMAD R89, R247.reuse, R92, R89 ;  /* 0x0000005cf7597224 */ /* 0x040fe200078e0259 */
[----:B------:R-:W-:Y:S01]  /*a090*/  IABS R92, R2 ;  /* 0x00000002005c7213 */ /* 0x000fe20000000000 */
[----:B------:R-:W-:Y:S01]  /*a0a0*/  IMAD R90, R247, R94, R90 ;  /* 0x0000005ef75a7224 */ /* 0x000fe200078e025a */
[----:B------:R-:W-:Y:S01]  /*a0b0*/  IADD3 R95, -R95, RZ, RZ ;  /* 0x000000ff5f5f7210 */ /* 0x000fe20007ffe1ff */
[C---:B--2---:R-:W-:Y:S02]  /*a0c0*/  VIADD R0, R5.reuse, 0x167 ;  /* 0x0000016705007836 */ /* 0x044fe40000000000 */
[----:B------:R-:W-:Y:S02]  /*a0d0*/  VIADD R2, R5, 0x168 ;  /* 0x0000016805027836 */ /* 0x000fe40000000000 */
[----:B------:R-:W-:Y:S01]  /*a0e0*/  IMAD.HI.U32 R96, R246, R92, RZ ;  /* 0x0000005cf6607227 */ /* 0x000fe200078e00ff */
[----:B------:R2:W-:Y:S01]  /*a0f0*/  STL [R1+0x1d0c], R0 ;  /* 0x001d0c0001007387 */ /* 0x0005e20000100800 */
[----:B------:R-:W-:-:S02]  /*a100*/  IABS R94, R0 ;  /* 0x00000000005e7213 */ /* 0x000fc40000000000 */
[----:B------:R-:W-:Y:S01]  /*a110*/  IMAD R91, R247, R95, R91 ;  /* 0x0000005ff75b7224 */ /* 0x000fe200078e025b */
[----:B------:R-:W-:Y:S01]  /*a120*/  IABS R95, R2 ;  /* 0x00000002005f7213 */ /* 0x000fe20000000000 */
[----:B------:R-:W-:Y:S01]  /*a130*/  IMAD.HI.U32 R97, R246, R93, RZ ;  /* 0x0000005df6617227 */ /* 0x000fe200078e00ff */
[----:B------:R3:W-:Y:S03]  /*a140*/  STL [R1+0x1d08], R2 ;  /* 0x001d080201007387 */ /* 0x0007e60000100800 */
[----:B------:R-:W-:Y:S02]  /*a150*/  IMAD.MOV R96, RZ, RZ, -R96 ;  /* 0x000000ffff607224 */ /* 0x000fe400078e0a60 */
[----:B--2---:R-:W-:Y:S02]  /*a160*/  VIADD R0, R5, 0x169 ;  /* 0x0000016905007836 */ /* 0x004fe40000000000 */
[----:B------:R-:W-:-:S02]  /*a170*/  IMAD.MOV R97, RZ, RZ, -R97 ;  /* 0x000000ffff617224 */ /* 0x000fc400078e0a61 */
        /* <DEDUP_REMOVED lines=17> */
[----:B------:R-:W-:Y:S01]  /*a290*/  IMAD R95, R247, R99, R95 ;  /* 0x00000063f75f7224 */ /* 0x000fe200078e025f */
[C---:B--2---:R-:W-:Y:S01]  /*a2a0*/  IADD3 R0, R5.reuse, 0x16c, RZ ;  /* 0x0000016c05007810 */ /* 0x044fe20007ffe0ff */
[----:B------:R-:W-:Y:S02]  /*a2b0*/  IMAD.MOV R100, RZ, RZ, -R100 ;  /* 0x000000ffff647224 */ /* 0x000fe400078e0a64 */
[----:B------:R-:W-:Y:S01]  /*a2c0*/  VIADD R2, R5, 0x16d ;  /* 0x0000016d05027836 */ /* 0x000fe20000000000 */
[----:B------:R-:W-:Y:S01]  /*a2d0*/  IABS R99, R0 ;  /* 0x0000000000637213 */ /* 0x000fe20000000000 */
[----:B------:R2:W-:Y:S01]  /*a2e0*/  STL [R1+0x1cf8], R0 ;  /* 0x001cf80001007387 */ /* 0x0005e20000100800 */
[----:B------:R-:W-:-:S03]  /*a2f0*/  IMAD.HI.U32 R101, R246, R97, RZ ;  /* 0x00000061f6657227 */ /* 0x000fc600078e00ff */
[----:B------:R3:W-:Y:S01]  /*a300*/  STL [R1+0x1cf4], R2 ;  /* 0x001cf40201007387 */ /* 0x0007e20000100800 */
        /* <DEDUP_REMOVED lines=11> */
[----:B---3--:R-:W-:Y:S02]  /*a3c0*/  VIADD R2, R5, 0x16f ;  /* 0x0000016f05027836 */ /* 0x008fe40000000000 */
[----:B------:R-:W-:-:S03]  /*a3d0*/  IMAD.HI.U32 R103, R246, R100, RZ ;  /* 0x00000064f6677227 */ /* 0x000fc600078e00ff */
[----:B------:R3:W-:Y:S01]  /*a3e0*/  STL [R1+0x1cec], R2 ;  /* 0x001cec0201007387 */ /* 0x0007e20000100800 */
        /* <DEDUP_REMOVED lines=8> */
[----:B------:R-:W-:Y:S01]  /*a470*/  IMAD.HI.U32 R105, R246, R101, RZ ;  /* 0x00000065f6697227 */ /* 0x000fe200078e00ff */
[----:B---3--:R-:W-:-:S03]  /*a480*/  IADD3 R2, R5, 0x172, RZ ;  /* 0x0000017205027810 */ /* 0x008fc60007ffe0ff */
[----:B------:R-:W-:Y:S02]  /*a490*/  IMAD R100, R247, R104, R100 ;  /* 0x00000068f7647224 */ /* 0x000fe400078e0264 */
[----:B--2---:R-:W-:Y:S02]  /*a4a0*/  VIADD R0, R5, 0x171 ;  /* 0x0000017105007836 */ /* 0x004fe40000000000 */
[----:B------:R-:W-:Y:S02]  /*a4b0*/  IMAD.MOV R105, RZ, RZ, -R105 ;  /* 0x000000ffff697224 */ /* 0x000fe400078e0a69 */
[C---:B------:R-:W-:Y:S01]  /*a4c0*/  IMAD.HI.U32 R106, R246.reuse, R102, RZ ;  /* 0x00000066f66a7227 */ /* 0x040fe200078e00ff */
[----:B------:R2:W-:Y:S01]  /*a4d0*/  STL [R1+0x1ce4], R0 ;  /* 0x001ce40001007387 */ /* 0x0005e20000100800 */
[----:B------:R-:W-:Y:S02]  /*a4e0*/  IABS R104, R0 ;  /* 0x0000000000687213 */ /* 0x000fe40000000000 */
[----:B------:R-:W-:Y:S01]  /*a4f0*/  IMAD.HI.U32 R107, R246, R103, RZ ;  /* 0x00000067f66b7227 */ /* 0x000fe200078e00ff */
[----:B------:R3:W-:Y:S03]  /*a500*/  STL [R1+0x1ce0], R2 ;  /* 0x001ce00201007387 */ /* 0x0007e60000100800 */
[----:B------:R-:W-:Y:S01]  /*a510*/  IMAD R101, R247, R105, R101 ;  /* 0x00000069f7657224 */ /* 0x000fe200078e0265 */
[----:B------:R-:W-:Y:S01]  /*a520*/  IABS R105, R2 ;  /* 0x0000000200697213 */ /* 0x000fe20000000000 */
[----:B------:R-:W-:-:S02]  /*a530*/  IMAD.MOV R106, RZ, RZ, -R106 ;  /* 0x000000ffff6a7224 */ /* 0x000fc400078e0a6a */
[----:B--2---:R-:W-:Y:S02]  /*a540*/  VIADD R0, R5, 0x173 ;  /* 0x0000017305007836 */ /* 0x004fe40000000000 */
[----:B------:R-:W-:Y:S02]  /*a550*/  IMAD.MOV R107, RZ, RZ, -R107 ;  /* 0x000000ffff6b7224 */ /* 0x000fe400078e0a6b */
[----:B------:R-:W-:Y:S01]  /*a560*/  IMAD.HI.U32 R109, R246, R104, RZ ;  /* 0x00000068f66d7227 */ /* 0x000fe200078e00ff */
[----:B------:R-:W-:Y:S01]  /*a570*/  IABS R108, R0 ;  /* 0x00000000006c7213 */ /* 0x000fe20000000000 */
[----:B------:R2:W-:Y:S02]  /*a580*/  STL [R1+0x1cdc], R0 ;  /* 0x001cdc0001007387 */ /* 0x0005e40000100800 */
[----:B------:R-:W-:Y:S02]  /*a590*/  IMAD R102, R247, R106, R102 ;  /* 0x0000006af7667224 */ /* 0x000fe400078e0266 */
[----:B------:R-:W-:-:S02]  /*a5a0*/  IMAD.MOV.U32 R106, RZ, RZ, R108 ;  /* 0x000000ffff6a7224 */ /* 0x000fc400078e006c */
        /* <DEDUP_REMOVED lines=417> */
[----:B--2---:R-:W-:Y:S01]  /*bfc0*/  VIADD R0, R5, 0x1b7 ;  /* 0x000001b705007836 */ /* 0x004fe20000000000 */
        /* <DEDUP_REMOVED lines=185> */
[----:B------:R-:W-:Y:S02]  /*cb60*/  VIADD R2, R5, 0x1d6 ;  /* 0x000001d605027836 */ /* 0x000fe40000000000 */
[----:B------:R-:W-:Y:S01]  /*cb70*/  IMAD.MOV.U32 R244, RZ, RZ, R207 ;  /* 0x000000fffff47224 */ /* 0x000fe200078e00cf */
[----:B------:R2:W-:Y:S01]  /*cb80*/  STL [R1+0x1ab4], R0 ;  /* 0x001ab40001007387 */ /* 0x0005e20000100800 */
[----:B------:R-:W-:Y:S01]  /*cb90*/  IABS R205, R0 ;  /* 0x0000000000cd7213 */ /* 0x000fe20000000000 */
[----:B------:R-:W-:Y:S02]  /*cba0*/  IMAD.MOV R206, RZ, RZ, -R206 ;  /* 0x000000ffffce7224 */ /* 0x000fe400078e0ace */
[C---:B------:R-:W-:Y:S01]  /*cbb0*/  IMAD.HI.U32 R207, R246.reuse, R203, RZ ;  /* 0x000000cbf6cf7227 */ /* 0x040fe200078e00ff */
[----:B------:R-:W-:Y:S03]  /*cbc0*/  STL [R1+0x1aac], R2 ;  /* 0x001aac0201007387 */ /* 0x000fe60000100800 */
[----:B------:R-:W-:-:S04]  /*cbd0*/  IMAD.HI.U32 R208, R246, R204, RZ ;  /* 0x000000ccf6d07227 */ /* 0x000fc800078e00ff */
[----:B--2---:R-:W-:Y:S02]  /*cbe0*/  VIADD R0, R5, 0x1d7 ;  /* 0x000001d705007836 */ /* 0x004fe40000000000 */
[C---:B------:R-:W-:Y:S01]  /*cbf0*/  IMAD R202, R247.reuse, R206, R202 ;  /* 0x000000cef7ca7224 */ /* 0x040fe200078e02ca */
[----:B------:R-:W-:Y:S01]  /*cc00*/  IABS R206, R2 ;  /* 0x0000000200ce7213 */ /* 0x000fe20000000000 */
[----:B------:R-:W-:Y:S01]  /*cc10*/  IMAD.MOV R207, RZ, RZ, -R207 ;  /* 0x000000ffffcf7224 */ /* 0x000fe200078e0acf */
[----:B------:R2:W-:Y:S01]  /*cc20*/  STL [R1+0x1aa8], R0 ;  /* 0x001aa80001007387 */ /* 0x0005e20000100800 */
[----:B------:R-:W-:Y:S01]  /*cc30*/  IABS R209, R0 ;  /* 0x0000000000d17213 */ /* 0x000fe20000000000 */
[----:B------:R-:W-:Y:S02]  /*cc40*/  IMAD.MOV R208, RZ, RZ, -R208 ;  /* 0x000000ffffd07224 */ /* 0x000fe400078e0ad0 */
[----:B------:R-:W-:Y:S02]  /*cc50*/  IMAD R203, R247, R207, R203 ;  /* 0x000000cff7cb7224 */ /* 0x000fe400078e02cb */
[----:B------:R-:W-:-:S02]  /*cc60*/  IMAD.MOV.U32 R207, RZ, RZ, R209 ;  /* 0x000000ffffcf7224 */ /* 0x000fc400078e00d1 */
[----:B------:R-:W-:Y:S01]  /*cc70*/  VIADD R6, R5, 0x1d8 ;  /* 0x000001d805067836 */ /* 0x000fe20000000000 */
[----:B--2---:R-:W-:Y:S01]  /*cc80*/  MOV R0, R240 ;  /* 0x000000f000007202 */ /* 0x004fe20000000f00 */
[----:B------:R-:W-:Y:S02]  /*cc90*/  IMAD.MOV.U32 R240, RZ, RZ, R210 ;  /* 0x000000fffff07224 */ /* 0x000fe400078e00d2 */
[C---:B------:R-:W-:Y:S01]  /*cca0*/  IMAD.HI.U32 R210, R246.reuse, R205, RZ ;  /* 0x000000cdf6d27227 */ /* 0x040fe200078e00ff */
[----:B------:R-:W-:Y:S03]  /*ccb0*/  STL [R1+0x1aa4], R6 ;  /* 0x001aa40601007387 */ /* 0x000fe60000100800 */
[----:B------:R-:W-:Y:S02]  /*ccc0*/  IMAD R204, R247, R208, R204 ;  /* 0x000000d0f7cc7224 */ /* 0x000fe400078e02cc */
[----:B------:R-:W-:-:S04]  /*ccd0*/  IMAD.HI.U32 R209, R246, R206, RZ ;  /* 0x000000cef6d17227 */ /* 0x000fc800078e00ff */
[----:B------:R-:W-:Y:S02]  /*cce0*/  VIADD R4, R5, 0x1d9 ;  /* 0x000001d905047836 */ /* 0x000fe40000000000 */
[----:B------:R-:W-:Y:S02]  /*ccf0*/  IMAD.MOV R208, RZ, RZ, -R210 ;  /* 0x000000ffffd07224 */ /* 0x000fe400078e0ad2 */
[----:B------:R-:W-:Y:S01]  /*cd00*/  IMAD.MOV.U32 R243, RZ, RZ, R211 ;  /* 0x000000fffff37224 */ /* 0x000fe200078e00d3 */
[----:B------:R2:W-:Y:S01]  /*cd10*/  STL [R1+0x1aa0], R4 ;  /* 0x001aa00401007387 */ /* 0x0005e20000100800 */
[----:B------:R-:W-:-:S04]  /*cd20*/  IMAD.HI.U32 R211, R246, R207, RZ ;  /* 0x000000cff6d37227 */ /* 0x000fc800078e00ff */
[----:B------:R-:W-:Y:S01]  /*cd30*/  IMAD.MOV R210, RZ, RZ, -R209 ;  /* 0x000000ffffd27224 */ /* 0x000fe200078e0ad1 */
[----:B------:R-:W-:Y:S01]  /*cd40*/  IABS R209, R4 ;  /* 0x0000000400d17213 */ /* 0x000fe20000000000 */
[----:B------:R-:W-:Y:S01]  /*cd50*/  IMAD R205, R247, R208, R205 ;  /* 0x000000d0f7cd7224 */ /* 0x000fe200078e02cd */
[----:B------:R-:W-:Y:S01]  /*cd60*/  IABS R208, R6 ;  /* 0x0000000600d07213 */ /* 0x000fe20000000000 */
[----:B------:R-:W-:Y:S01]  /*cd70*/  IMAD.MOV R211, RZ, RZ, -R211 ;  /* 0x000000ffffd37224 */ /* 0x000fe200078e0ad3 */
[C---:B--2---:R-:W-:Y:S01]  /*cd80*/  IADD3 R4, R5.reuse, 0x1da, RZ ;  /* 0x000001da05047810 */ /* 0x044fe20007ffe0ff */
[----:B------:R-:W-:Y:S02]  /*cd90*/  VIADD R6, R5, 0x1db ;  /* 0x000001db05067836 */ /* 0x000fe40000000000 */
[----:B------:R-:W-:Y:S02]  /*cda0*/  IMAD.MOV.U32 R242, RZ, RZ, R213 ;  /* 0x000000fffff27224 */ /* 0x000fe400078e00d5 */
[C---:B------:R-:W-:Y:S01]  /*cdb0*/  IMAD R206, R247.reuse, R210, R206 ;  /* 0x000000d2f7ce7224 */ /* 0x040fe200078e02ce */
[----:B------:R-:W-:Y:S01]  /*cdc0*/  IABS R210, R4 ;  /* 0x0000000400d27213 */ /* 0x000fe20000000000 */
[C---:B------:R-:W-:Y:S01]  /*cdd0*/  IMAD.HI.U32 R213, R246.reuse, R209, RZ ;  /* 0x000000d1f6d57227 */ /* 0x040fe200078e00ff */
[----:B------:R2:W-:Y:S03]  /*cde0*/  STL [R1+0x1a94], R4 ;  /* 0x001a940401007387 */ /* 0x0005e60000100800 */
[----:B------:R-:W-:Y:S01]  /*cdf0*/  IMAD R207, R247, R211, R207 ;  /* 0x000000d3f7cf7224 */ /* 0x000fe200078e02cf */
[----:B------:R3:W-:Y:S01]  /*ce00*/  STL [R1+0x1a8c], R6 ;  /* 0x001a8c0601007387 */ /* 0x0007e20000100800 */
[----:B------:R-:W-:Y:S01]  /*ce10*/  IMAD.MOV.U32 R3, RZ, RZ, R212 ;  /* 0x000000ffff037224 */ /* 0x000fe200078e00d4 */
[----:B------:R-:W-:Y:S01]  /*ce20*/  IABS R211, R6 ;  /* 0x0000000600d37213 */ /* 0x000fe20000000000 */
[----:B------:R-:W-:-:S04]  /*ce30*/  IMAD.HI.U32 R212, R246, R208, RZ ;  /* 0x000000d0f6d47227 */ /* 0x000fc800078e00ff */
[----:B--2---:R-:W-:Y:S02]  /*ce40*/  VIADD R4, R5, 0x1dc ;  /* 0x000001dc05047836 */ /* 0x004fe40000000000 */
[----:B------:R-:W-:Y:S02]  /*ce50*/  IMAD.MOV R213, RZ, RZ, -R213 ;  /* 0x000000ffffd57224 */ /* 0x000fe400078e0ad5 */
[----:B---3--:R-:W-:Y:S01]  /*ce60*/  IMAD.MOV.U32 R6, RZ, RZ, R0 ;  /* 0x000000ffff067224 */ /* 0x008fe200078e0000 */
[----:B------:R2:W-:Y:S01]  /*ce70*/  STL [R1+0x1a88], R4 ;  /* 0x001a880401007387 */ /* 0x0005e20000100800 */
[----:B------:R-:W-:Y:S02]  /*ce80*/  IMAD.MOV.U32 R0, RZ, RZ, R215 ;  /* 0x000000ffff007224 */ /* 0x000fe400078e00d7 */
[----:B------:R-:W-:-:S04]  /*ce90*/  IMAD.HI.U32 R215, R246, R210, RZ ;  /* 0x000000d2f6d77227 */ /* 0x000fc800078e00ff */
[----:B------:R-:W-:Y:S01]  /*cea0*/  IMAD.MOV.U32 R2, RZ, RZ, R214 ;  /* 0x000000ffff027224 */ /* 0x000fe200078e00d6 */
[----:B------:R-:W-:Y:S01]  /*ceb0*/  IABS R214, R4 ;  /* 0x0000000400d67213 */ /* 0x000fe20000000000 */
[----:B------:R-:W-:Y:S02]  /*cec0*/  IMAD.MOV R212, RZ, RZ, -R212 ;  /* 0x000000ffffd47224 */ /* 0x000fe400078e0ad4 */
[----:B------:R-:W-:Y:S02]  /*ced0*/  IMAD R209, R247, R213, R209 ;  /* 0x000000d5f7d17224 */ /* 0x000fe400078e02d1 */
[----:B------:R-:W-:Y:S02]  /*cee0*/  IMAD.MOV R213, RZ, RZ, -R215 ;  /* 0x000000ffffd57224 */ /* 0x000fe400078e0ad7 */
[----:B------:R-:W-:Y:S02]  /*cef0*/  VIADD R10, R5, 0x1dd ;  /* 0x000001dd050a7836 */ /* 0x000fe40000000000 */
[----:B------:R-:W-:-:S02]  /*cf00*/  IMAD R208, R247, R212, R208 ;  /* 0x000000d4f7d07224 */ /* 0x000fc400078e02d0 */
[----:B------:R-:W-:Y:S01]  /*cf10*/  IMAD.MOV.U32 R212, RZ, RZ, R214 ;  /* 0x000000ffffd47224 */ /* 0x000fe200078e00d6 */
[----:B------:R3:W-:Y:S01]  /*cf20*/  STL [R1+0x1a84], R10 ;  /* 0x001a840a01007387 */ /* 0x0007e20000100800 */
[----:B------:R-:W-:Y:S02]  /*cf30*/  IMAD.MOV.U32 R7, RZ, RZ, R244 ;  /* 0x000000ffff077224 */ /* 0x000fe400078e00f4 */
[----:B------:R-:W-:-:S03]  /*cf40*/  IMAD.HI.U32 R214, R246, R211, RZ ;  /* 0x000000d3f6d67227 */ /* 0x000fc600078e00ff */
[----:B------:R-:W-:Y:S01]  /*cf50*/  MOV R11, R7 ;  /* 0x00000007000b7202 */ /* 0x000fe20000000f00 */
[----:B------:R-:W-:Y:S02]  /*cf60*/  VIADD R9, R5, 0x1de ;  /* 0x000001de05097836 */ /* 0x000fe40000000000 */
[----:B------:R-:W-:Y:S01]  /*cf70*/  IMAD R210, R247, R213, R210 ;  /* 0x000000d5f7d27224 */ /* 0x000fe200078e02d2 */
[----:B------:R-:W-:Y:S01]  /*cf80*/  IABS R213, R10 ;  /* 0x0000000a00d57213 */ /* 0x000fe20000000000 */
[----:B------:R-:W-:Y:S01]  /*cf90*/  IMAD.MOV.U32 R244, RZ, RZ, R241 ;  /* 0x000000fffff47224 */ /* 0x000fe200078e00f1 */
[----:B------:R4:W-:Y:S01]  /*cfa0*/  STL [R1+0x1a80], R9 ;  /* 0x001a800901007387 */ /* 0x0009e20000100800 */
[----:B------:R-:W-:Y:S02]  /*cfb0*/  IMAD.MOV.U32 R241, RZ, RZ, R216 ;  /* 0x000000fffff17224 */ /* 0x000fe400078e00d8 */
[----:B--2---:R-:W-:Y:S02]  /*cfc0*/  IMAD.MOV.U32 R4, RZ, RZ, R3 ;  /* 0x000000ffff047224 */ /* 0x004fe400078e0003 */
[----:B------:R-:W-:-:S04]  /*cfd0*/  IMAD.HI.U32 R216, R246, R212, RZ ;  /* 0x000000d4f6d87227 */ /* 0x000fc800078e00ff */
[----:B------:R-:W-:Y:S01]  /*cfe0*/  IMAD.MOV.U32 R3, RZ, RZ, R2 ;  /* 0x000000ffff037224 */ /* 0x000fe200078e0002 */
[----:B------:R-:W-:Y:S01]  /*cff0*/  MOV R2, R217 ;  /* 0x000000d900027202 */ /* 0x000fe20000000f00 */
[----:B------:R-:W-:Y:S01]  /*d000*/  IMAD.MOV R215, RZ, RZ, -R214 ;  /* 0x000000ffffd77224 */ /* 0x000fe200078e0ad6 */
[----:B------:R-:W-:Y:S01]  /*d010*/  IABS R214, R9 ;  /* 0x0000000900d67213 */ /* 0x000fe20000000000 */
[C---:B---3--:R-:W-:Y:S02]  /*d020*/  VIADD R10, R5.reuse, 0x1df ;  /* 0x000001df050a7836 */ /* 0x048fe40000000000 */
[----:B------:R-:W-:Y:S02]  /*d030*/  VIADD R12, R5, 0x1e1 ;  /* 0x000001e1050c7836 */ /* 0x000fe40000000000 */
[----:B------:R-:W-:Y:S01]  /*d040*/  IMAD.HI.U32 R217, R246, R213, RZ ;  /* 0x000000d5f6d97227 */ /* 0x000fe200078e00ff */
[----:B------:R-:W-:Y:S03]  /*d050*/  STL [R1+0x1a78], R10 ;  /* 0x001a780a01007387 */ /* 0x000fe60000100800 */
[----:B------:R-:W-:-:S02]  /*d060*/  IMAD.MOV R216, RZ, RZ, -R216 ;  /* 0x000000ffffd87224 */ /* 0x000fc400078e0ad8 */
[----:B----4-:R-:W-:Y:S02]  /*d070*/  VIADD R9, R5, 0x1e0 ;  /* 0x000001e005097836 */ /* 0x010fe40000000000 */
[----:B------:R-:W-:Y:S02]  /*d080*/  IMAD.MOV.U32 R7, RZ, RZ, R4 ;  /* 0x000000ffff077224 */ /* 0x000fe400078e0004 */
[----:B------:R-:W-:Y:S01]  /*d090*/  IMAD.MOV.U32 R8, RZ, RZ, R245 ;  /* 0x000000ffff087224 */ /* 0x000fe200078e00f5 */
[----:B------:R2:W-:Y:S01]  /*d0a0*/  STL [R1+0x1a74], R9 ;  /* 0x001a740901007387 */ /* 0x0005e20000100800 */
[----:B------:R-:W-:Y:S02]  /*d0b0*/  IMAD.MOV.U32 R4, RZ, RZ, R240 ;  /* 0x000000ffff047224 */ /* 0x000fe400078e00f0 */
[----:B------:R-:W-:Y:S01]  /*d0c0*/  IMAD.MOV.U32 R245, RZ, RZ, R218 ;  /* 0x000000fffff57224 */ /* 0x000fe200078e00da */
[----:B------:R3:W-:Y:S01]  /*d0d0*/  STL [R1+0x1a70], R12 ;  /* 0x001a700c01007387 */ /* 0x0007e20000100800 */
[----:B------:R-:W-:Y:S01]  /*d0e0*/  IMAD R211, R247, R215, R211 ;  /* 0x000000d7f7d37224 */ /* 0x000fe200078e02d3 */
[----:B------:R-:W-:Y:S01]  /*d0f0*/  IABS R215, R10 ;  /* 0x0000000a00d77213 */ /* 0x000fe20000000000 */
[----:B------:R-:W-:Y:S01]  /*d100*/  IMAD.MOV.U32 R240, RZ, RZ, R219 ;  /* 0x000000fffff07224 */ /* 0x000fe200078e00db */
[----:B------:R-:W-:Y:S01]  /*d110*/  IABS R219, R12 ;  /* 0x0000000c00db7213 */ /* 0x000fe20000000000 */
[----:B------:R-:W-:Y:S01]  /*d120*/  IMAD.HI.U32 R218, R246, R214, RZ ;  /* 0x000000d6f6da7227 */ /* 0x000fe200078e00ff */
[----:B------:R-:W-:Y:S03]  /*d130*/  STL [R1+0x1a68], R13 ;  /* 0x001a680d01007387 */ /* 0x000fe60000100800 */
[----:B------:R-:W-:-:S02]  /*d140*/  IMAD.MOV R217, RZ, RZ, -R217 ;  /* 0x000000ffffd97224 */ /* 0x000fc400078e0ad9 */
[C---:B------:R-:W-:Y:S01]  /*d150*/  IMAD R212, R247.reuse, R216, R212 ;  /* 0x000000d8f7d47224 */ /* 0x040fe200078e02d4 */
[----:B------:R-:W-:Y:S01]  /*d160*/  IABS R216, R9 ;  /* 0x0000000900d87213 */ /* 0x000fe20000000000 */
[----:B--2---:R-:W-:Y:S02]  /*d170*/  IMAD.MOV.U32 R9, RZ, RZ, R243 ;  /* 0x000000ffff097224 */ /* 0x004fe400078e00f3 */
[----:B------:R-:W-:Y:S02]  /*d180*/  IMAD.MOV.U32 R243, RZ, RZ, R220 ;  /* 0x000000fffff37224 */ /* 0x000fe400078e00dc */
[----:B------:R-:W-:Y:S02]  /*d190*/  IMAD.MOV R218, RZ, RZ, -R218 ;  /* 0x000000ffffda7224 */ /* 0x000fe400078e0ada */
[----:B------:R-:W-:Y:S02]  /*d1a0*/  IMAD R213, R247, R217, R213 ;  /* 0x000000d9f7d57224 */ /* 0x000fe400078e02d5 */
[----:B------:R-:W-:-:S04]  /*d1b0*/  IMAD.HI.U32 R220, R246, R215, RZ ;  /* 0x000000d7f6dc7227 */ /* 0x000fc800078e00ff */
[----:B------:R-:W-:Y:S02]  /*d1c0*/  IMAD.MOV.U32 R217, RZ, RZ, R219 ;  /* 0x000000ffffd97224 */ /* 0x000fe400078e00db */
[----:B------:R-:W-:Y:S02]  /*d1d0*/  IMAD.MOV.U32 R10, RZ, RZ, R6 ;  /* 0x000000ffff0a7224 */ /* 0x000fe400078e0006 */
[----:B------:R-:W-:Y:S02]  /*d1e0*/  IMAD.MOV.U32 R6, RZ, RZ, R221 ;  /* 0x000000ffff067224 */ /* 0x000fe400078e00dd */
[----:B------:R-:W-:Y:S02]  /*d1f0*/  IMAD R214, R247, R218, R214 ;  /* 0x000000daf7d67224 */ /* 0x000fe400078e02d6 */
[----:B------:R-:W-:Y:S02]  /*d200*/  IMAD.MOV R218, RZ, RZ, -R220 ;  /* 0x000000ffffda7224 */ /* 0x000fe400078e0adc */
[----:B------:R-:W-:-:S04]  /*d210*/  IMAD.HI.U32 R221, R246, R217, RZ ;  /* 0x000000d9f6dd7227 */ /* 0x000fc800078e00ff */
[----:B------:R-:W-:Y:S01]  /*d220*/  IMAD.HI.U32 R219, R246, R216, RZ ;  /* 0x000000d8f6db7227 */ /* 0x000fe200078e00ff */
[----:B------:R-:W-:-:S03]  /*d230*/  IADD3 R221, -R221, RZ, RZ ;  /* 0x000000ffdddd7210 */ /* 0x000fc60007ffe1ff */
[----:B---3--:R-:W-:Y:S02]  /*d240*/  VIADD R12, R5, 0x1e3 ;  /* 0x000001e3050c7836 */ /* 0x008fe40000000000 */
[----:B------:R-:W-:Y:S01]  /*d250*/  IMAD R215, R247, R218, R215 ;  /* 0x000000daf7d77224 */ /* 0x000fe200078e02d7 */
[----:B------:R-:W-:Y:S01]  /*d260*/  IABS R218, R13 ;  /* 0x0000000d00da7213 */ /* 0x000fe20000000000 */
[----:B------:R-:W-:Y:S01]  /*d270*/  IMAD.MOV R220, RZ, RZ, -R219 ;  /* 0x000000ffffdc7224 */ /* 0x000fe200078e0adb */
[----:B------:R-:W-:Y:S01]  /*d280*/  IABS R219, R12 ;  /* 0x0000000c00db7213 */ /* 0x000fe20000000000 */
[C---:B------:R-:W-:Y:S01]  /*d290*/  VIADD R17, R5.reuse, 0x1e5 ;  /* 0x000001e505117836 */ /* 0x040fe20000000000 */
[----:B------:R2:W-:Y:S01]  /*d2a0*/  STL [R1+0x1a64], R12 ;  /* 0x001a640c01007387 */ /* 0x0005e20000100800 */
[----:B------:R-:W-:Y:S02]  /*d2b0*/  IMAD.MOV.U32 R15, RZ, RZ, R222 ;  /* 0x000000ffff0f7224 */ /* 0x000fe400078e00de */
[----:B------:R-:W-:-:S02]  /*d2c0*/  VIADD R19, R5, 0x1e4 ;  /* 0x000001e405137836 */ /* 0x000fc40000000000 */
[----:B------:R-:W-:Y:S02]  /*d2d0*/  IMAD.MOV.U32 R14, RZ, RZ, R10 ;  /* 0x000000ffff0e7224 */ /* 0x000fe400078e000a */
[----:B------:R-:W-:Y:S01]  /*d2e0*/  IMAD R217, R247, R221, R217 ;  /* 0x000000ddf7d97224 */ /* 0x000fe200078e02d9 */
[----:B------:R3:W-:Y:S01]  /*d2f0*/  STL [R1+0x1a58], R19 ;  /* 0x001a581301007387 */ /* 0x0007e20000100800 */
[----:B------:R-:W-:-:S03]  /*d300*/  IMAD.HI.U32 R222, R246, R218, RZ ;  /* 0x000000daf6de7227 */ /* 0x000fc600078e00ff */
[----:B------:R4:W-:Y:S01]  /*d310*/  STL [R1+0x1a54], R17 ;  /* 0x001a541101007387 */ /* 0x0009e20000100800 */
[----:B--2---:R-:W-:Y:S01]  /*d320*/  IMAD.MOV.U32 R12, RZ, RZ, R223 ;  /* 0x000000ffff0c7224 */ /* 0x004fe200078e00df */
[----:B------:R-:W-:Y:S01]  /*d330*/  IABS R223, R17 ;  /* 0x0000001100df7213 */ /* 0x000fe20000000000 */
[----:B------:R-:W-:Y:S02]  /*d340*/  VIADD R16, R5, 0x1e6 ;  /* 0x000001e605107836 */ /* 0x000fe40000000000 */
[----:B------:R-:W-:Y:S02]  /*d350*/  IMAD.MOV.U32 R10, RZ, RZ, R9 ;  /* 0x000000ffff0a7224 */ /* 0x000fe400078e0009 */
[----:B------:R-:W-:Y:S01]  /*d360*/  IMAD.HI.U32 R221, R246, R219, RZ ;  /* 0x000000dbf6dd7227 */ /* 0x000fe200078e00ff */
[----:B------:R2:W-:Y:S03]  /*d370*/  STL [R1+0x1a50], R16 ;  /* 0x001a501001007387 */ /* 0x0005e60000100800 */
[----:B------:R-:W-:-:S02]  /*d380*/  IMAD.MOV.U32 R13, RZ, RZ, R11 ;  /* 0x000000ffff0d7224 */ /* 0x000fc400078e000b */
[----:B------:R-:W-:Y:S02]  /*d390*/  IMAD.MOV.U32 R9, RZ, RZ, R6 ;  /* 0x000000ffff097224 */ /* 0x000fe400078e0006 */
[----:B------:R-:W-:Y:S02]  /*d3a0*/  IMAD.MOV.U32 R6, RZ, RZ, R243 ;  /* 0x000000ffff067224 */ /* 0x000fe400078e00f3 */
[----:B------:R-:W-:Y:S02]  /*d3b0*/  IMAD.MOV.U32 R11, RZ, RZ, R224 ;  /* 0x000000ffff0b7224 */ /* 0x000fe400078e00e0 */
[----:B------:R-:W-:Y:S01]  /*d3c0*/  IMAD R216, R247, R220, R216 ;  /* 0x000000dcf7d87224 */ /* 0x000fe200078e02d8 */
[----:B------:R-:W-:Y:S01]  /*d3d0*/  IABS R220, R19 ;  /* 0x0000001300dc7213 */ /* 0x000fe20000000000 */
[----:B------:R-:W-:Y:S01]  /*d3e0*/  IMAD.MOV.U32 R243, RZ, RZ, R225 ;  /* 0x000000fffff37224 */ /* 0x000fe200078e00e1 */
[----:B------:R-:W-:Y:S01]  /*d3f0*/  IABS R225, R16 ;  /* 0x0000001000e17213 */ /* 0x000fe20000000000 */
[----:B------:R-:W-:-:S02]  /*d400*/  IMAD.MOV R224, RZ, RZ, -R222 ;  /* 0x000000ffffe07224 */ /* 0x000fc400078e0ade */
[C---:B------:R-:W-:Y:S02]  /*d410*/  VIADD R20, R5.reuse, 0x1e7 ;  /* 0x000001e705147836 */ /* 0x040fe40000000000 */
[----:B------:R-:W-:Y:S02]  /*d420*/  IMAD.MOV R222, RZ, RZ, -R221 ;  /* 0x000000ffffde7224 */ /* 0x000fe400078e0add */
[----:B---3--:R-:W-:Y:S01]  /*d430*/  VIADD R19, R5, 0x1e8 ;  /* 0x000001e805137836 */ /* 0x008fe20000000000 */
[----:B------:R-:W-:Y:S01]  /*d440*/  STL [R1+0x1a44], R20 ;  /* 0x001a441401007387 */ /* 0x000fe20000100800 */
[----:B----4-:R-:W-:Y:S02]  /*d450*/  IMAD.MOV.U32 R17, RZ, RZ, R15 ;  /* 0x000000ffff117224 */ /* 0x010fe400078e000f */
[----:B------:R-:W-:Y:S01]  /*d460*/  IMAD.MOV.U32 R221, RZ, RZ, R223 ;  /* 0x000000ffffdd7224 */ /* 0x000fe200078e00df */
[----:B------:R1:W-:Y:S01]  /*d470*/  STL [R1+0x1a40], R19 ;  /* 0x001a401301007387 */ /* 0x0003e20000100800 */
[----:B------:R-:W-:-:S02]  /*d480*/  IMAD.MOV.U32 R15, RZ, RZ, R13 ;  /* 0x000000ffff0f7224 */ /* 0x000fc400078e000d */
[----:B------:R-:W-:Y:S01]  /*d490*/  IMAD.MOV.U32 R13, RZ, RZ, R2 ;  /* 0x000000ffff0d7224 */ /* 0x000fe200078e0002 */
[----:B------:R-:W-:Y:S01]  /*d4a0*/  MOV R2, R227 ;  /* 0x000000e300027202 */ /* 0x000fe20000000f00 */
[C---:B------:R-:W-:Y:S01]  /*d4b0*/  IMAD R218, R247.reuse, R224, R218 ;  /* 0x000000e0f7da7224 */ /* 0x040fe200078e02da */
[----:B------:R-:W-:Y:S01]  /*d4c0*/  IABS R227, R19 ;  /* 0x0000001300e37213 */ /* 0x000fe20000000000 */
[----:B------:R-:W-:Y:S02]  /*d4d0*/  IMAD R219, R247, R222, R219 ;  /* 0x000000def7db7224 */ /* 0x000fe400078e02db */
[----:B--2---:R-:W-:Y:S01]  /*d4e0*/  IMAD.MOV.U32 R16, RZ, RZ, R14 ;  /* 0x000000ffff107224 */ /* 0x004fe200078e000e */
[----:B-1----:R-:W-:Y:S01]  /*d4f0*/  LOP3.LUT R19, R18, 0x7f, RZ, 0xc0, !PT ;  /* 0x0000007f12137812 */ /* 0x002fe200078ec0ff */
[----:B------:R-:W-:Y:S01]  /*d500*/  IMAD.MOV.U32 R222, RZ, RZ, R225 ;  /* 0x000000ffffde7224 */ /* 0x000fe200078e00e1 */
[----:B------:R-:W-:Y:S01]  /*d510*/  IABS R225, R20 ;  /* 0x0000001400e17213 */ /* 0x000fe20000000000 */
[----:B------:R-:W-:Y:S01]  /*d520*/  IMAD.HI.U32 R224, R246, R221, RZ ;  /* 0x000000ddf6e07227 */ /* 0x000fe200078e00ff */
[----:B------:R-:W-:-:S03]  /*d530*/  IADD3 R18, R5, 0x1ea, RZ ;  /* 0x000001ea05127810 */ /* 0x000fc60007ffe0ff */
[----:B------:R-:W-:Y:S02]  /*d540*/  IMAD.MOV.U32 R14, RZ, RZ, R8 ;  /* 0x000000ffff0e7224 */ /* 0x000fe400078e0008 */
[----:B------:R-:W-:-:S04]  /*d550*/  IMAD.HI.U32 R223, R246, R220, RZ ;  /* 0x000000dcf6df7227 */ /* 0x000fc800078e00ff */
[----:B------:R-:W-:Y:S02]  /*d560*/  IMAD.MOV.U32 R8, RZ, RZ, R0 ;  /* 0x000000ffff087224 */ /* 0x000fe400078e0000 */
[----:B------:R-:W-:Y:S02]  /*d570*/  VIADD R20, R5, 0x1e9 ;  /* 0x000001e905147836 */ /* 0x000fe40000000000 */
[----:B------:R-:W-:Y:S02]  /*d580*/  IMAD.MOV.U32 R0, RZ, RZ, R226 ;  /* 0x000000ffff007224 */ /* 0x000fe400078e00e2 */
[----:B------:R-:W-:Y:S01]  /*d590*/  IMAD.HI.U32 R226, R246, R222, RZ ;  /* 0x000000def6e27227 */ /* 0x000fe200078e00ff */
[----:B------:R-:W-:Y:S03]  /*d5a0*/  STL [R1+0x1a38], R20 ;  /* 0x001a381401007387 */ /* 0x000fe60000100800 */
[----:B------:R-:W-:Y:S01]  /*d5b0*/  IMAD.MOV R224, RZ, RZ, -R224 ;  /* 0x000000ffffe07224 */ /* 0x000fe200078e0ae0 */
[----:B------:R1:W-:Y:S01]  /*d5c0*/  STL [R1+0x1a34], R18 ;  /* 0x001a341201007387 */ /* 0x0003e20000100800 */
[----:B------:R-:W-:-:S02]  /*d5d0*/  IMAD.MOV R223, RZ, RZ, -R223 ;  /* 0x000000ffffdf7224 */ /* 0x000fc400078e0adf */
[----:B------:R-:W-:Y:S01]  /*d5e0*/  IMAD R27, R228, 0x80, R19 ;  /* 0x00000080e41b7824 */ /* 0x000fe200078e0213 */
[----:B------:R-:W-:Y:S01]  /*d5f0*/  IABS R228, R18 ;  /* 0x0000001200e47213 */ /* 0x000fe20000000000 */
[----:B------:R-:W-:Y:S02]  /*d600*/  IMAD.MOV R226, RZ, RZ, -R226 ;  /* 0x000000ffffe27224 */ /* 0x000fe400078e0ae2 */
[C---:B------:R-:W-:Y:S01]  /*d610*/  IMAD R221, R247.reuse, R224, R221 ;  /* 0x000000e0f7dd7224 */ /* 0x040fe200078e02dd */
[----:B------:R-:W-:Y:S01]  /*d620*/  STL [R1+0x18d8], R27 ;  /* 0x0018d81b01007387 */ /* 0x000fe20000100800 */
[----:B------:R-:W-:Y:S01]  /*d630*/  IMAD R220, R247, R223, R220 ;  /* 0x000000dff7dc7224 */ /* 0x000fe200078e02dc */
[----:B------:R-:W-:Y:S01]  /*d640*/  ISETP.GE.AND P3, PT, R27, RZ, PT ;  /* 0x000000ff1b00720c */ /* 0x000fe20003f66270 */
[----:B------:R-:W-:Y:S02]  /*d650*/  IMAD.MOV.U32 R224, RZ, RZ, R227 ;  /* 0x000000ffffe07224 */ /* 0x000fe400078e00e3 */
[----:B-1----:R-:W-:-:S02]  /*d660*/  IMAD.MOV.U32 R18, RZ, RZ, R15 ;  /* 0x000000ffff127224 */ /* 0x002fc400078e000f */
[----:B------:R-:W-:Y:S01]  /*d670*/  IMAD.MOV.U32 R223, RZ, RZ, R225 ;  /* 0x000000ffffdf7224 */ /* 0x000fe200078e00e1 */
[----:B------:R-:W-:Y:S01]  /*d680*/  IABS R225, R20 ;  /* 0x0000001400e17213 */ /* 0x000fe20000000000 */
[----:B------:R-:W-:Y:S01]  /*d690*/  IMAD.MOV.U32 R15, RZ, RZ, R232 ;  /* 0x000000ffff0f7224 */ /* 0x000fe200078e00e8 */
[----:B------:R-:W-:Y:S01]  /*d6a0*/  IABS R232, R27 ;  /* 0x0000001b00e87213 */ /* 0x000fe20000000000 */
[----:B------:R-:W-:Y:S02]  /*d6b0*/  IMAD R222, R247, R226, R222 ;  /* 0x000000e2f7de7224 */ /* 0x000fe400078e02de */
[----:B------:R-:W-:-:S04]  /*d6c0*/  IMAD.HI.U32 R226, R246, R224, RZ ;  /* 0x000000e0f6e27227 */ /* 0x000fc800078e00ff */
[----:B------:R-:W-:-:S04]  /*d6d0*/  IMAD.HI.U32 R227, R246, R223, RZ ;  /* 0x000000dff6e37227 */ /* 0x000fc800078e00ff */
[----:B------:R-:W-:-:S04]  /*d6e0*/  IMAD.HI.U32 R230, R230, R232, RZ ;  /* 0x000000e8e6e67227 */ /* 0x000fc800078e00ff */
[----:B------:R-:W-:Y:S02]  /*d6f0*/  IMAD.MOV R226, RZ, RZ, -R226 ;  /* 0x000000ffffe27224 */ /* 0x000fe400078e0ae2 */
[----:B------:R-:W-:Y:S02]  /*d700*/  IMAD.MOV R227, RZ, RZ, -R227 ;  /* 0x000000ffffe37224 */ /* 0x000fe400078e0ae3 */
[----:B------:R-:W-:Y:S02]  /*d710*/  IMAD.MOV R230, RZ, RZ, -R230 ;  /* 0x000000ffffe67224 */ /* 0x000fe400078e0ae6 */
[C---:B------:R-:W-:Y:S01]  /*d720*/  IMAD R224, R247.reuse, R226, R224 ;  /* 0x000000e2f7e07224 */ /* 0x040fe200078e02e0 */
[----:B------:R-:W-:Y:S01]  /*d730*/  MOV R226, R228 ;  /* 0x000000e400e27202 */ /* 0x000fe20000000f00 */
[----:B------:R-:W-:Y:S02]  /*d740*/  IMAD R223, R247, R227, R223 ;  /* 0x000000e3f7df7224 */ /* 0x000fe400078e02df */
[----:B------:R-:W-:-:S02]  /*d750*/  VIADD R22, R5, 0x1eb ;  /* 0x000001eb05167836 */ /* 0x000fc40000000000 */
[----:B------:R-:W-:-:S03]  /*d760*/  IMAD.HI.U32 R227, R246, R225, RZ ;  /* 0x000000e1f6e37227 */ /* 0x000fc600078e00ff */
[----:B------:R-:W-:Y:S01]  /*d770*/  IABS R228, R22 ;  /* 0x0000001600e47213 */ /* 0x000fe20000000000 */
[----:B------:R-:W-:Y:S01]  /*d780*/  VIADD R21, R5, 0x1ec ;  /* 0x000001ec05157836 */ /* 0x000fe20000000000 */
[----:B------:R-:W-:Y:S01]  /*d790*/  STL [R1+0x1a2c], R22 ;  /* 0x001a2c1601007387 */ /* 0x000fe20000100800 */
[----:B------:R-:W-:Y:S02]  /*d7a0*/  IMAD.MOV.U32 R19, RZ, RZ, R16 ;  /* 0x000000ffff137224 */ /* 0x000fe400078e0010 */
[C---:B------:R-:W-:Y:S01]  /*d7b0*/  IMAD R232, R233.reuse, R230, R232 ;  /* 0x000000e6e9e87224 */ /* 0x040fe200078e02e8 */
[----:B------:R1:W-:Y:S01]  /*d7c0*/  STL [R1+0x1a28], R21 ;  /* 0x001a281501007387 */ /* 0x0003e20000100800 */
[----:B------:R-:W-:Y:S02]  /*d7d0*/  IMAD.MOV.U32 R20, RZ, RZ, R17 ;  /* 0x000000ffff147224 */ /* 0x000fe400078e0011 */
[----:B------:R-:W-:Y:S01]  /*d7e0*/  IMAD.MOV.U32 R16, RZ, RZ, R13 ;  /* 0x000000ffff107224 */ /* 0x000fe200078e000d */
[----:B------:R-:W-:Y:S01]  /*d7f0*/  ISETP.GT.U32.AND P0, PT, R233, R232, PT ;  /* 0x000000e8e900720c */ /* 0x000fe20003f04070 */
[----:B------:R-:W-:-:S02]  /*d800*/  IMAD.MOV.U32 R17, RZ, RZ, R14 ;  /* 0x000000ffff117224 */ /* 0x000fc400078e000e */
[----:B------:R-:W-:Y:S02]  /*d810*/  IMAD.MOV.U32 R13, RZ, RZ, R229 ;  /* 0x000000ffff0d7224 */ /* 0x000fe400078e00e5 */
[----:B------:R-:W-:Y:S01]  /*d820*/  IMAD.MOV.U32 R14, RZ, RZ, R231 ;  /* 0x000000ffff0e7224 */ /* 0x000fe200078e00e7 */
[----:B------:R-:W-:Y:S01]  /*d830*/  IABS R231, R21 ;  /* 0x0000001500e77213 */ /* 0x000fe20000000000 */
[----:B------:R-:W-:-:S04]  /*d840*/  IMAD.HI.U32 R229, R246, R226, RZ ;  /* 0x000000e2f6e57227 */ /* 0x000fc800078e00ff */
[----:B------:R-:W-:Y:S02]  /*d850*/  IMAD.MOV R227, RZ, RZ, -R227 ;  /* 0x000000ffffe37224 */ /* 0x000fe400078e0ae3 */
[----:B------:R-:W-:Y:S02]  /*d860*/  IMAD.MOV R229, RZ, RZ, -R229 ;  /* 0x000000ffffe57224 */ /* 0x000fe400078e0ae5 */
[----:B------:R-:W-:Y:S02]  /*d870*/  IMAD R225, R247, R227, R225 ;  /* 0x000000e3f7e17224 */ /* 0x000fe400078e02e1 */
[----:B-1----:R-:W-:Y:S02]  /*d880*/  VIADD R21, R5, 0x1ed ;  /* 0x000001ed05157836 */ /* 0x002fe40000000000 */
[----:B------:R-:W-:Y:S02]  /*d890*/  IMAD.MOV.U32 R227, RZ, RZ, R228 ;  /* 0x000000ffffe37224 */ /* 0x000fe400078e00e4 */
[----:B------:R-:W-:Y:S01]  /*d8a0*/  IMAD.MOV.U32 R228, RZ, RZ, R231 ;  /* 0x000000ffffe47224 */ /* 0x000fe200078e00e7 */
[----:B------:R1:W-:Y:S01]  /*d8b0*/  STL [R1+0x1a18], R21 ;  /* 0x001a181501007387 */ /* 0x0003e20000100800 */
[----:B------:R-:W-:Y:S01]  /*d8c0*/  IMAD R226, R247, R229, R226 ;  /* 0x000000e5f7e27224 */ /* 0x000fe200078e02e2 */
[----:B------:R-:W-:Y:S01]  /*d8d0*/  IABS R229, R21 ;  /* 0x0000001500e57213 */ /* 0x000fe20000000000 */
[----:B------:R-:W-:-:S02]  /*d8e0*/  VIADD R23, R5, 0x1ee ;  /* 0x000001ee05177836 */ /* 0x000fc40000000000 */
[----:B------:R-:W-:-:S03]  /*d8f0*/  IMAD.HI.U32 R230, R246, R228, RZ ;  /* 0x000000e4f6e67227 */ /* 0x000fc600078e00ff */
[----:B------:R2:W-:Y:S01]  /*d900*/  STL [R1+0x1a14], R23 ;  /* 0x001a141701007387 */ /* 0x0005e20000100800 */
[----:B------:R-:W-:-:S04]  /*d910*/  IMAD.HI.U32 R231, R246, R227, RZ ;  /* 0x000000e3f6e77227 */ /* 0x000fc800078e00ff */
[----:B-1----:R-:W-:Y:S02]  /*d920*/  IMAD.MOV.U32 R21, RZ, RZ, R12 ;  /* 0x000000ffff157224 */ /* 0x002fe400078e000c */
[----:B------:R-:W-:Y:S01]  /*d930*/  IMAD.MOV.U32 R12, RZ, RZ, R11 ;  /* 0x000000ffff0c7224 */ /* 0x000fe200078e000b */
[----:B------:R-:W-:Y:S01]  /*d940*/  MOV R11, R4 ;  /* 0x00000004000b7202 */ /* 0x000fe20000000f00 */
[----:B------:R-:W-:Y:S01]  /*d950*/  IMAD.MOV.U32 R4, RZ, RZ, R235 ;  /* 0x000000ffff047224 */ /* 0x000fe200078e00eb */
[----:B------:R-:W-:Y:S01]  /*d960*/  IABS R235, R23 ;  /* 0x0000001700eb7213 */ /* 0x000fe20000000000 */
[----:B------:R-:W-:Y:S02]  /*d970*/  IMAD.MOV R230, RZ, RZ, -R230 ;  /* 0x000000ffffe67224 */ /* 0x000fe400078e0ae6 */
[----:B------:R-:W-:Y:S02]  /*d980*/  @!P0 IMAD.IADD R232, R232, 0x1, -R233 ;  /* 0x00000001e8e88824 */ /* 0x000fe400078e0ae9 */
[----:B------:R-:W-:-:S02]  /*d990*/  IMAD.MOV R231, RZ, RZ, -R231 ;  /* 0x000000ffffe77224 */ /* 0x000fc400078e0ae7 */
[----:B------:R-:W-:Y:S01]  /*d9a0*/  VIADD R22, R5, 0x1ef ;  /* 0x000001ef05167836 */ /* 0x000fe20000000000 */
[----:B------:R-:W-:Y:S01]  /*d9b0*/  ISETP.GT.U32.AND P1, PT, R233, R232, PT ;  /* 0x000000e8e900720c */ /* 0x000fe20003f24070 */
[C---:B------:R-:W-:Y:S02]  /*d9c0*/  IMAD R228, R247.reuse, R230, R228 ;  /* 0x000000e6f7e47224 */ /* 0x040fe400078e02e4 */
[----:B------:R-:W-:Y:S01]  /*d9d0*/  IMAD.MOV.U32 R230, RZ, RZ, R235 ;  /* 0x000000ffffe67224 */ /* 0x000fe200078e00eb */
[----:B------:R1:W-:Y:S01]  /*d9e0*/  STL [R1+0x1a10], R22 ;  /* 0x001a101601007387 */ /* 0x0003e20000100800 */
[----:B------:R-:W-:Y:S01]  /*d9f0*/  IMAD R227, R247, R231, R227 ;  /* 0x000000e7f7e37224 */ /* 0x000fe200078e02e3 */
[----:B------:R-:W-:Y:S01]  /*da00*/  IABS R231, R22 ;  /* 0x0000001600e77213 */ /* 0x000fe20000000000 */
[----:B--2---:R-:W-:Y:S01]  /*da10*/  IMAD.MOV.U32 R23, RZ, RZ, R11 ;  /* 0x000000ffff177224 */ /* 0x004fe200078e000b */
[----:B------:R2:W-:Y:S01]  /*da20*/  STL [R1+0x1a08], R24 ;  /* 0x001a081801007387 */ /* 0x0005e20000100800 */
[----:B------:R-:W-:-:S04]  /*da30*/  IMAD.HI.U32 R235, R246, R229, RZ ;  /* 0x000000e5f6eb7227 */ /* 0x000fc800078e00ff */
[----:B------:R-:W-:Y:S02]  /*da40*/  IMAD.MOV.U32 R11, RZ, RZ, R9 ;  /* 0x000000ffff0b7224 */ /* 0x000fe400078e0009 */
[----:B-1----:R-:W-:Y:S02]  /*da50*/  IMAD.MOV.U32 R22, RZ, RZ, R12 ;  /* 0x000000ffff167224 */ /* 0x002fe400078e000c */
[----:B------:R-:W-:Y:S02]  /*da60*/  IMAD.MOV.U32 R9, RZ, RZ, R6 ;  /* 0x000000ffff097224 */ /* 0x000fe400078e0006 */
[----:B------:R-:W-:Y:S02]  /*da70*/  IMAD.MOV.U32 R12, RZ, RZ, R237 ;  /* 0x000000ffff0c7224 */ /* 0x000fe400078e00ed */
[----:B------:R-:W-:Y:S01]  /*da80*/  IMAD.MOV.U32 R6, RZ, RZ, R236 ;  /* 0x000000ffff067224 */ /* 0x000fe200078e00ec */
[----:B------:R-:W-:Y:S01]  /*da90*/  IABS R236, R24 ;  /* 0x0000001800ec7213 */ /* 0x000fe20000000000 */
[----:B------:R-:W-:-:S04]  /*daa0*/  IMAD.HI.U32 R237, R246, R230, RZ ;  /* 0x000000e6f6ed7227 */ /* 0x000fc800078e00ff */
[----:B------:R-:W-:Y:S02]  /*dab0*/  IMAD.MOV R235, RZ, RZ, -R235 ;  /* 0x000000ffffeb7224 */ /* 0x000fe400078e0aeb */
[----:B------:R-:W-:Y:S02]  /*dac0*/  VIADD R26, R5, 0x1f1 ;  /* 0x000001f1051a7836 */ /* 0x000fe40000000000 */
[----:B------:R-:W-:Y:S02]  /*dad0*/  IMAD.MOV.U32 R25, RZ, RZ, R23 ;  /* 0x000000ffff197224 */ /* 0x000fe400078e0017 */
[----:B------:R-:W-:Y:S01]  /*dae0*/  IMAD.MOV.U32 R23, RZ, RZ, R238 ;  /* 0x000000ffff177224 */ /* 0x000fe200078e00ee */
[----:B------:R-:W-:Y:S01]  /*daf0*/  ISETP.NE.AND P0, PT, R234, RZ, PT ;  /* 0x000000ffea00720c */ /* 0x000fe20003f05270 */
[----:B--2---:R-:W-:Y:S01]  /*db00*/  IMAD.MOV.U32 R24, RZ, RZ, R239 ;  /* 0x000000ffff187224 */ /* 0x004fe200078e00ef */
[----:B------:R1:W-:Y:S01]  /*db10*/  STL [R1+0x1a04], R26 ;  /* 0x001a041a01007387 */ /* 0x0003e20000100800 */
[----:B------:R-:W-:-:S02]  /*db20*/  IMAD.MOV R238, RZ, RZ, -R237 ;  /* 0x000000ffffee7224 */ /* 0x000fc400078e0aed */
[C---:B------:R-:W-:Y:S02]  /*db30*/  IMAD R229, R247.reuse, R235, R229 ;  /* 0x000000ebf7e57224 */ /* 0x040fe400078e02e5 */
[----:B------:R-:W-:Y:S01]  /*db40*/  IMAD.MOV.U32 R235, RZ, RZ, R236 ;  /* 0x000000ffffeb7224 */ /* 0x000fe200078e00ec */
[----:B------:R-:W-:Y:S01]  /*db50*/  IABS R236, R26 ;  /* 0x0000001a00ec7213 */ /* 0x000fe20000000000 */
[----:B------:R-:W-:Y:S02]  /*db60*/  IMAD R230, R247, R238, R230 ;  /* 0x000000eef7e67224 */ /* 0x000fe400078e02e6 */
[----:B------:R-:W-:Y:S02]  /*db70*/  @!P1 IMAD.IADD R232, R232, 0x1, -R233 ;  /* 0x00000001e8e89824 */ /* 0x000fe400078e0ae9 */
[----:B-1----:R-:W-:Y:S02]  /*db80*/  IMAD.MOV.U32 R26, RZ, RZ, R25 ;  /* 0x000000ffff1a7224 */ /* 0x002fe400078e0019 */
[----:B------:R-:W-:Y:S01]  /*db90*/  IMAD.MOV.U32 R25, RZ, RZ, R24 ;  /* 0x000000ffff197224 */ /* 0x000fe200078e0018 */
[----:B------:R-:W-:Y:S01]  /*dba0*/  MOV R24, R23 ;  /* 0x0000001700187202 */ /* 0x000fe20000000f00 */
[----:B------:R-:W-:-:S04]  /*dbb0*/  IMAD.HI.U32 R238, R246, R235, RZ ;  /* 0x000000ebf6ee7227 */ /* 0x000fc800078e00ff */
[----:B------:R-:W-:Y:S02]  /*dbc0*/  IMAD.MOV.U32 R23, RZ, RZ, R22 ;  /* 0x000000ffff177224 */ /* 0x000fe400078e0016 */
[----:B------:R-:W-:Y:S02]  /*dbd0*/  IMAD.MOV.U32 R22, RZ, RZ, R21 ;  /* 0x000000ffff167224 */ /* 0x000fe400078e0015 */
[----:B------:R-:W-:Y:S02]  /*dbe0*/  IMAD.MOV.U32 R21, RZ, RZ, R20 ;  /* 0x000000ffff157224 */ /* 0x000fe400078e0014 */
[----:B------:R-:W-:Y:S02]  /*dbf0*/  IMAD.MOV.U32 R20, RZ, RZ, R19 ;  /* 0x000000ffff147224 */ /* 0x000fe400078e0013 */
[----:B------:R-:W-:Y:S01]  /*dc00*/  IMAD.MOV.U32 R233, RZ, RZ, R236 ;  /* 0x000000ffffe97224 */ /* 0x000fe200078e00ec */
[----:B------:R-:W-:Y:S01]  /*dc10*/  IADD3 R236, -R238, RZ, RZ ;  /* 0x000000ffeeec7210 */ /* 0x000fe20007ffe1ff */
[----:B------:R-:W-:-:S02]  /*dc20*/  IMAD.MOV.U32 R27, RZ, RZ, R232 ;  /* 0x000000ffff1b7224 */ /* 0x000fc400078e00e8 */
[----:B------:R-:W-:Y:S02]  /*dc30*/  IMAD.MOV.U32 R19, RZ, RZ, R18 ;  /* 0x000000ffff137224 */ /* 0x000fe400078e0012 */
[----:B------:R-:W-:Y:S02]  /*dc40*/  IMAD.MOV.U32 R18, RZ, RZ, R17 ;  /* 0x000000ffff127224 */ /* 0x000fe400078e0011 */
[----:B------:R-:W-:Y:S02]  /*dc50*/  IMAD.MOV.U32 R17, RZ, RZ, R16 ;  /* 0x000000ffff117224 */ /* 0x000fe400078e0010 */
[----:B------:R-:W-:Y:S02]  /*dc60*/  IMAD.MOV.U32 R16, RZ, RZ, R8 ;  /* 0x000000ffff107224 */ /* 0x000fe400078e0008 */
[----:B------:R-:W-:Y:S01]  /*dc70*/  @!P3 IMAD.MOV R27, RZ, RZ, -R27 ;  /* 0x000000ffff1bb224 */ /* 0x000fe200078e0a1b */
[----:B------:R-:W-:Y:S01]  /*dc80*/  @!P0 LOP3.LUT R27, RZ, R234, RZ, 0x33, !PT ;  /* 0x000000eaff1b8212 */ /* 0x000fe200078e33ff */
[----:B------:R-:W-:-:S02]  /*dc90*/  IMAD.MOV.U32 R8, RZ, RZ, R251 ;  /* 0x000000ffff087224 */ /* 0x000fc400078e00fb */
[----:B------:R-:W2:Y:S01]  /*dca0*/  LDL.LU R251, [R1+0x228c] ;  /* 0x00228c0001fb7983 */ /* 0x000ea20000300800 */
[----:B------:R-:W-:Y:S02]  /*dcb0*/  IMAD R232, R247, R236, R235 ;  /* 0x000000ecf7e87224 */ /* 0x000fe400078e02eb */
[----:B------:R-:W-:Y:S01]  /*dcc0*/  IMAD.MOV.U32 R235, RZ, RZ, R19 ;  /* 0x000000ffffeb7224 */ /* 0x000fe200078e0013 */
[----:B------:R-:W3:Y:S01]  /*dcd0*/  LDL.LU R41, [R1+0x410] ;  /* 0x0004100001297983 */ /* 0x000ee20000300800 */
[----:B------:R-:W-:Y:S02]  /*dce0*/  IMAD.MOV.U32 R19, RZ, RZ, R11 ;  /* 0x000000ffff137224 */ /* 0x000fe400078e000b */
[----:B------:R-:W-:Y:S01]  /*dcf0*/  IMAD.MOV.U32 R11, RZ, RZ, R243 ;  /* 0x000000ffff0b7224 */ /* 0x000fe200078e00f3 */
[----:B------:R-:W4:Y:S01]  /*dd00*/  LDL.LU R40, [R1+0x40c] ;  /* 0x00040c0001287983 */ /* 0x000f220000300800 */
[----:B------:R-:W-:Y:S02]  /*dd10*/  IMAD.MOV.U32 R243, RZ, RZ, R167 ;  /* 0x000000fffff37224 */ /* 0x000fe400078e00a7 */
[----:B------:R-:W-:Y:S01]  /*dd20*/  IMAD.HI.U32 R239, R246, R231, RZ ;  /* 0x000000e7f6ef7227 */ /* 0x000fe200078e00ff */
[----:B------:R-:W4:Y:S03]  /*dd30*/  LDL.LU R36, [R1+0x408] ;  /* 0x0004080001247983 */ /* 0x000f260000300800 */
[----:B------:R-:W-:Y:S01]  /*dd40*/  IMAD.MOV.U32 R31, RZ, RZ, R18 ;  /* 0x000000ffff1f7224 */ /* 0x000fe200078e0012 */
[----:B------:R1:W-:Y:S01]  /*dd50*/  STL [R1+0x418], R27 ;  /* 0x0004181b01007387 */ /* 0x0003e20000100800 */
[----:B------:R-:W-:-:S02]  /*dd60*/  IMAD.MOV.U32 R33, RZ, RZ, R21 ;  /* 0x000000ffff217224 */ /* 0x000fc400078e0015 */
[----:B------:R-:W-:Y:S01]  /*dd70*/  IMAD.MOV.U32 R29, RZ, RZ, R23 ;  /* 0x000000ffff1d7224 */ /* 0x000fe200078e0017 */
[----:B------:R-:W2:Y:S01]  /*dd80*/  LDL.LU R167, [R1+0x2288] ;  /* 0x0022880001a77983 */ /* 0x000ea20000300800 */
[----:B------:R-:W-:Y:S01]  /*dd90*/  MOV R18, R16 ;  /* 0x0000001000127202 */ /* 0x000fe20000000f00 */
[----:B------:R-:W-:Y:S02]  /*dda0*/  IMAD.MOV.U32 R16, RZ, RZ, R7 ;  /* 0x000000ffff107224 */ /* 0x000fe400078e0007 */
[----:B------:R-:W-:Y:S02]  /*ddb0*/  IMAD.MOV.U32 R7, RZ, RZ, R245 ;  /* 0x000000ffff077224 */ /* 0x000fe400078e00f5 */
[----:B-1----:R-:W-:Y:S02]  /*ddc0*/  IMAD.MOV.U32 R27, RZ, RZ, R25 ;  /* 0x000000ffff1b7224 */ /* 0x002fe400078e0019 */
[----:B------:R-:W4:Y:S01]  /*ddd0*/  LDL.LU R25, [R1+0x3c0] ;  /* 0x0003c00001197983 */ /* 0x000f220000300800 */
[----:B------:R-:W-:-:S02]  /*dde0*/  IMAD.MOV.U32 R34, RZ, RZ, R17 ;  /* 0x000000ffff227224 */ /* 0x000fc400078e0011 */
[----:B------:R-:W-:Y:S01]  /*ddf0*/  IMAD.MOV.U32 R21, RZ, RZ, R15 ;  /* 0x000000ffff157224 */ /* 0x000fe200078e000f */
[----:B------:R-:W4:Y:S01]  /*de00*/  LDL.LU R245, [R1+0x358] ;  /* 0x0003580001f57983 */ /* 0x000f220000300800 */
[----:B------:R-:W-:Y:S02]  /*de10*/  IMAD.MOV.U32 R28, RZ, RZ, R24 ;  /* 0x000000ffff1c7224 */ /* 0x000fe400078e0018 */
[----:B------:R-:W-:Y:S01]  /*de20*/  IMAD.MOV.U32 R17, RZ, RZ, R14 ;  /* 0x000000ffff117224 */ /* 0x000fe200078e000e */
[----:B------:R-:W4:Y:S01]  /*de30*/  LDL.LU R23, [R1+0x3b8] ;  /* 0x0003b80001177983 */ /* 0x000f220000300800 */
[----:B------:R-:W-:Y:S02]  /*de40*/  IMAD.MOV.U32 R15, RZ, RZ, R12 ;  /* 0x000000ffff0f7224 */ /* 0x000fe400078e000c */
[----:B------:R-:W-:Y:S01]  /*de50*/  IMAD.MOV.U32 R30, RZ, RZ, R22 ;  /* 0x000000ffff1e7224 */ /* 0x000fe200078e0016 */
[----:B------:R-:W4:Y:S01]  /*de60*/  LDL.LU R24, [R1+0x3bc] ;  /* 0x0003bc0001187983 */ /* 0x000f220000300800 */
[----:B------:R-:W-:Y:S01]  /*de70*/  IMAD.MOV.U32 R14, RZ, RZ, R4 ;  /* 0x000000ffff0e7224 */ /* 0x000fe200078e0004 */
[----:B------:R-:W-:Y:S01]  /*de80*/  MOV R4, R241 ;  /* 0x000000f100047202 */ /* 0x000fe20000000f00 */
[----:B------:R-:W-:-:S02]  /*de90*/  IMAD.MOV.U32 R12, RZ, RZ, R0 ;  /* 0x000000ffff0c7224 */ /* 0x000fc400078e0000 */
[----:B------:R-:W-:Y:S01]  /*dea0*/  IMAD.MOV.U32 R22, RZ, RZ, R10 ;  /* 0x000000ffff167224 */ /* 0x000fe200078e000a */
[----:B------:R-:W4:Y:S01]  /*deb0*/  LDL.LU R0, [R1+0xe4] ;  /* 0x0000e40001007983 */ /* 0x000f220000300800 */
[----:B------:R-:W-:Y:S02]  /*dec0*/  IMAD.MOV.U32 R42, RZ, RZ, R20 ;  /* 0x000000ffff2a7224 */ /* 0x000fe400078e0014 */
[----:B------:R-:W-:Y:S01]  /*ded0*/  IMAD.MOV.U32 R10, RZ, RZ, R244 ;  /* 0x000000ffff0a7224 */ /* 0x000fe200078e00f4 */
[----:B------:R-:W4:Y:S01]  /*dee0*/  LDL.LU R241, [R1+0xb4] ;  /* 0x0000b40001f17983 */ /* 0x000f220000300800 */
[----:B------:R-:W-:-:S03]  /*def0*/  IMAD.MOV R237, RZ, RZ, -R239 ;  /* 0x000000ffffed7224 */ /* 0x000fc600078e0aef */
[----:B------:R-:W4:Y:S01]  /*df00*/  LDL.LU R244, [R1+0xb0] ;  /* 0x0000b00001f47983 */ /* 0x000f220000300800 */
[----:B--2---:R-:W-:-:S03]  /*df10*/  IMAD.MOV.U32 R20, RZ, RZ, R167 ;  /* 0x000000ffff147224 */ /* 0x004fc600078e00a7 */
[----:B------:R-:W2:Y:S04]  /*df20*/  LDL.LU R167, [R1+0x2284] ;  /* 0x0022840001a77983 */ /* 0x000ea80000300800 */
[----:B------:R-:W2:Y:S04]  /*df30*/  LDL.LU R239, [R1+0x414] ;  /* 0x0004140001ef7983 */ /* 0x000ea80000300800 */
[----:B------:R-:W2:Y:S04]  /*df40*/  LDL.LU R39, [R1+0x3fc] ;  /* 0x0003fc0001277983 */ /* 0x000ea80000300800 */
[----:B------:R-:W2:Y:S04]  /*df50*/  LDL.LU R38, [R1+0x3f8] ;  /* 0x0003f80001267983 */ /* 0x000ea80000300800 */
[----:B------:R-:W2:Y:S04]  /*df60*/  LDL.LU R37, [R1+0x3f4] ;  /* 0x0003f40001257983 */ /* 0x000ea80000300800 */
[----:B------:R-:W2:Y:S01]  /*df70*/  LDL.LU R32, [R1+0x3f0] ;  /* 0x0003f00001207983 */ /* 0x000ea20000300800 */
[----:B------:R-:W-:-:S02]  /*df80*/  ISETP.GT.U32.AND P2, PT, R247, R252, PT ;  /* 0x000000fcf700720c */ /* 0x000fc40003f44070 */
[C---:B------:R-:W-:Y:S02]  /*df90*/  ISETP.GT.U32.AND P1, PT, R247.reuse, R251, PT ;  /* 0x000000fbf700720c */ /* 0x040fe40003f24070 */
[C---:B------:R-:W-:Y:S02]  /*dfa0*/  ISETP.GT.U32.AND P5, PT, R247.reuse, R250, PT ;  /* 0x000000faf700720c */ /* 0x040fe40003fa4070 */
[C---:B------:R-:W-:Y:S02]  /*dfb0*/  ISETP.GT.U32.AND P4, PT, R247.reuse, R248, PT ;  /* 0x000000f8f700720c */ /* 0x040fe40003f84070 */
[C---:B------:R-:W-:Y:S02]  /*dfc0*/  ISETP.GT.U32.AND P6, PT, R247.reuse, R249, PT ;  /* 0x000000f9f700720c */ /* 0x040fe40003fc4070 */
[----:B---3--:R-:W-:-:S03]  /*dfd0*/  ISETP.GT.U32.AND P0, PT, R247, R41, PT ;  /* 0x00000029f700720c */ /* 0x008fc60003f04070 */
[--C-:B------:R-:W-:Y:S02]  /*dfe0*/  @!P2 IMAD.IADD R252, R252, 0x1, -R247.reuse ;  /* 0x00000001fcfca824 */ /* 0x100fe400078e0af7 */
[--C-:B------:R-:W-:Y:S01]  /*dff0*/  @!P1 IMAD.IADD R251, R251, 0x1, -R247.reuse ;  /* 0x00000001fbfb9824 */ /* 0x100fe200078e0af7 */
[C---:B----4-:R-:W-:Y:S01]  /*e000*/  ISETP.GT.U32.AND P1, PT, R247.reuse, R36, PT ;  /* 0x00000024f700720c */ /* 0x050fe20003f24070 */
[--C-:B------:R-:W-:Y:S02]  /*e010*/  @!P5 IMAD.IADD R250, R250, 0x1, -R247.reuse ;  /* 0x00000001fafad824 */ /* 0x100fe400078e0af7 */
[--C-:B------:R-:W-:Y:S01]  /*e020*/  @!P4 IMAD.IADD R248, R248, 0x1, -R247.reuse ;  /* 0x00000001f8f8c824 */ /* 0x100fe200078e0af7 */
[C---:B------:R-:W-:Y:S02]  /*e030*/  ISETP.GT.U32.AND P4, PT, R247.reuse, R252, PT ;  /* 0x000000fcf700720c */ /* 0x040fe40003f84070 */
[----:B------:R-:W-:Y:S01]  /*e040*/  ISETP.GT.U32.AND P2, PT, R247, R40, PT ;  /* 0x00000028f700720c */ /* 0x000fe20003f44070 */
[--C-:B------:R-:W-:Y:S01]  /*e050*/  @!P6 IMAD.IADD R249, R249, 0x1, -R247.reuse ;  /* 0x00000001f9f9e824 */ /* 0x100fe200078e0af7 */
[----:B------:R-:W-:Y:S01]  /*e060*/  ISETP.GT.U32.AND P6, PT, R247, R26, PT ;  /* 0x0000001af700720c */ /* 0x000fe20003fc4070 */
[----:B------:R-:W-:Y:S01]  /*e070*/  @!P0 IMAD.IADD R41, R41, 0x1, -R247 ;  /* 0x0000000129298824 */ /* 0x000fe200078e0af7 */
[----:B------:R-:W-:-:S03]  /*e080*/  ISETP.GT.U32.AND P0, PT, R247, R250, PT ;  /* 0x000000faf700720c */ /* 0x000fc60003f04070 */
[----:B------:R-:W-:Y:S02]  /*e090*/  @!P1 IADD3 R36, R36, -R247, RZ ;  /* 0x800000f724249210 */ /* 0x000fe40007ffe0ff */
[C---:B------:R-:W-:Y:S02]  /*e0a0*/  ISETP.GT.U32.AND P1, PT, R247.reuse, R248, PT ;  /* 0x000000f8f700720c */ /* 0x040fe40003f24070 */
[--C-:B------:R-:W-:Y:S01]  /*e0b0*/  @!P4 IMAD.IADD R252, R252, 0x1, -R247.reuse ;  /* 0x00000001fcfcc824 */ /* 0x100fe200078e0af7 */
[C---:B------:R-:W-:Y:S01]  /*e0c0*/  ISETP.GT.U32.AND P4, PT, R247.reuse, R41, PT ;  /* 0x00000029f700720c */ /* 0x040fe20003f84070 */
[--C-:B------:R-:W-:Y:S02]  /*e0d0*/  @!P2 IMAD.IADD R40, R40, 0x1, -R247.reuse ;  /* 0x000000012828a824 */ /* 0x100fe400078e0af7 */
[--C-:B------:R-:W-:Y:S01]  /*e0e0*/  @!P6 IMAD.IADD R26, R26, 0x1, -R247.reuse ;  /* 0x000000011a1ae824 */ /* 0x100fe200078e0af7 */
[C---:B------:R-:W-:Y:S02]  /*e0f0*/  ISETP.GT.U32.AND P6, PT, R247.reuse, R34, PT ;  /* 0x00000022f700720c */ /* 0x040fe40003fc4070 */
[----:B------:R-:W-:Y:S01]  /*e100*/  ISETP.GT.U32.AND P2, PT, R247, R249, PT ;  /* 0x000000f9f700720c */ /* 0x000fe20003f44070 */
[----:B------:R-:W-:-:S03]  /*e110*/  @!P0 IMAD.IADD R250, R250, 0x1, -R247 ;  /* 0x00000001fafa8824 */ /* 0x000fc600078e0af7 */
[--C-:B------:R-:W-:Y:S01]  /*e120*/  @!P1 IMAD.IADD R248, R248, 0x1, -R247.reuse ;  /* 0x00000001f8f89824 */ /* 0x100fe200078e0af7 */
[----:B------:R-:W-:Y:S02]  /*e130*/  ISETP.GT.U32.AND P0, PT, R247, R36, PT ;  /* 0x00000024f700720c */ /* 0x000fe40003f04070 */
[----:B------:R-:W-:-:S04]  /*e140*/  @!P4 IMAD.IADD R41, R41, 0x1, -R247 ;  /* 0x000000012929c824 */ /* 0x000fc800078e0af7 */
[--C-:B------:R-:W-:Y:S01]  /*e150*/  @!P6 IMAD.IADD R34, R34, 0x1, -R247.reuse ;  /* 0x000000012222e824 */ /* 0x100fe200078e0af7 */
[----:B------:R-:W-:Y:S01]  /*e160*/  ISETP.GT.U32.AND P6, PT, R247, R235, PT ;  /* 0x000000ebf700720c */ /* 0x000fe20003fc4070 */
[----:B------:R-:W-:Y:S01]  /*e170*/  @!P2 IMAD.IADD R249, R249, 0x1, -R247 ;  /* 0x00000001f9f9a824 */ /* 0x000fe200078e0af7 */
[----:B------:R-:W-:-:S04]  /*e180*/  ISETP.GT.U32.AND P2, PT, R247, R26, PT ;  /* 0x0000001af700720c */ /* 0x000fc80003f44070 */
[----:B------:R-:W-:Y:S01]  /*e190*/  @!P0 IADD3 R36, R36, -R247, RZ ;  /* 0x800000f724248210 */ /* 0x000fe20007ffe0ff */
[----:B------:R-:W-:Y:S02]  /*e1a0*/  IMAD R231, R247, R237, R231 ;  /* 0x000000edf7e77224 */ /* 0x000fe400078e02e7 */
[----:B------:R-:W-:-:S04]  /*e1b0*/  IMAD.HI.U32 R237, R246, R233, RZ ;  /* 0x000000e9f6ed7227 */ /* 0x000fc800078e00ff */
[----:B------:R-:W-:Y:S01]  /*e1c0*/  @!P6 IMAD.IADD R235, R235, 0x1, -R247 ;  /* 0x00000001ebebe824 */ /* 0x000fe200078e0af7 */
[----:B------:R-:W-:Y:S01]  /*e1d0*/  ISETP.GT.U32.AND P6, PT, R247, R34, PT ;  /* 0x00000022f700720c */ /* 0x000fe20003fc4070 */
[----:B------:R-:W-:Y:S02]  /*e1e0*/  IMAD.MOV R234, RZ, RZ, -R237 ;  /* 0x000000ffffea7224 */ /* 0x000fe400078e0aed */
[----:B------:R-:W-:Y:S02]  /*e1f0*/  VIADD R35, R5, 0x1f2 ;  /* 0x000001f205237836 */ /* 0x000fe40000000000 */
[----:B------:R-:W-:Y:S01]  /*e200*/  @!P2 IMAD.IADD R26, R26, 0x1, -R247 ;  /* 0x000000011a1aa824 */ /* 0x000fe200078e0af7 */
[C---:B------:R-:W-:Y:S01]  /*e210*/  ISETP.GT.U32.AND P2, PT, R247.reuse, R31, PT ;  /* 0x0000001ff700720c */ /* 0x040fe20003f44070 */
[----:B------:R-:W-:Y:S01]  /*e220*/  IMAD R233, R247, R234, R233 ;  /* 0x000000eaf7e97224 */ /* 0x000fe200078e02e9 */
[----:B------:R-:W-:-:S05]  /*e230*/  IABS R234, R35 ;  /* 0x0000002300ea7213 */ /* 0x000fca0000000000 */
[----:B------:R-:W-:-:S06]  /*e240*/  @!P6 IMAD.IADD R34, R34, 0x1, -R247 ;  /* 0x000000012222e824 */ /* 0x000fcc00078e0af7 */
[----:B------:R-:W-:Y:S01]  /*e250*/  @!P2 IMAD.IADD R31, R31, 0x1, -R247 ;  /* 0x000000011f1fa824 */ /* 0x000fe200078e0af7 */
[C---:B--2---:R-:W-:Y:S02]  /*e260*/  ISETP.GT.U32.AND P3, PT, R247.reuse, R239, PT ;  /* 0x000000eff700720c */ /* 0x044fe40003f64070 */
[----:B------:R-:W-:-:S11]  /*e270*/  ISETP.GT.U32.AND P5, PT, R247, R167, PT ;  /* 0x000000a7f700720c */ /* 0x000fd60003fa4070 */
[--C-:B------:R-:W-:Y:S01]  /*e280*/  @!P3 IMAD.IADD R239, R239, 0x1, -R247.reuse ;  /* 0x00000001efefb824 */ /* 0x100fe200078e0af7 */
[----:B------:R-:W-:Y:S01]  /*e290*/  ISETP.GT.U32.AND P3, PT, R247, R251, PT ;  /* 0x000000fbf700720c */ /* 0x000fe20003f64070 */
[----:B------:R-:W-:-:S03]  /*e2a0*/  @!P5 IMAD.IADD R167, R167, 0x1, -R247 ;  /* 0x00000001a7a7d824 */ /* 0x000fc600078e0af7 */
[C---:B------:R-:W-:Y:S02]  /*e2b0*/  ISETP.GT.U32.AND P5, PT, R247.reuse, R239, PT ;  /* 0x000000eff700720c */ /* 0x040fe40003fa4070 */
[----:B------:R-:W-:-:S07]  /*e2c0*/  ISETP.GT.U32.AND P1, PT, R247, R167, PT ;  /* 0x000000a7f700720c */ /* 0x000fce0003f24070 */
[----:B------:R-:W-:Y:S01]  /*e2d0*/  @!P3 IMAD.IADD R251, R251, 0x1, -R247 ;  /* 0x00000001fbfbb824 */ /* 0x000fe200078e0af7 */
[----:B------:R-:W-:-:S03]  /*e2e0*/  ISETP.GT.U32.AND P3, PT, R247, R40, PT ;  /* 0x00000028f700720c */ /* 0x000fc60003f64070 */
[--C-:B------:R-:W-:Y:S01]  /*e2f0*/  @!P5 IMAD.IADD R239, R239, 0x1, -R247.reuse ;  /* 0x00000001efefd824 */ /* 0x100fe200078e0af7 */
[C---:B------:R-:W-:Y:S02]  /*e300*/  ISETP.GT.U32.AND P5, PT, R247.reuse, R39, PT ;  /* 0x00000027f700720c */ /* 0x040fe40003fa4070 */
[----:B------:R-:W-:Y:S01]  /*e310*/  ISETP.GT.U32.AND P4, PT, R247, R38, PT ;  /* 0x00000026f700720c */ /* 0x000fe20003f84070 */
[----:B------:R-:W-:-:S06]  /*e320*/  @!P1 IMAD.IADD R167, R167, 0x1, -R247 ;  /* 0x00000001a7a79824 */ /* 0x000fcc00078e0af7 */
[--C-:B------:R-:W-:Y:S01]  /*e330*/  @!P3 IMAD.IADD R40, R40, 0x1, -R247.reuse ;  /* 0x000000012828b824 */ /* 0x100fe200078e0af7 */
[C---:B------:R-:W-:Y:S02]  /*e340*/  ISETP.GT.U32.AND P3, PT, R247.reuse, R37, PT ;  /* 0x00000025f700720c */ /* 0x040fe40003f64070 */
[----:B------:R-:W-:Y:S01]  /*e350*/  ISETP.GT.U32.AND P1, PT, R247, R42, PT ;  /* 0x0000002af700720c */ /* 0x000fe20003f24070 */
[--C-:B------:R-:W-:Y:S01]  /*e360*/  @!P5 IMAD.IADD R39, R39, 0x1, -R247.reuse ;  /* 0x000000012727d824 */ /* 0x100fe200078e0af7 */
[C---:B------:R-:W-:Y:S01]  /*e370*/  ISETP.GT.U32.AND P5, PT, R247.reuse, R33, PT ;  /* 0x00000021f700720c */ /* 0x040fe20003fa4070 */
[----:B------:R-:W-:Y:S01]  /*e380*/  @!P4 IMAD.IADD R38, R38, 0x1, -R247 ;  /* 0x000000012626c824 */ /* 0x000fe200078e0af7 */
[C---:B------:R-:W-:Y:S02]  /*e390*/  ISETP.GT.U32.AND P0, PT, R247.reuse, R32, PT ;  /* 0x00000020f700720c */ /* 0x040fe40003f04070 */
[----:B------:R-:W-:-:S05]  /*e3a0*/  ISETP.GT.U32.AND P4, PT, R247, R30, PT ;  /* 0x0000001ef700720c */ /* 0x000fca0003f84070 */
[--C-:B------:R-:W-:Y:S01]  /*e3b0*/  @!P3 IMAD.IADD R37, R37, 0x1, -R247.reuse ;  /* 0x000000012525b824 */ /* 0x100fe200078e0af7 */
[C---:B------:R-:W-:Y:S01]  /*e3c0*/  ISETP.GT.U32.AND P3, PT, R247.reuse, R29, PT ;  /* 0x0000001df700720c */ /* 0x040fe20003f64070 */
[--C-:B------:R-:W-:Y:S01]  /*e3d0*/  @!P1 IMAD.IADD R42, R42, 0x1, -R247.reuse ;  /* 0x000000012a2a9824 */ /* 0x100fe200078e0af7 */
[----:B------:R-:W-:Y:S01]  /*e3e0*/  STL [R1+0x414], R239 ;  /* 0x000414ef01007387 */ /* 0x000fe20000100800 */
[----:B------:R-:W-:Y:S01]  /*e3f0*/  ISETP.GT.U32.AND P1, PT, R247, R39, PT ;  /* 0x00000027f700720c */ /* 0x000fe20003f24070 */
[--C-:B------:R-:W-:Y:S01]  /*e400*/  @!P5 IMAD.IADD R33, R33, 0x1, -R247.reuse ;  /* 0x000000012121d824 */ /* 0x100fe200078e0af7 */
[C---:B------:R-:W-:Y:S01]  /*e410*/  ISETP.GT.U32.AND P5, PT, R247.reuse, R38, PT ;  /* 0x00000026f700720c */ /* 0x040fe20003fa4070 */
[----:B------:R1:W-:Y:S01]  /*e420*/  STL [R1+0x19f4], R35 ;  /* 0x0019f42301007387 */ /* 0x0003e20000100800 */
[----:B------:R-:W-:Y:S01]  /*e430*/  @!P0 IMAD.IADD R32, R32, 0x1, -R247 ;  /* 0x0000000120208824 */ /* 0x000fe200078e0af7 */
[----:B------:R-:W-:Y:S02]  /*e440*/  @!P4 IADD3 R30, R30, -R247, RZ ;  /* 0x800000f71e1ec210 */ /* 0x000fe40007ffe0ff */
[----:B------:R-:W-:-:S02]  /*e450*/  ISETP.GT.U32.AND P0, PT, R247, R28, PT ;  /* 0x0000001cf700720c */ /* 0x000fc40003f04070 */
[----:B------:R-:W-:Y:S01]  /*e460*/  ISETP.GT.U32.AND P4, PT, R247, R37, PT ;  /* 0x00000025f700720c */ /* 0x000fe20003f84070 */
[----:B------:R-:W-:Y:S01]  /*e470*/  STL [R1+0x410], R41 ;  /* 0x0004102901007387 */ /* 0x000fe20000100800 */
[----:B-1----:R-:W-:Y:S02]  /*e480*/  IMAD.MOV.U32 R35, RZ, RZ, R25 ;  /* 0x000000ffff237224 */ /* 0x002fe400078e0019 */
[----:B------:R-:W-:Y:S02]  /*e490*/  IMAD.MOV.U32 R25, RZ, RZ, R24 ;  /* 0x000000ffff197224 */ /* 0x000fe400078e0018 */
[----:B------:R-:W-:Y:S01]  /*e4a0*/  IMAD.MOV.U32 R24, RZ, RZ, R23 ;  /* 0x000000ffff187224 */ /* 0x000fe200078e0017 */
[----:B------:R-:W-:Y:S01]  /*e4b0*/  STL [R1+0x40c], R40 ;  /* 0x00040c2801007387 */ /* 0x000fe20000100800 */
[----:B------:R-:W-:Y:S02]  /*e4c0*/  IMAD.MOV.U32 R23, RZ, RZ, R16 ;  /* 0x000000ffff177224 */ /* 0x000fe400078e0010 */
[----:B------:R-:W-:Y:S01]  /*e4d0*/  IMAD.MOV.U32 R16, RZ, RZ, R14 ;  /* 0x000000ffff107224 */ /* 0x000fe200078e000e */
[----:B------:R1:W-:Y:S01]  /*e4e0*/  STL [R1+0x408], R36 ;  /* 0x0004082401007387 */ /* 0x0003e20000100800 */
[----:B------:R-:W-:-:S02]  /*e4f0*/  IMAD.MOV.U32 R14, RZ, RZ, R12 ;  /* 0x000000ffff0e7224 */ /* 0x000fc400078e000c */
[----:B------:R-:W-:Y:S01]  /*e500*/  @!P3 IMAD.IADD R29, R29, 0x1, -R247 ;  /* 0x000000011d1db824 */ /* 0x000fe200078e0af7 */
[----:B------:R2:W-:Y:S01]  /*e510*/  STL [R1+0x404], R26 ;  /* 0x0004041a01007387 */ /* 0x0005e20000100800 */
[----:B------:R-:W-:Y:S01]  /*e520*/  IMAD.MOV.U32 R12, RZ, RZ, R11 ;  /* 0x000000ffff0c7224 */ /* 0x000fe200078e000b */
[----:B------:R-:W-:Y:S01]  /*e530*/  ISETP.GT.U32.AND P3, PT, R247, R32, PT ;  /* 0x00000020f700720c */ /* 0x000fe20003f64070 */
[----:B------:R-:W-:Y:S02]  /*e540*/  IMAD.MOV.U32 R11, RZ, RZ, R10 ;  /* 0x000000ffff0b7224 */ /* 0x000fe400078e000a */
[----:B------:R-:W-:Y:S01]  /*e550*/  IMAD.MOV.U32 R10, RZ, RZ, R7 ;  /* 0x000000ffff0a7224 */ /* 0x000fe200078e0007 */
[----:B-1----:R-:W-:Y:S01]  /*e560*/  MOV R36, R35 ;  /* 0x0000002300247202 */ /* 0x002fe20000000f00 */
[----:B--2---:R-:W2:Y:S01]  /*e570*/  LDL.LU R26, [R1+0x3cc] ;  /* 0x0003cc00011a7983 */ /* 0x004ea20000300800 */
[----:B------:R-:W-:-:S03]  /*e580*/  @!P1 IMAD.IADD R39, R39, 0x1, -R247 ;  /* 0x0000000127279824 */ /* 0x000fc600078e0af7 */
[----:B------:R-:W3:Y:S01]  /*e590*/  LDL.LU R41, [R1+0x3c8] ;  /* 0x0003c80001297983 */ /* 0x000ee20000300800 */
[----:B------:R-:W-:-:S03]  /*e5a0*/  IMAD.MOV.U32 R35, RZ, RZ, R25 ;  /* 0x000000ffff237224 */ /* 0x000fc600078e0019 */
[----:B------:R-:W4:Y:S01]  /*e5b0*/  LDL.LU R7, [R1+0x184] ;  /* 0x0001840001077983 */ /* 0x000f220000300800 */
[----:B------:R-:W-:-:S03]  /*e5c0*/  @!P5 IMAD.IADD R38, R38, 0x1, -R247 ;  /* 0x000000012626d824 */ /* 0x000fc600078e0af7 */
[----:B------:R-:W4:Y:S01]  /*e5d0*/  LDL.LU R40, [R1+0x3c4] ;  /* 0x0003c40001287983 */ /* 0x000f220000300800 */
[----:B------:R-:W-:-:S03]  /*e5e0*/  @!P0 IMAD.IADD R28, R28, 0x1, -R247 ;  /* 0x000000011c1c8824 */ /* 0x000fc600078e0af7 */
[----:B------:R1:W-:Y:S01]  /*e5f0*/  STL [R1+0x400], R34 ;  /* 0x0004002201007387 */ /* 0x0003e20000100800 */
[----:B------:R-:W-:Y:S01]  /*e600*/  IMAD.MOV.U32 R25, RZ, RZ, R12 ;  /* 0x000000ffff197224 */ /* 0x000fe200078e000c */
[----:B------:R-:W-:Y:S01]  /*e610*/  ISETP.GT.U32.AND P0, PT, R247, R31, PT ;  /* 0x0000001ff700720c */ /* 0x000fe20003f04070 */
[----:B------:R-:W-:Y:S02]  /*e620*/  @!P4 IMAD.IADD R37, R37, 0x1, -R247 ;  /* 0x000000012525c824 */ /* 0x000fe400078e0af7 */
[----:B------:R-:W-:Y:S02]  /*e630*/  IMAD.MOV.U32 R12, RZ, RZ, R245 ;  /* 0x000000ffff0c7224 */ /* 0x000fe400078e00f5 */
[----:B-1----:R-:W-:Y:S02]  /*e640*/  IMAD.MOV.U32 R34, RZ, RZ, R24 ;  /* 0x000000ffff227224 */ /* 0x002fe400078e0018 */
[----:B------:R-:W-:Y:S02]  /*e650*/  IMAD.MOV.U32 R24, RZ, RZ, R14 ;  /* 0x000000ffff187224 */ /* 0x000fe400078e000e */
[----:B------:R-:W4:Y:S04]  /*e660*/  LDL.LU R14, [R1+0x350] ;  /* 0x00035000010e7983 */ /* 0x000f280000300800 */
[----:B------:R-:W4:Y:S04]  /*e670*/  LDL.LU R245, [R1+0x114] ;  /* 0x0001140001f57983 */ /* 0x000f280000300800 */
[----:B------:R1:W-:Y:S01]  /*e680*/  STL [R1+0x3fc], R39 ;  /* 0x0003fc2701007387 */ /* 0x0003e20000100800 */
[----:B------:R-:W-:-:S03]  /*e690*/  @!P3 IMAD.IADD R32, R32, 0x1, -R247 ;  /* 0x000000012020b824 */ /* 0x000fc600078e0af7 */
[----:B------:R1:W-:Y:S04]  /*e6a0*/  STL [R1+0x3f8], R38 ;  /* 0x0003f82601007387 */ /* 0x0003e80000100800 */
[----:B------:R1:W-:Y:S04]  /*e6b0*/  STL [R1+0x3f4], R37 ;  /* 0x0003f42501007387 */ /* 0x0003e80000100800 */
[----:B------:R-:W4:Y:S01]  /*e6c0*/  LDL.LU R238, [R1+0x3b4] ;  /* 0x0003b40001ee7983 */ /* 0x000f220000300800 */
[----:B------:R-:W-:-:S03]  /*e6d0*/  @!P0 IADD3 R31, R31, -R247, RZ ;  /* 0x800000f71f1f8210 */ /* 0x000fc60007ffe0ff */
[----:B------:R-:W4:Y:S04]  /*e6e0*/  LDL.LU R239, [R1+0x3b0] ;  /* 0x0003b00001ef7983 */ /* 0x000f280000300800 */
[----:B------:R1:W-:Y:S04]  /*e6f0*/  STL [R1+0x3f0], R32 ;  /* 0x0003f02001007387 */ /* 0x0003e80000100800 */
[----:B-1----:R-:W4:Y:S04]  /*e700*/  LDL.LU R39, [R1+0x3ac] ;  /* 0x0003ac0001277983 */ /* 0x002f280000300800 */
[----:B------:R-:W4:Y:S04]  /*e710*/  LDL.LU R38, [R1+0x3a8] ;  /* 0x0003a80001267983 */ /* 0x000f280000300800 */
[----:B------:R1:W-:Y:S04]  /*e720*/  STL [R1+0x3ec], R31 ;  /* 0x0003ec1f01007387 */ /* 0x0003e80000100800 */
[----:B------:R-:W4:Y:S04]  /*e730*/  LDL.LU R37, [R1+0x3a4] ;  /* 0x0003a40001257983 */ /* 0x000f280000300800 */
[----:B------:R-:W4:Y:S04]  /*e740*/  LDL.LU R32, [R1+0x3a0] ;  /* 0x0003a00001207983 */ /* 0x000f280000300800 */
[----:B-1----:R-:W4:Y:S01]  /*e750*/  LDL.LU R31, [R1+0x39c] ;  /* 0x00039c00011f7983 */ /* 0x002f220000300800 */
[----:B------:R-:W-:-:S02]  /*e760*/  ISETP.GT.U32.AND P2, PT, R247, R27, PT ;  /* 0x0000001bf700720c */ /* 0x000fc40003f44070 */
[C---:B------:R-:W-:Y:S02]  /*e770*/  ISETP.GT.U32.AND P1, PT, R247.reuse, R42, PT ;  /* 0x0000002af700720c */ /* 0x040fe40003f24070 */
[----:B------:R-:W-:-:S09]  /*e780*/  ISETP.GT.U32.AND P5, PT, R247, R33, PT ;  /* 0x00000021f700720c */ /* 0x000fd20003fa4070 */
[--C-:B------:R-:W-:Y:S01]  /*e790*/  @!P2 IMAD.IADD R27, R27, 0x1, -R247.reuse ;  /* 0x000000011b1ba824 */ /* 0x100fe200078e0af7 */
[C---:B------:R-:W-:Y:S02]  /*e7a0*/  ISETP.GT.U32.AND P2, PT, R247.reuse, R235, PT ;  /* 0x000000ebf700720c */ /* 0x040fe40003f44070 */
[C---:B------:R-:W-:Y:S02]  /*e7b0*/  ISETP.GT.U32.AND P4, PT, R247.reuse, R30, PT ;  /* 0x0000001ef700720c */ /* 0x040fe40003f84070 */
[C---:B------:R-:W-:Y:S01]  /*e7c0*/  ISETP.GT.U32.AND P6, PT, R247.reuse, R27, PT ;  /* 0x0000001bf700720c */ /* 0x040fe20003fc4070 */
[--C-:B------:R-:W-:Y:S01]  /*e7d0*/  @!P1 IMAD.IADD R42, R42, 0x1, -R247.reuse ;  /* 0x000000012a2a9824 */ /* 0x100fe200078e0af7 */
[----:B------:R-:W-:Y:S01]  /*e7e0*/  ISETP.GT.U32.AND P3, PT, R247, R29, PT ;  /* 0x0000001df700720c */ /* 0x000fe20003f64070 */
[----:B------:R-:W-:-:S06]  /*e7f0*/  @!P5 IMAD.IADD R33, R33, 0x1, -R247 ;  /* 0x000000012121d824 */ /* 0x000fcc00078e0af7 */
[--C-:B------:R-:W-:Y:S02]  /*e800*/  @!P2 IMAD.IADD R235, R235, 0x1, -R247.reuse ;  /* 0x00000001ebeba824 */ /* 0x100fe400078e0af7 */
[--C-:B------:R-:W-:Y:S01]  /*e810*/  @!P4 IMAD.IADD R30, R30, 0x1, -R247.reuse ;  /* 0x000000011e1ec824 */ /* 0x100fe200078e0af7 */
[----:B------:R-:W-:Y:S01]  /*e820*/  ISETP.GT.U32.AND P4, PT, R247, R36, PT ;  /* 0x00000024f700720c */ /* 0x000fe20003f84070 */
[--C-:B------:R-:W-:Y:S01]  /*e830*/  @!P6 IMAD.IADD R27, R27, 0x1, -R247.reuse ;  /* 0x000000011b1be824 */ /* 0x100fe200078e0af7 */
[----:B------:R-:W-:Y:S01]  /*e840*/  ISETP.GT.U32.AND P0, PT, R247, R28, PT ;  /* 0x0000001cf700720c */ /* 0x000fe20003f04070 */
[--C-:B------:R-:W-:Y:S01]  /*e850*/  @!P3 IMAD.IADD R29, R29, 0x1, -R247.reuse ;  /* 0x000000011d1db824 */ /* 0x100fe200078e0af7 */
[----:B------:R-:W-:Y:S01]  /*e860*/  ISETP.GT.U32.AND P3, PT, R247, R35, PT ;  /* 0x00000023f700720c */ /* 0x000fe20003f64070 */
[----:B------:R-:W-:Y:S08]  /*e870*/  STL [R1+0x3e8], R235 ;  /* 0x0003e8eb01007387 */ /* 0x000ff00000100800 */
[----:B------:R-:W-:-:S02]  /*e880*/  @!P4 IMAD.IADD R36, R36, 0x1, -R247 ;  /* 0x000000012424c824 */ /* 0x000fc400078e0af7 */
[--C-:B------:R-:W-:Y:S01]  /*e890*/  @!P0 IMAD.IADD R28, R28, 0x1, -R247.reuse ;  /* 0x000000011c1c8824 */ /* 0x100fe200078e0af7 */
[----:B------:R-:W-:Y:S02]  /*e8a0*/  ISETP.GT.U32.AND P0, PT, R247, R34, PT ;  /* 0x00000022f700720c */ /* 0x000fe40003f04070 */
[----:B------:R-:W-:Y:S01]  /*e8b0*/  @!P3 IADD3 R35, R35, -R247, RZ ;  /* 0x800000f72323b210 */ /* 0x000fe20007ffe0ff */
[----:B------:R-:W-:Y:S04]  /*e8c0*/  STL [R1+0x3e4], R42 ;  /* 0x0003e42a01007387 */ /* 0x000fe80000100800 */
[----:B------:R-:W-:Y:S04]  /*e8d0*/  STL [R1+0x3e0], R33 ;  /* 0x0003e02101007387 */ /* 0x000fe80000100800 */
[----:B------:R-:W-:Y:S04]  /*e8e0*/  STL [R1+0x3dc], R30 ;  /* 0x0003dc1e01007387 */ /* 0x000fe80000100800 */
[----:B------:R1:W-:Y:S04]  /*e8f0*/  STL [R1+0x3d8], R29 ;  /* 0x0003d81d01007387 */ /* 0x0003e80000100800 */
[----:B------:R-:W-:Y:S01]  /*e900*/  STL [R1+0x3d4], R28 ;  /* 0x0003d41c01007387 */ /* 0x000fe20000100800 */
[----:B------:R-:W-:-:S03]  /*e910*/  @!P0 IMAD.IADD R34, R34, 0x1, -R247 ;  /* 0x0000000122228824 */ /* 0x000fc600078e0af7 */
[----:B------:R1:W-:Y:S02]  /*e920*/  STL [R1+0x3d0], R27 ;  /* 0x0003d01b01007387 */ /* 0x0003e40000100800 */
[----:B-1----:R-:W-:Y:S02]  /*e930*/  IMAD.MOV.U32 R29, RZ, RZ, R24 ;  /* 0x000000ffff1d7224 */ /* 0x002fe400078e0018 */
[----:B------:R-:W4:Y:S04]  /*e940*/  LDL.LU R27, [R1+0x398] ;  /* 0x00039800011b7983 */ /* 0x000f280000300800 */
[----:B------:R-:W4:Y:S04]  /*e950*/  LDL.LU R33, [R1+0x394] ;  /* 0x0003940001217983 */ /* 0x000f280000300800 */
[----:B------:R-:W4:Y:S04]  /*e960*/  LDL.LU R30, [R1+0x390] ;  /* 0x00039000011e7983 */ /* 0x000f280000300800 */
[----:B------:R-:W4:Y:S01]  /*e970*/  LDL.LU R28, [R1+0x38c] ;  /* 0x00038c00011c7983 */ /* 0x000f220000300800 */
[----:B--2---:R-:W-:-:S02]  /*e980*/  ISETP.GT.U32.AND P2, PT, R247, R26, PT ;  /* 0x0000001af700720c */ /* 0x004fc40003f44070 */
[C---:B---3--:R-:W-:Y:S02]  /*e990*/  ISETP.GT.U32.AND P1, PT, R247.reuse, R41, PT ;  /* 0x00000029f700720c */ /* 0x048fe40003f24070 */
[----:B----4-:R-:W-:-:S09]  /*e9a0*/  ISETP.GT.U32.AND P5, PT, R247, R40, PT ;  /* 0x00000028f700720c */ /* 0x010fd20003fa4070 */
[--C-:B------:R-:W-:Y:S02]  /*e9b0*/  @!P2 IMAD.IADD R26, R26, 0x1, -R247.reuse ;  /* 0x000000011a1aa824 */ /* 0x100fe400078e0af7 */
[--C-:B------:R-:W-:Y:S02]  /*e9c0*/  @!P1 IMAD.IADD R41, R41, 0x1, -R247.reuse ;  /* 0x0000000129299824 */ /* 0x100fe400078e0af7 */
[----:B------:R-:W-:Y:S01]  /*e9d0*/  @!P5 IMAD.IADD R40, R40, 0x1, -R247 ;  /* 0x000000012828d824 */ /* 0x000fe200078e0af7 */
[C---:B------:R-:W-:Y:S02]  /*e9e0*/  ISETP.GT.U32.AND P6, PT, R247.reuse, R238, PT ;  /* 0x000000eef700720c */ /* 0x040fe40003fc4070 */
[C---:B------:R-:W-:Y:S02]  /*e9f0*/  ISETP.GT.U32.AND P2, PT, R247.reuse, R239, PT ;  /* 0x000000eff700720c */ /* 0x040fe40003f44070 */
[C---:B------:R-:W-:Y:S02]  /*ea00*/  ISETP.GT.U32.AND P1, PT, R247.reuse, R39, PT ;  /* 0x00000027f700720c */ /* 0x040fe40003f24070 */
[----:B------:R-:W-:-:S07]  /*ea10*/  ISETP.GT.U32.AND P5, PT, R247, R38, PT ;  /* 0x00000026f700720c */ /* 0x000fce0003fa4070 */
[--C-:B------:R-:W-:Y:S01]  /*ea20*/  @!P6 IMAD.IADD R238, R238, 0x1, -R247.reuse ;  /* 0x00000001eeeee824 */ /* 0x100fe200078e0af7 */
[----:B------:R-:W-:Y:S01]  /*ea30*/  ISETP.GT.U32.AND P6, PT, R247, R26, PT ;  /* 0x0000001af700720c */ /* 0x000fe20003fc4070 */
[--C-:B------:R-:W-:Y:S01]  /*ea40*/  @!P2 IMAD.IADD R239, R239, 0x1, -R247.reuse ;  /* 0x00000001efefa824 */ /* 0x100fe200078e0af7 */
[----:B------:R-:W-:Y:S01]  /*ea50*/  ISETP.GT.U32.AND P4, PT, R247, R37, PT ;  /* 0x00000025f700720c */ /* 0x000fe20003f84070 */
[--C-:B------:R-:W-:Y:S01]  /*ea60*/  @!P1 IMAD.IADD R39, R39, 0x1, -R247.reuse ;  /* 0x0000000127279824 */ /* 0x100fe200078e0af7 */
[C---:B------:R-:W-:Y:S02]  /*ea70*/  ISETP.GT.U32.AND P2, PT, R247.reuse, R41, PT ;  /* 0x00000029f700720c */ /* 0x040fe40003f44070 */
[C---:B------:R-:W-:Y:S01]  /*ea80*/  ISETP.GT.U32.AND P3, PT, R247.reuse, R32, PT ;  /* 0x00000020f700720c */ /* 0x040fe20003f64070 */
[----:B------:R-:W-:Y:S01]  /*ea90*/  @!P5 IMAD.IADD R38, R38, 0x1, -R247 ;  /* 0x000000012626d824 */ /* 0x000fe200078e0af7 */
[C---:B------:R-:W-:Y:S02]  /*eaa0*/  ISETP.GT.U32.AND P1, PT, R247.reuse, R40, PT ;  /* 0x00000028f700720c */ /* 0x040fe40003f24070 */
[----:B------:R-:W-:-:S03]  /*eab0*/  ISETP.GT.U32.AND P5, PT, R247, R36, PT ;  /* 0x00000024f700720c */ /* 0x000fc60003fa4070 */
[--C-:B------:R-:W-:Y:S02]  /*eac0*/  @!P6 IMAD.IADD R26, R26, 0x1, -R247.reuse ;  /* 0x000000011a1ae824 */ /* 0x100fe400078e0af7 */
[--C-:B------:R-:W-:Y:S01]  /*ead0*/  @!P4 IMAD.IADD R37, R37, 0x1, -R247.reuse ;  /* 0x000000012525c824 */ /* 0x100fe200078e0af7 */
[C---:B------:R-:W-:Y:S02]  /*eae0*/  ISETP.GT.U32.AND P4, PT, R247.reuse, R35, PT ;  /* 0x00000023f700720c */ /* 0x040fe40003f84070 */
[----:B------:R1:W-:Y:S01]  /*eaf0*/  STL [R1+0x3cc], R26 ;  /* 0x0003cc1a01007387 */ /* 0x0003e20000100800 */
[----:B------:R-:W-:Y:S01]  /*eb00*/  ISETP.GT.U32.AND P0, PT, R247, R31, PT ;  /* 0x0000001ff700720c */ /* 0x000fe20003f04070 */
[--C-:B------:R-:W-:Y:S02]  /*eb10*/  @!P2 IMAD.IADD R41, R41, 0x1, -R247.reuse ;  /* 0x000000012929a824 */ /* 0x100fe400078e0af7 */
[--C-:B------:R-:W-:Y:S01]  /*eb20*/  @!P3 IMAD.IADD R32, R32, 0x1, -R247.reuse ;  /* 0x000000012020b824 */ /* 0x100fe200078e0af7 */
[----:B------:R-:W-:Y:S01]  /*eb30*/  ISETP.GT.U32.AND P3, PT, R247, R34, PT ;  /* 0x00000022f700720c */ /* 0x000fe20003f64070 */
[--C-:B------:R-:W-:Y:S01]  /*eb40*/  @!P1 IMAD.IADD R40, R40, 0x1, -R247.reuse ;  /* 0x0000000128289824 */ /* 0x100fe200078e0af7 */
[----:B------:R-:W-:Y:S01]  /*eb50*/  MOV R24, R14 ;  /* 0x0000000e00187202 */ /* 0x000fe20000000f00 */
[----:B------:R-:W-:-:S02]  /*eb60*/  @!P5 IMAD.IADD R36, R36, 0x1, -R247 ;  /* 0x000000012424d824 */ /* 0x000fc400078e0af7 */
[----:B-1----:R-:W-:Y:S02]  /*eb70*/  IMAD.MOV.U32 R26, RZ, RZ, R25 ;  /* 0x000000ffff1a7224 */ /* 0x002fe400078e0019 */
[----:B------:R-:W-:Y:S02]  /*eb80*/  IMAD.MOV.U32 R25, RZ, RZ, R12 ;  /* 0x000000ffff197224 */ /* 0x000fe400078e000c */
[----:B------:R-:W-:Y:S02]  /*eb90*/  IMAD.MOV.U32 R12, RZ, RZ, R11 ;  /* 0x000000ffff0c7224 */ /* 0x000fe400078e000b */
[----:B------:R-:W2:Y:S04]  /*eba0*/  LDL.LU R11, [R1+0x250] ;  /* 0x00025000010b7983 */ /* 0x000ea80000300800 */
[----:B------:R-:W3:Y:S01]  /*ebb0*/  LDL.LU R14, [R1+0x2bc] ;  /* 0x0002bc00010e7983 */ /* 0x000ee20000300800 */
[----:B------:R-:W-:-:S03]  /*ebc0*/  @!P4 IMAD.IADD R35, R35, 0x1, -R247 ;  /* 0x000000012323c824 */ /* 0x000fc600078e0af7 */
[----:B------:R1:W-:Y:S04]  /*ebd0*/  STL [R1+0x3c8], R41 ;  /* 0x0003c82901007387 */ /* 0x0003e80000100800 */
[----:B------:R4:W-:Y:S04]  /*ebe0*/  STL [R1+0x3c4], R40 ;  /* 0x0003c42801007387 */ /* 0x0009e80000100800 */
[----:B------:R4:W-:Y:S04]  /*ebf0*/  STL [R1+0x3c0], R36 ;  /* 0x0003c02401007387 */ /* 0x0009e80000100800 */
[----:B------:R-:W2:Y:S01]  /*ec00*/  LDL.LU R42, [R1+0x380] ;  /* 0x00038000012a7983 */ /* 0x000ea20000300800 */
[----:B------:R-:W-:Y:S01]  /*ec10*/  @!P0 IMAD.IADD R31, R31, 0x1, -R247 ;  /* 0x000000011f1f8824 */ /* 0x000fe200078e0af7 */
[----:B------:R-:W-:-:S02]  /*ec20*/  ISETP.GT.U32.AND P0, PT, R247, R238, PT ;  /* 0x000000eef700720c */ /* 0x000fc40003f04070 */
[----:B-1----:R-:W3:Y:S01]  /*ec30*/  LDL.LU R41, [R1+0x37c] ;  /* 0x00037c0001297983 */ /* 0x002ee20000300800 */
[C---:B------:R-:W-:Y:S01]  /*ec40*/  ISETP.GT.U32.AND P2, PT, R247.reuse, R239, PT ;  /* 0x000000eff700720c */ /* 0x040fe20003f44070 */
[----:B------:R-:W-:Y:S02]  /*ec50*/  @!P3 IMAD.IADD R34, R34, 0x1, -R247 ;  /* 0x000000012222b824 */ /* 0x000fe400078e0af7 */
[----:B------:R1:W-:Y:S01]  /*ec60*/  STL [R1+0x3bc], R35 ;  /* 0x0003bc2301007387 */ /* 0x0003e20000100800 */
[----:B------:R-:W-:-:S03]  /*ec70*/  ISETP.GT.U32.AND P1, PT, R247, R39, PT ;  /* 0x00000027f700720c */ /* 0x000fc60003f24070 */
[----:B----4-:R-:W4:Y:S01]  /*ec80*/  LDL.LU R40, [R1+0x378] ;  /* 0x0003780001287983 */ /* 0x010f220000300800 */
[C---:B------:R-:W-:Y:S02]  /*ec90*/  ISETP.GT.U32.AND P5, PT, R247.reuse, R38, PT ;  /* 0x00000026f700720c */ /* 0x040fe40003fa4070 */
[C---:B------:R-:W-:Y:S01]  /*eca0*/  ISETP.GT.U32.AND P4, PT, R247.reuse, R37, PT ;  /* 0x00000025f700720c */ /* 0x040fe20003f84070 */
[----:B------:R-:W4:Y:S01]  /*ecb0*/  LDL.LU R237, [R1+0x374] ;  /* 0x0003740001ed7983 */ /* 0x000f220000300800 */
[C---:B------:R-:W-:Y:S02]  /*ecc0*/  ISETP.GT.U32.AND P3, PT, R247.reuse, R32, PT ;  /* 0x00000020f700720c */ /* 0x040fe40003f64070 */
[----:B------:R-:W-:Y:S01]  /*ecd0*/  ISETP.GT.U32.AND P6, PT, R247, R31, PT ;  /* 0x0000001ff700720c */ /* 0x000fe20003fc4070 */
[----:B------:R1:W-:Y:S04]  /*ece0*/  STL [R1+0x3b8], R34 ;  /* 0x0003b82201007387 */ /* 0x0003e80000100800 */
[----:B------:R-:W4:Y:S01]  /*ecf0*/  LDL.LU R36, [R1+0x370] ;  /* 0x0003700001247983 */ /* 0x000f220000300800 */
[----:B------:R-:W-:-:S02]  /*ed00*/  @!P0 IMAD.IADD R238, R238, 0x1, -R247 ;  /* 0x00000001eeee8824 */ /* 0x000fc400078e0af7 */
[--C-:B------:R-:W-:Y:S01]  /*ed10*/  @!P2 IMAD.IADD R239, R239, 0x1, -R247.reuse ;  /* 0x00000001efefa824 */ /* 0x100fe200078e0af7 */
[----:B-1----:R-:W4:Y:S01]  /*ed20*/  LDL.LU R35, [R1+0x36c] ;  /* 0x00036c0001237983 */ /* 0x002f220000300800 */
[--C-:B------:R-:W-:Y:S01]  /*ed30*/  @!P1 IMAD.IADD R39, R39, 0x1, -R247.reuse ;  /* 0x0000000127279824 */ /* 0x100fe200078e0af7 */
[----:B------:R-:W-:Y:S01]  /*ed40*/  @!P5 IADD3 R38, R38, -R247, RZ ;  /* 0x800000f72626d210 */ /* 0x000fe20007ffe0ff */
[--C-:B------:R-:W-:Y:S01]  /*ed50*/  @!P4 IMAD.IADD R37, R37, 0x1, -R247.reuse ;  /* 0x000000012525c824 */ /* 0x100fe200078e0af7 */
[----:B------:R-:W4:Y:S01]  /*ed60*/  LDL.LU R34, [R1+0x368] ;  /* 0x0003680001227983 */ /* 0x000f220000300800 */
[--C-:B------:R-:W-:Y:S02]  /*ed70*/  @!P3 IMAD.IADD R32, R32, 0x1, -R247.reuse ;  /* 0x000000012020b824 */ /* 0x100fe400078e0af7 */
[----:B------:R-:W-:Y:S01]  /*ed80*/  @!P6 IMAD.IADD R31, R31, 0x1, -R247 ;  /* 0x000000011f1fe824 */ /* 0x000fe200078e0af7 */
[----:B------:R-:W-:Y:S04]  /*ed90*/  STL [R1+0x3b4], R238 ;  /* 0x0003b4ee01007387 */ /* 0x000fe80000100800 */
[----:B------:R-:W-:Y:S04]  /*eda0*/  STL [R1+0x3b0], R239 ;  /* 0x0003b0ef01007387 */ /* 0x000fe80000100800 */
[----:B------:R-:W-:Y:S04]  /*edb0*/  STL [R1+0x3ac], R39 ;  /* 0x0003ac2701007387 */ /* 0x000fe80000100800 */
[----:B------:R-:W-:Y:S04]  /*edc0*/  STL [R1+0x3a8], R38 ;  /* 0x0003a82601007387 */ /* 0x000fe80000100800 */
[----:B------:R-:W-:Y:S04]  /*edd0*/  STL [R1+0x3a4], R37 ;  /* 0x0003a42501007387 */ /* 0x000fe80000100800 */
[----:B------:R1:W-:Y:S04]  /*ede0*/  STL [R1+0x3a0], R32 ;  /* 0x0003a02001007387 */ /* 0x0003e80000100800 */
[----:B------:R-:W-:Y:S01]  /*edf0*/  STL [R1+0x39c], R31 ;  /* 0x00039c1f01007387 */ /* 0x000fe20000100800 */
[----:B-1----:R-:W-:-:S03]  /*ee00*/  IMAD.MOV.U32 R32, RZ, RZ, R25 ;  /* 0x000000ffff207224 */ /* 0x002fc600078e0019 */
[----:B------:R-:W4:Y:S01]  /*ee10*/  LDL.LU R25, [R1+0x354] ;  /* 0x0003540001197983 */ /* 0x000f220000300800 */
[C---:B------:R-:W-:Y:S02]  /*ee20*/  ISETP.GT.U32.AND P0, PT, R247.reuse, R27, PT ;  /* 0x0000001bf700720c */ /* 0x040fe40003f04070 */
[C---:B------:R-:W-:Y:S01]  /*ee30*/  ISETP.GT.U32.AND P2, PT, R247.reuse, R33, PT ;  /* 0x00000021f700720c */ /* 0x040fe20003f44070 */
[----:B------:R-:W4:Y:S01]  /*ee40*/  LDL.LU R239, [R1+0x364] ;  /* 0x0003640001ef7983 */ /* 0x000f220000300800 */
[C---:B------:R-:W-:Y:S02]  /*ee50*/  ISETP.GT.U32.AND P1, PT, R247.reuse, R30, PT ;  /* 0x0000001ef700720c */ /* 0x040fe40003f24070 */
[C---:B------:R-:W-:Y:S01]  /*ee60*/  ISETP.GT.U32.AND P5, PT, R247.reuse, R28, PT ;  /* 0x0000001cf700720c */ /* 0x040fe20003fa4070 */
[----:B------:R-:W4:Y:S01]  /*ee70*/  LDL.LU R38, [R1+0x360] ;  /* 0x0003600001267983 */ /* 0x000f220000300800 */
[----:B------:R-:W-:-:S03]  /*ee80*/  ISETP.GT.U32.AND P4, PT, R247, R26, PT ;  /* 0x0000001af700720c */ /* 0x000fc60003f84070 */
[----:B------:R-:W4:Y:S02]  /*ee90*/  LDL.LU R37, [R1+0x35c] ;  /* 0x00035c0001257983 */ /* 0x000f240000300800 */
[--C-:B------:R-:W-:Y:S02]  /*eea0*/  @!P0 IMAD.IADD R27, R27, 0x1, -R247.reuse ;  /* 0x000000011b1b8824 */ /* 0x100fe400078e0af7 */
[--C-:B------:R-:W-:Y:S02]  /*eeb0*/  @!P2 IMAD.IADD R33, R33, 0x1, -R247.reuse ;  /* 0x000000012121a824 */ /* 0x100fe400078e0af7 */
[--C-:B------:R-:W-:Y:S02]  /*eec0*/  @!P1 IMAD.IADD R30, R30, 0x1, -R247.reuse ;  /* 0x000000011e1e9824 */ /* 0x100fe400078e0af7 */
[--C-:B------:R-:W-:Y:S02]  /*eed0*/  @!P5 IMAD.IADD R28, R28, 0x1, -R247.reuse ;  /* 0x000000011c1cd824 */ /* 0x100fe400078e0af7 */
[----:B------:R-:W-:Y:S01]  /*eee0*/  @!P4 IMAD.IADD R26, R26, 0x1, -R247 ;  /* 0x000000011a1ac824 */ /* 0x000fe200078e0af7 */
[----:B--2---:R-:W-:-:S02]  /*eef0*/  ISETP.GT.U32.AND P6, PT, R247, R42, PT ;  /* 0x0000002af700720c */ /* 0x004fc40003fc4070 */
[C---:B---3--:R-:W-:Y:S02]  /*ef00*/  ISETP.GT.U32.AND P0, PT, R247.reuse, R41, PT ;  /* 0x00000029f700720c */ /* 0x048fe40003f04070 */
[C---:B----4-:R-:W-:Y:S02]  /*ef10*/  ISETP.GT.U32.AND P2, PT, R247.reuse, R40, PT ;  /* 0x00000028f700720c */ /* 0x050fe40003f44070 */
[----:B------:R-:W-:-:S07]  /*ef20*/  ISETP.GT.U32.AND P1, PT, R247, R237, PT ;  /* 0x000000edf700720c */ /* 0x000fce0003f24070 */
[--C-:B------:R-:W-:Y:S01]  /*ef30*/  @!P6 IMAD.IADD R42, R42, 0x1, -R247.reuse ;  /* 0x000000012a2ae824 */ /* 0x100fe200078e0af7 */
[C---:B------:R-:W-:Y:S02]  /*ef40*/  ISETP.GT.U32.AND P6, PT, R247.reuse, R27, PT ;  /* 0x0000001bf700720c */ /* 0x040fe40003fc4070 */
[----:B------:R-:W-:Y:S01]  /*ef50*/  ISETP.GT.U32.AND P5, PT, R247, R36, PT ;  /* 0x00000024f700720c */ /* 0x000fe20003fa4070 */
[--C-:B------:R-:W-:Y:S01]  /*ef60*/  @!P2 IMAD.IADD R40, R40, 0x1, -R247.reuse ;  /* 0x000000012828a824 */ /* 0x100fe200078e0af7 */
[----:B------:R-:W-:Y:S02]  /*ef70*/  @!P0 IADD3 R41, R41, -R247, RZ ;  /* 0x800000f729298210 */ /* 0x000fe40007ffe0ff */
[C---:B------:R-:W-:Y:S02]  /*ef80*/  ISETP.GT.U32.AND P0, PT, R247.reuse, R33, PT ;  /* 0x00000021f700720c */ /* 0x040fe40003f04070 */
[----:B------:R-:W-:Y:S01]  /*ef90*/  ISETP.GT.U32.AND P2, PT, R247, R30, PT ;  /* 0x0000001ef700720c */ /* 0x000fe20003f44070 */
[----:B------:R-:W-:Y:S01]  /*efa0*/  @!P1 IMAD.IADD R237, R237, 0x1, -R247 ;  /* 0x00000001eded9824 */ /* 0x000fe200078e0af7 */
[----:B------:R-:W-:-:S03]  /*efb0*/  ISETP.GT.U32.AND P1, PT, R247, R28, PT ;  /* 0x0000001cf700720c */ /* 0x000fc60003f24070 */
[--C-:B------:R-:W-:Y:S02]  /*efc0*/  @!P6 IMAD.IADD R27, R27, 0x1, -R247.reuse ;  /* 0x000000011b1be824 */ /* 0x100fe400078e0af7 */
[--C-:B------:R-:W-:Y:S01]  /*efd0*/  @!P5 IMAD.IADD R36, R36, 0x1, -R247.reuse ;  /* 0x000000012424d824 */ /* 0x100fe200078e0af7 */
[----:B------:R-:W-:Y:S02]  /*efe0*/  ISETP.GT.U32.AND P5, PT, R247, R26, PT ;  /* 0x0000001af700720c */ /* 0x000fe40003fa4070 */
[----:B------:R1:W-:Y:S01]  /*eff0*/  STL [R1+0x398], R27 ;  /* 0x0003981b01007387 */ /* 0x0003e20000100800 */
[--C-:B------:R-:W-:Y:S02]  /*f000*/  @!P0 IMAD.IADD R33, R33, 0x1, -R247.reuse ;  /* 0x0000000121218824 */ /* 0x100fe400078e0af7 */
[--C-:B------:R-:W-:Y:S02]  /*f010*/  @!P2 IMAD.IADD R30, R30, 0x1, -R247.reuse ;  /* 0x000000011e1ea824 */ /* 0x100fe400078e0af7 */
[----:B------:R-:W-:-:S02]  /*f020*/  @!P1 IMAD.IADD R28, R28, 0x1, -R247 ;  /* 0x000000011c1c9824 */ /* 0x000fc400078e0af7 */
[----:B-1----:R-:W-:Y:S02]  /*f030*/  IMAD.MOV.U32 R27, RZ, RZ, R24 ;  /* 0x000000ffff1b7224 */ /* 0x002fe400078e0018 */
[----:B------:R-:W-:Y:S02]  /*f040*/  IMAD.MOV.U32 R24, RZ, RZ, R16 ;  /* 0x000000ffff187224 */ /* 0x000fe400078e0010 */
[----:B------:R-:W-:Y:S02]  /*f050*/  IMAD.MOV.U32 R16, RZ, RZ, R243 ;  /* 0x000000ffff107224 */ /* 0x000fe400078e00f3 */
[----:B------:R-:W-:Y:S02]  /*f060*/  @!P5 IMAD.IADD R26, R26, 0x1, -R247 ;  /* 0x000000011a1ad824 */ /* 0x000fe400078e0af7 */
[----:B------:R-:W-:Y:S02]  /*f070*/  IMAD.MOV.U32 R31, RZ, RZ, R25 ;  /* 0x000000ffff1f7224 */ /* 0x000fe400078e0019 */
[----:B------:R-:W-:-:S02]  /*f080*/  IMAD.MOV.U32 R25, RZ, RZ, R23 ;  /* 0x000000ffff197224 */ /* 0x000fc400078e0017 */
[----:B------:R-:W-:Y:S01]  /*f090*/  IMAD.MOV.U32 R23, RZ, RZ, R14 ;  /* 0x000000ffff177224 */ /* 0x000fe200078e000e */
[----:B------:R-:W-:Y:S02]  /*f0a0*/  MOV R14, R10 ;  /* 0x0000000a000e7202 */ /* 0x000fe40000000f00 */
[----:B------:R-:W2:Y:S04]  /*f0b0*/  LDL.LU R10, [R1+0x1e8] ;  /* 0x0001e800010a7983 */ /* 0x000ea80000300800 */
[----:B------:R-:W3:Y:S04]  /*f0c0*/  LDL.LU R243, [R1+0x118] ;  /* 0x0001180001f37983 */ /* 0x000ee80000300800 */
[----:B------:R1:W-:Y:S04]  /*f0d0*/  STL [R1+0x394], R33 ;  /* 0x0003942101007387 */ /* 0x0003e80000100800 */
[----:B------:R-:W-:Y:S04]  /*f0e0*/  STL [R1+0x390], R30 ;  /* 0x0003901e01007387 */ /* 0x000fe80000100800 */
[----:B------:R-:W4:Y:S04]  /*f0f0*/  LDL.LU R39, [R1+0x34c] ;  /* 0x00034c0001277983 */ /* 0x000f280000300800 */
[----:B------:R-:W2:Y:S04]  /*f100*/  LDL.LU R236, [R1+0x348] ;  /* 0x0003480001ec7983 */ /* 0x000ea80000300800 */
[----:B------:R-:W-:Y:S04]  /*f110*/  STL [R1+0x38c], R28 ;  /* 0x00038c1c01007387 */ /* 0x000fe80000100800 */
[----:B------:R-:W3:Y:S04]  /*f120*/  LDL.LU R238, [R1+0x344] ;  /* 0x0003440001ee7983 */ /* 0x000ee80000300800 */
[----:B-1----:R-:W3:Y:S04]  /*f130*/  LDL.LU R33, [R1+0x340] ;  /* 0x0003400001217983 */ /* 0x002ee80000300800 */
[----:B------:R1:W-:Y:S04]  /*f140*/  STL [R1+0x388], R26 ;  /* 0x0003881a01007387 */ /* 0x0003e80000100800 */
[----:B-1----:R-:W3:Y:S01]  /*f150*/  LDL.LU R26, [R1+0x33c] ;  /* 0x00033c00011a7983 */ /* 0x002ee20000300800 */
[----:B------:R-:W-:-:S02]  /*f160*/  ISETP.GT.U32.AND P3, PT, R247, R29, PT ;  /* 0x0000001df700720c */ /* 0x000fc40003f64070 */
[----:B------:R-:W-:-:S11]  /*f170*/  ISETP.GT.U32.AND P4, PT, R247, R35, PT ;  /* 0x00000023f700720c */ /* 0x000fd60003f84070 */
[--C-:B------:R-:W-:Y:S01]  /*f180*/  @!P3 IMAD.IADD R29, R29, 0x1, -R247.reuse ;  /* 0x000000011d1db824 */ /* 0x100fe200078e0af7 */
[----:B------:R-:W-:Y:S01]  /*f190*/  ISETP.GT.U32.AND P3, PT, R247, R34, PT ;  /* 0x00000022f700720c */ /* 0x000fe20003f64070 */
[----:B------:R-:W-:Y:S01]  /*f1a0*/  @!P4 IMAD.IADD R35, R35, 0x1, -R247 ;  /* 0x000000012323c824 */ /* 0x000fe200078e0af7 */
[C---:B------:R-:W-:Y:S02]  /*f1b0*/  ISETP.GT.U32.AND P0, PT, R247.reuse, R41, PT ;  /* 0x00000029f700720c */ /* 0x040fe40003f04070 */
[C---:B------:R-:W-:Y:S02]  /*f1c0*/  ISETP.GT.U32.AND P4, PT, R247.reuse, R29, PT ;  /* 0x0000001df700720c */ /* 0x040fe40003f84070 */
[----:B------:R-:W-:-:S07]  /*f1d0*/  ISETP.GT.U32.AND P2, PT, R247, R40, PT ;  /* 0x00000028f700720c */ /* 0x000fce0003f44070 */
[--C-:B------:R-:W-:Y:S01]  /*f1e0*/  @!P3 IMAD.IADD R34, R34, 0x1, -R247.reuse ;  /* 0x000000012222b824 */ /* 0x100fe200078e0af7 */
[C---:B------:R-:W-:Y:S02]  /*f1f0*/  ISETP.GT.U32.AND P3, PT, R247.reuse, R42, PT ;  /* 0x0000002af700720c */ /* 0x040fe40003f64070 */
[C---:B------:R-:W-:Y:S02]  /*f200*/  ISETP.GT.U32.AND P1, PT, R247.reuse, R237, PT ;  /* 0x000000edf700720c */ /* 0x040fe40003f24070 */
[----:B------:R-:W-:Y:S01]  /*f210*/  ISETP.GT.U32.AND P6, PT, R247, R34, PT ;  /* 0x00000022f700720c */ /* 0x000fe20003fc4070 */
[--C-:B------:R-:W-:Y:S01]  /*f220*/  @!P4 IMAD.IADD R29, R29, 0x1, -R247.reuse ;  /* 0x000000011d1dc824 */ /* 0x100fe200078e0af7 */
[----:B------:R-:W-:Y:S01]  /*f230*/  @!P0 IADD3 R41, R41, -R247, RZ ;  /* 0x800000f729298210 */ /* 0x000fe20007ffe0ff */
[----:B------:R-:W-:Y:S01]  /*f240*/  @!P2 IMAD.IADD R40, R40, 0x1, -R247 ;  /* 0x000000012828a824 */ /* 0x000fe200078e0af7 */
[C---:B------:R-:W-:Y:S02]  /*f250*/  ISETP.GT.U32.AND P5, PT, R247.reuse, R36, PT ;  /* 0x00000024f700720c */ /* 0x040fe40003fa4070 */
[----:B------:R-:W-:-:S03]  /*f260*/  ISETP.GT.U32.AND P0, PT, R247, R38, PT ;  /* 0x00000026f700720c */ /* 0x000fc60003f04070 */
[----:B------:R-:W-:Y:S01]  /*f270*/  @!P3 IMAD.IADD R42, R42, 0x1, -R247 ;  /* 0x000000012a2ab824 */ /* 0x000fe200078e0af7 */
[C---:B------:R-:W-:Y:S01]  /*f280*/  ISETP.GT.U32.AND P3, PT, R247.reuse, R239, PT ;  /* 0x000000eff700720c */ /* 0x040fe20003f64070 */
[----:B------:R-:W-:Y:S01]  /*f290*/  IMAD.MOV.U32 R28, RZ, RZ, R25 ;  /* 0x000000ffff1c7224 */ /* 0x000fe200078e0019 */
[----:B------:R-:W-:Y:S01]  /*f2a0*/  ISETP.GT.U32.AND P2, PT, R247, R37, PT ;  /* 0x00000025f700720c */ /* 0x000fe20003f44070 */
[----:B------:R-:W-:Y:S01]  /*f2b0*/  @!P1 IMAD.IADD R237, R237, 0x1, -R247 ;  /* 0x00000001eded9824 */ /* 0x000fe200078e0af7 */
[----:B------:R-:W3:Y:S01]  /*f2c0*/  LDL.LU R25, [R1+0x338] ;  /* 0x0003380001197983 */ /* 0x000ee20000300800 */
[----:B------:R-:W-:-:S03]  /*f2d0*/  ISETP.GT.U32.AND P1, PT, R247, R32, PT ;  /* 0x00000020f700720c */ /* 0x000fc60003f24070 */
[----:B------:R1:W-:Y:S01]  /*f2e0*/  STL [R1+0x384], R29 ;  /* 0x0003841d01007387 */ /* 0x0003e20000100800 */
[--C-:B------:R-:W-:Y:S02]  /*f2f0*/  @!P6 IMAD.IADD R34, R34, 0x1, -R247.reuse ;  /* 0x000000012222e824 */ /* 0x100fe400078e0af7 */
[--C-:B------:R-:W-:Y:S02]  /*f300*/  @!P5 IMAD.IADD R36, R36, 0x1, -R247.reuse ;  /* 0x000000012424d824 */ /* 0x100fe400078e0af7 */
[----:B-1----:R-:W-:Y:S02]  /*f310*/  IMAD.MOV.U32 R29, RZ, RZ, R28 ;  /* 0x000000ffff1d7224 */ /* 0x002fe400078e001c */
[----:B------:R-:W-:Y:S02]  /*f320*/  IMAD.MOV.U32 R28, RZ, RZ, R24 ;  /* 0x000000ffff1c7224 */ /* 0x000fe400078e0018 */
[----:B------:R-:W3:Y:S01]  /*f330*/  LDL.LU R24, [R1+0x334] ;  /* 0x0003340001187983 */ /* 0x000ee20000300800 */
[--C-:B------:R-:W-:Y:S01]  /*f340*/  @!P3 IMAD.IADD R239, R239, 0x1, -R247.reuse ;  /* 0x00000001efefb824 */ /* 0x100fe200078e0af7 */
[----:B------:R-:W-:Y:S01]  /*f350*/  ISETP.GT.U32.AND P5, PT, R247, R31, PT ;  /* 0x0000001ff700720c */ /* 0x000fe20003fa4070 */
[----:B------:R-:W-:-:S02]  /*f360*/  @!P0 IMAD.IADD R38, R38, 0x1, -R247 ;  /* 0x0000000126268824 */ /* 0x000fc400078e0af7 */
[--C-:B------:R-:W-:Y:S01]  /*f370*/  @!P2 IMAD.IADD R37, R37, 0x1, -R247.reuse ;  /* 0x000000012525a824 */ /* 0x100fe200078e0af7 */
[----:B------:R-:W-:Y:S01]  /*f380*/  ISETP.GT.U32.AND P4, PT, R247, R35, PT ;  /* 0x00000023f700720c */ /* 0x000fe20003f84070 */
[--C-:B------:R-:W-:Y:S02]  /*f390*/  @!P1 IMAD.IADD R32, R32, 0x1, -R247.reuse ;  /* 0x0000000120209824 */ /* 0x100fe400078e0af7 */
[----:B------:R-:W-:Y:S01]  /*f3a0*/  VIADD R30, R5, 0x1f3 ;  /* 0x000001f3051e7836 */ /* 0x000fe20000000000 */
[----:B------:R1:W-:Y:S05]  /*f3b0*/  STL [R1+0x380], R42 ;  /* 0x0003802a01007387 */ /* 0x0003ea0000100800 */
[--C-:B------:R-:W-:Y:S01]  /*f3c0*/  @!P5 IMAD.IADD R31, R31, 0x1, -R247.reuse ;  /* 0x000000011f1fd824 */ /* 0x100fe200078e0af7 */
[----:B-1----:R-:W3:Y:S03]  /*f3d0*/  LDL.LU R42, [R1+0x2280] ;  /* 0x00228000012a7983 */ /* 0x002ee60000300800 */
[----:B------:R-:W-:Y:S01]  /*f3e0*/  @!P4 IMAD.IADD R35, R35, 0x1, -R247 ;  /* 0x000000012323c824 */ /* 0x000fe200078e0af7 */
[----:B------:R-:W-:Y:S04]  /*f3f0*/  STL [R1+0x18dc], R30 ;  /* 0x0018dc1e01007387 */ /* 0x000fe80000100800 */
[----:B------:R1:W-:Y:S01]  /*f400*/  STL [R1+0x37c], R41 ;  /* 0x00037c2901007387 */ /* 0x0003e20000100800 */
[----:B------:R-:W-:-:S03]  /*f410*/  IMAD.HI.U32 R235, R246, R234, RZ ;  /* 0x000000eaf6eb7227 */ /* 0x000fc600078e00ff */
[----:B-1----:R-:W3:Y:S04]  /*f420*/  LDL.LU R41, [R1+0x227c] ;  /* 0x00227c0001297983 */ /* 0x002ee80000300800 */
[----:B------:R1:W-:Y:S01]  /*f430*/  STL [R1+0x378], R40 ;  /* 0x0003782801007387 */ /* 0x0003e20000100800 */
[----:B------:R-:W-:-:S03]  /*f440*/  IMAD.MOV R235, RZ, RZ, -R235 ;  /* 0x000000ffffeb7224 */ /* 0x000fc600078e0aeb */
[----:B-1----:R-:W3:Y:S04]  /*f450*/  LDL.LU R40, [R1+0x2278] ;  /* 0x0022780001287983 */ /* 0x002ee80000300800 */
[----:B------:R-:W-:Y:S04]  /*f460*/  STL [R1+0x374], R237 ;  /* 0x000374ed01007387 */ /* 0x000fe80000100800 */
[----:B------:R1:W-:Y:S04]  /*f470*/  STL [R1+0x370], R36 ;  /* 0x0003702401007387 */ /* 0x0003e80000100800 */
[----:B------:R1:W-:Y:S04]  /*f480*/  STL [R1+0x36c], R35 ;  /* 0x00036c2301007387 */ /* 0x0003e80000100800 */
[----:B------:R1:W-:Y:S04]  /*f490*/  STL [R1+0x368], R34 ;  /* 0x0003682201007387 */ /* 0x0003e80000100800 */
[----:B-1----:R-:W3:Y:S04]  /*f4a0*/  LDL.LU R36, [R1+0x330] ;  /* 0x0003300001247983 */ /* 0x002ee80000300800 */
[----:B------:R-:W3:Y:S01]  /*f4b0*/  LDL.LU R35, [R1+0x32c] ;  /* 0x00032c0001237983 */ /* 0x000ee20000300800 */
[----:B------:R-:W-:-:S03]  /*f4c0*/  IMAD R234, R247, R235, R234 ;  /* 0x000000ebf7ea7224 */ /* 0x000fc600078e02ea */
[----:B------:R-:W3:Y:S01]  /*f4d0*/  LDL.LU R34, [R1+0x328] ;  /* 0x0003280001227983 */ /* 0x000ee20000300800 */
[----:B------:R-:W-:-:S03]  /*f4e0*/  IABS R235, R30 ;  /* 0x0000001e00eb7213 */ /* 0x000fc60000000000 */
[----:B------:R-:W3:Y:S01]  /*f4f0*/  LDL.LU R30, [R1+0x324] ;  /* 0x00032400011e7983 */ /* 0x000ee20000300800 */
[C---:B----4-:R-:W-:Y:S02]  /*f500*/  ISETP.GT.U32.AND P6, PT, R247.reuse, R39, PT ;  /* 0x00000027f700720c */ /* 0x050fe40003fc4070 */
[C---:B--2---:R-:W-:Y:S02]  /*f510*/  ISETP.GT.U32.AND P3, PT, R247.reuse, R236, PT ;  /* 0x000000ecf700720c */ /* 0x044fe40003f64070 */
[C---:B---3--:R-:W-:Y:S02]  /*f520*/  ISETP.GT.U32.AND P0, PT, R247.reuse, R238, PT ;  /* 0x000000eef700720c */ /* 0x048fe40003f04070 */
[----:B------:R-:W-:-:S09]  /*f530*/  ISETP.GT.U32.AND P2, PT, R247, R33, PT ;  /* 0x00000021f700720c */ /* 0x000fd20003f44070 */
[--C-:B------:R-:W-:Y:S01]  /*f540*/  @!P3 IMAD.IADD R236, R236, 0x1, -R247.reuse ;  /* 0x00000001ececb824 */ /* 0x100fe200078e0af7 */
[----:B------:R-:W-:Y:S02]  /*f550*/  @!P6 IADD3 R39, R39, -R247, RZ ;  /* 0x800000f72727e210 */ /* 0x000fe40007ffe0ff */
[C---:B------:R-:W-:Y:S02]  /*f560*/  ISETP.GT.U32.AND P6, PT, R247.reuse, R239, PT ;  /* 0x000000eff700720c */ /* 0x040fe40003fc4070 */
[C---:B------:R-:W-:Y:S01]  /*f570*/  ISETP.GT.U32.AND P1, PT, R247.reuse, R26, PT ;  /* 0x0000001af700720c */ /* 0x040fe20003f24070 */
[--C-:B------:R-:W-:Y:S01]  /*f580*/  @!P0 IMAD.IADD R238, R238, 0x1, -R247.reuse ;  /* 0x00000001eeee8824 */ /* 0x100fe200078e0af7 */
[----:B------:R-:W-:Y:S01]  /*f590*/  ISETP.GT.U32.AND P3, PT, R247, R38, PT ;  /* 0x00000026f700720c */ /* 0x000fe20003f64070 */
[----:B------:R-:W-:Y:S01]  /*f5a0*/  @!P2 IMAD.IADD R33, R33, 0x1, -R247 ;  /* 0x000000012121a824 */ /* 0x000fe200078e0af7 */
[C---:B------:R-:W-:Y:S02]  /*f5b0*/  ISETP.GT.U32.AND P0, PT, R247.reuse, R37, PT ;  /* 0x00000025f700720c */ /* 0x040fe40003f04070 */
[----:B------:R-:W-:-:S07]  /*f5c0*/  ISETP.GT.U32.AND P2, PT, R247, R32, PT ;  /* 0x00000020f700720c */ /* 0x000fce0003f44070 */
[--C-:B------:R-:W-:Y:S01]  /*f5d0*/  @!P1 IMAD.IADD R26, R26, 0x1, -R247.reuse ;  /* 0x000000011a1a9824 */ /* 0x100fe200078e0af7 */
[----:B------:R-:W-:Y:S01]  /*f5e0*/  ISETP.GT.U32.AND P1, PT, R247, R31, PT ;  /* 0x0000001ff700720c */ /* 0x000fe20003f24070 */
[--C-:B------:R-:W-:Y:S02]  /*f5f0*/  @!P6 IMAD.IADD R239, R239, 0x1, -R247.reuse ;  /* 0x00000001efefe824 */ /* 0x100fe400078e0af7 */
[--C-:B------:R-:W-:Y:S02]  /*f600*/  @!P3 IMAD.IADD R38, R38, 0x1, -R247.reuse ;  /* 0x000000012626b824 */ /* 0x100fe400078e0af7 */
[--C-:B------:R-:W-:Y:S02]  /*f610*/  @!P0 IMAD.IADD R37, R37, 0x1, -R247.reuse ;  /* 0x0000000125258824 */ /* 0x100fe400078e0af7 */
[--C-:B------:R-:W-:Y:S01]  /*f620*/  @!P2 IMAD.IADD R32, R32, 0x1, -R247.reuse ;  /* 0x000000012020a824 */ /* 0x100fe200078e0af7 */
[----:B------:R-:W-:Y:S04]  /*f630*/  STL [R1+0x364], R239 ;  /* 0x000364ef01007387 */ /* 0x000fe80000100800 */
[----:B------:R1:W-:Y:S01]  /*f640*/  STL [R1+0x360], R38 ;  /* 0x0003602601007387 */ /* 0x0003e20000100800 */
[----:B------:R-:W-:-:S03]  /*f650*/  @!P1 IMAD.IADD R31, R31, 0x1, -R247 ;  /* 0x000000011f1f9824 */ /* 0x000fc600078e0af7 */
[----:B------:R2:W-:Y:S04]  /*f660*/  STL [R1+0x35c], R37 ;  /* 0x00035c2501007387 */ /* 0x0005e80000100800 */
[----:B------:R3:W-:Y:S04]  /*f670*/  STL [R1+0x358], R32 ;  /* 0x0003582001007387 */ /* 0x0007e80000100800 */
[----:B-1----:R-:W4:Y:S04]  /*f680*/  LDL.LU R38, [R1+0x318] ;  /* 0x0003180001267983 */ /* 0x002f280000300800 */
[----:B--2---:R-:W2:Y:S04]  /*f690*/  LDL.LU R37, [R1+0x314] ;  /* 0x0003140001257983 */ /* 0x004ea80000300800 */
[----:B------:R1:W-:Y:S04]  /*f6a0*/  STL [R1+0x354], R31 ;  /* 0x0003541f01007387 */ /* 0x0003e80000100800 */
[----:B------:R-:W2:Y:S04]  /*f6b0*/  LDL.LU R237, [R1+0x310] ;  /* 0x0003100001ed7983 */ /* 0x000ea80000300800 */
[----:B------:R-:W2:Y:S01]  /*f6c0*/  LDL.LU R239, [R1+0x30c] ;  /* 0x00030c0001ef7983 */ /* 0x000ea20000300800 */
        /* <DEDUP_REMOVED lines=10> */
[C---:B------:R-:W-:Y:S01]  /*f770*/  ISETP.GT.U32.AND P2, PT, R247.reuse, R33, PT ;  /* 0x00000021f700720c */ /* 0x040fe20003f44070 */
[--C-:B------:R-:W-:Y:S01]  /*f780*/  @!P3 IMAD.IADD R236, R236, 0x1, -R247.reuse ;  /* 0x00000001ececb824 */ /* 0x100fe200078e0af7 */
[----:B------:R-:W-:Y:S01]  /*f790*/  ISETP.GT.U32.AND P6, PT, R247, R24, PT ;  /* 0x00000018f700720c */ /* 0x000fe20003fc4070 */
[----:B------:R-:W-:Y:S01]  /*f7a0*/  @!P0 IMAD.IADD R238, R238, 0x1, -R247 ;  /* 0x00000001eeee8824 */ /* 0x000fe200078e0af7 */
[----:B------:R-:W-:-:S07]  /*f7b0*/  @!P5 IADD3 R27, R27, -R247, RZ ;  /* 0x800000f71b1bd210 */ /* 0x000fce0007ffe0ff */
[--C-:B------:R-:W-:Y:S01]  /*f7c0*/  @!P4 IMAD.IADD R39, R39, 0x1, -R247.reuse ;  /* 0x000000012727c824 */ /* 0x100fe200078e0af7 */
[----:B------:R1:W-:Y:S04]  /*f7d0*/  STL [R1+0x350], R27 ;  /* 0x0003501b01007387 */ /* 0x0003e80000100800 */
[----:B---3--:R-:W3:Y:S01]  /*f7e0*/  LDL.LU R32, [R1+0x308] ;  /* 0x0003080001207983 */ /* 0x008ee20000300800 */
[----:B------:R-:W-:-:S03]  /*f7f0*/  @!P2 IMAD.IADD R33, R33, 0x1, -R247 ;  /* 0x000000012121a824 */ /* 0x000fc600078e0af7 */
[----:B-1----:R-:W3:Y:S01]  /*f800*/  LDL.LU R31, [R1+0x304] ;  /* 0x00030400011f7983 */ /* 0x002ee20000300800 */
[----:B------:R-:W-:-:S03]  /*f810*/  @!P6 IMAD.IADD R24, R24, 0x1, -R247 ;  /* 0x000000011818e824 */ /* 0x000fc600078e0af7 */
[----:B------:R-:W3:Y:S01]  /*f820*/  LDL.LU R27, [R1+0x300] ;  /* 0x00030000011b7983 */ /* 0x000ee20000300800 */
[C---:B------:R-:W-:Y:S02]  /*f830*/  ISETP.GT.U32.AND P1, PT, R247.reuse, R26, PT ;  /* 0x0000001af700720c */ /* 0x040fe40003f24070 */
[C---:B------:R-:W-:Y:S02]  /*f840*/  ISETP.GT.U32.AND P5, PT, R247.reuse, R25, PT ;  /* 0x00000019f700720c */ /* 0x040fe40003fa4070 */
[C---:B------:R-:W-:Y:S02]  /*f850*/  ISETP.GT.U32.AND P4, PT, R247.reuse, R36, PT ;  /* 0x00000024f700720c */ /* 0x040fe40003f84070 */
[C---:B------:R-:W-:Y:S02]  /*f860*/  ISETP.GT.U32.AND P3, PT, R247.reuse, R35, PT ;  /* 0x00000023f700720c */ /* 0x040fe40003f64070 */
[C---:B------:R-:W-:Y:S02]  /*f870*/  ISETP.GT.U32.AND P0, PT, R247.reuse, R34, PT ;  /* 0x00000022f700720c */ /* 0x040fe40003f04070 */
[----:B------:R-:W-:-:S07]  /*f880*/  ISETP.GT.U32.AND P2, PT, R247, R30, PT ;  /* 0x0000001ef700720c */ /* 0x000fce0003f44070 */
[--C-:B------:R-:W-:Y:S02]  /*f890*/  @!P4 IMAD.IADD R36, R36, 0x1, -R247.reuse ;  /* 0x000000012424c824 */ /* 0x100fe400078e0af7 */
[----:B------:R-:W-:Y:S02]  /*f8a0*/  @!P3 IADD3 R35, R35, -R247, RZ ;  /* 0x800000f72323b210 */ /* 0x000fe40007ffe0ff */
[--C-:B------:R-:W-:Y:S02]  /*f8b0*/  @!P0 IMAD.IADD R34, R34, 0x1, -R247.reuse ;  /* 0x0000000122228824 */ /* 0x100fe400078e0af7 */
[--C-:B------:R-:W-:Y:S01]  /*f8c0*/  @!P2 IMAD.IADD R30, R30, 0x1, -R247.reuse ;  /* 0x000000011e1ea824 */ /* 0x100fe200078e0af7 */
[----:B------:R1:W-:Y:S01]  /*f8d0*/  STL [R1+0x34c], R39 ;  /* 0x00034c2701007387 */ /* 0x0003e20000100800 */
[--C-:B------:R-:W-:Y:S02]  /*f8e0*/  @!P1 IMAD.IADD R26, R26, 0x1, -R247.reuse ;  /* 0x000000011a1a9824 */ /* 0x100fe400078e0af7 */
[----:B------:R-:W-:Y:S01]  /*f8f0*/  @!P5 IMAD.IADD R25, R25, 0x1, -R247 ;  /* 0x000000011919d824 */ /* 0x000fe200078e0af7 */
[----:B-1----:R-:W3:Y:S04]  /*f900*/  LDL.LU R39, [R1+0x2274] ;  /* 0x0022740001277983 */ /* 0x002ee80000300800 */
[----:B------:R-:W-:Y:S04]  /*f910*/  STL [R1+0x348], R236 ;  /* 0x000348ec01007387 */ /* 0x000fe80000100800 */
[----:B------:R-:W-:Y:S04]  /*f920*/  STL [R1+0x344], R238 ;  /* 0x000344ee01007387 */ /* 0x000fe80000100800 */
[----:B------:R-:W-:Y:S04]  /*f930*/  STL [R1+0x340], R33 ;  /* 0x0003402101007387 */ /* 0x000fe80000100800 */
[----:B------:R1:W-:Y:S04]  /*f940*/  STL [R1+0x33c], R26 ;  /* 0x00033c1a01007387 */ /* 0x0003e80000100800 */
[----:B------:R1:W-:Y:S04]  /*f950*/  STL [R1+0x338], R25 ;  /* 0x0003381901007387 */ /* 0x0003e80000100800 */
[----:B------:R1:W-:Y:S02]  /*f960*/  STL [R1+0x334], R24 ;  /* 0x0003341801007387 */ /* 0x0003e40000100800 */
[----:B-1----:R-:W-:-:S02]  /*f970*/  IMAD.MOV.U32 R26, RZ, RZ, R23 ;  /* 0x000000ffff1a7224 */ /* 0x002fc400078e0017 */
[----:B------:R-:W3:Y:S01]  /*f980*/  LDL.LU R33, [R1+0x2fc] ;  /* 0x0002fc0001217983 */ /* 0x000ee20000300800 */
[----:B------:R-:W-:-:S03]  /*f990*/  IMAD.MOV.U32 R25, RZ, RZ, R22 ;  /* 0x000000ffff197224 */ /* 0x000fc600078e0016 */
[----:B------:R-:W3:Y:S01]  /*f9a0*/  LDL.LU R24, [R1+0x2f8] ;  /* 0x0002f80001187983 */ /* 0x000ee20000300800 */
[----:B------:R-:W-:-:S03]  /*f9b0*/  IMAD.MOV.U32 R22, RZ, RZ, R20 ;  /* 0x000000ffff167224 */ /* 0x000fc600078e0014 */
[----:B------:R-:W3:Y:S04]  /*f9c0*/  LDL.LU R23, [R1+0x2f4] ;  /* 0x0002f40001177983 */ /* 0x000ee80000300800 */
[----:B------:R-:W3:Y:S01]  /*f9d0*/  LDL.LU R20, [R1+0x2f0] ;  /* 0x0002f00001147983 */ /* 0x000ee20000300800 */
[C---:B----4-:R-:W-:Y:S02]  /*f9e0*/  ISETP.GT.U32.AND P6, PT, R247.reuse, R38, PT ;  /* 0x00000026f700720c */ /* 0x050fe40003fc4070 */
[C---:B--2---:R-:W-:Y:S02]  /*f9f0*/  ISETP.GT.U32.AND P4, PT, R247.reuse, R37, PT ;  /* 0x00000025f700720c */ /* 0x044fe40003f84070 */
[C---:B------:R-:W-:Y:S02]  /*fa00*/  ISETP.GT.U32.AND P3, PT, R247.reuse, R237, PT ;  /* 0x000000edf700720c */ /* 0x040fe40003f64070 */
[----:B------:R-:W-:-:S07]  /*fa10*/  ISETP.GT.U32.AND P0, PT, R247, R239, PT ;  /* 0x000000eff700720c */ /* 0x000fce0003f04070 */
[--C-:B------:R-:W-:Y:S01]  /*fa20*/  @!P6 IMAD.IADD R38, R38, 0x1, -R247.reuse ;  /* 0x000000012626e824 */ /* 0x100fe200078e0af7 */
[----:B------:R-:W-:Y:S01]  /*fa30*/  ISETP.GT.U32.AND P6, PT, R247, R36, PT ;  /* 0x00000024f700720c */ /* 0x000fe20003fc4070 */
[--C-:B------:R-:W-:Y:S01]  /*fa40*/  @!P4 IMAD.IADD R37, R37, 0x1, -R247.reuse ;  /* 0x000000012525c824 */ /* 0x100fe200078e0af7 */
[----:B------:R-:W-:Y:S01]  /*fa50*/  ISETP.GT.U32.AND P4, PT, R247, R35, PT ;  /* 0x00000023f700720c */ /* 0x000fe20003f84070 */
[--C-:B------:R-:W-:Y:S01]  /*fa60*/  @!P3 IMAD.IADD R237, R237, 0x1, -R247.reuse ;  /* 0x00000001ededb824 */ /* 0x100fe200078e0af7 */
[----:B------:R-:W-:Y:S01]  /*fa70*/  ISETP.GT.U32.AND P3, PT, R247, R34, PT ;  /* 0x00000022f700720c */ /* 0x000fe20003f64070 */
[----:B------:R-:W-:Y:S01]  /*fa80*/  @!P0 IMAD.IADD R239, R239, 0x1, -R247 ;  /* 0x00000001efef8824 */ /* 0x000fe200078e0af7 */
[----:B------:R-:W-:-:S07]  /*fa90*/  ISETP.GT.U32.AND P0, PT, R247, R30, PT ;  /* 0x0000001ef700720c */ /* 0x000fce0003f04070 */
[----:B------:R-:W-:Y:S02]  /*faa0*/  @!P6 IADD3 R36, R36, -R247, RZ ;  /* 0x800000f72424e210 */ /* 0x000fe40007ffe0ff */
[--C-:B------:R-:W-:Y:S02]  /*fab0*/  @!P4 IMAD.IADD R35, R35, 0x1, -R247.reuse ;  /* 0x000000012323c824 */ /* 0x100fe400078e0af7 */
[--C-:B------:R-:W-:Y:S01]  /*fac0*/  @!P3 IMAD.IADD R34, R34, 0x1, -R247.reuse ;  /* 0x000000012222b824 */ /* 0x100fe200078e0af7 */
[----:B------:R1:W-:Y:S01]  /*fad0*/  STL [R1+0x330], R36 ;  /* 0x0003302401007387 */ /* 0x0003e20000100800 */
[----:B------:R-:W-:-:S03]  /*fae0*/  @!P0 IMAD.IADD R30, R30, 0x1, -R247 ;  /* 0x000000011e1e8824 */ /* 0x000fc600078e0af7 */
[----:B------:R2:W-:Y:S04]  /*faf0*/  STL [R1+0x32c], R35 ;  /* 0x00032c2301007387 */ /* 0x0005e80000100800 */
[----:B------:R4:W-:Y:S04]  /*fb00*/  STL [R1+0x328], R34 ;  /* 0x0003282201007387 */ /* 0x0009e80000100800 */
[----:B------:R3:W-:Y:S04]  /*fb10*/  STL [R1+0x324], R30 ;  /* 0x0003241e01007387 */ /* 0x0007e80000100800 */
[----:B-1----:R-:W3:Y:S04]  /*fb20*/  LDL.LU R36, [R1+0x2e4] ;  /* 0x0002e40001247983 */ /* 0x002ee80000300800 */
[----:B--2---:R-:W2:Y:S04]  /*fb30*/  LDL.LU R35, [R1+0x2e0] ;  /* 0x0002e00001237983 */ /* 0x004ea80000300800 */
[----:B----4-:R-:W4:Y:S04]  /*fb40*/  LDL.LU R34, [R1+0x2dc] ;  /* 0x0002dc0001227983 */ /* 0x010f280000300800 */
[----:B------:R-:W4:Y:S01]  /*fb50*/  LDL.LU R238, [R1+0x2d8] ;  /* 0x0002d80001ee7983 */ /* 0x000f220000300800 */
[----:B------:R-:W-:-:S02]  /*fb60*/  ISETP.GT.U32.AND P1, PT, R247, R29, PT ;  /* 0x0000001df700720c */ /* 0x000fc40003f24070 */
[C---:B------:R-:W-:Y:S02]  /*fb70*/  ISETP.GT.U32.AND P5, PT, R247.reuse, R28, PT ;  /* 0x0000001cf700720c */ /* 0x040fe40003fa4070 */
[----:B---3--:R-:W-:-:S09]  /*fb80*/  ISETP.GT.U32.AND P2, PT, R247, R32, PT ;  /* 0x00000020f700720c */ /* 0x008fd20003f44070 */
[--C-:B------:R-:W-:Y:S01]  /*fb90*/  @!P1 IMAD.IADD R29, R29, 0x1, -R247.reuse ;  /* 0x000000011d1d9824 */ /* 0x100fe200078e0af7 */
[C---:B------:R-:W-:Y:S01]  /*fba0*/  ISETP.GT.U32.AND P1, PT, R247.reuse, R31, PT ;  /* 0x0000001ff700720c */ /* 0x040fe20003f24070 */
[--C-:B------:R-:W-:Y:S01]  /*fbb0*/  @!P5 IMAD.IADD R28, R28, 0x1, -R247.reuse ;  /* 0x000000011c1cd824 */ /* 0x100fe200078e0af7 */
[C---:B------:R-:W-:Y:S01]  /*fbc0*/  ISETP.GT.U32.AND P5, PT, R247.reuse, R27, PT ;  /* 0x0000001bf700720c */ /* 0x040fe20003fa4070 */
[----:B------:R-:W-:Y:S01]  /*fbd0*/  @!P2 IMAD.IADD R32, R32, 0x1, -R247 ;  /* 0x000000012020a824 */ /* 0x000fe200078e0af7 */
[C---:B------:R-:W-:Y:S02]  /*fbe0*/  ISETP.GT.U32.AND P2, PT, R247.reuse, R29, PT ;  /* 0x0000001df700720c */ /* 0x040fe40003f44070 */
[C---:B------:R-:W-:Y:S02]  /*fbf0*/  ISETP.GT.U32.AND P4, PT, R247.reuse, R37, PT ;  /* 0x00000025f700720c */ /* 0x040fe40003f84070 */
[----:B------:R-:W-:-:S05]  /*fc00*/  ISETP.GT.U32.AND P3, PT, R247, R237, PT ;  /* 0x000000edf700720c */ /* 0x000fca0003f64070 */
[--C-:B------:R-:W-:Y:S01]  /*fc10*/  @!P1 IMAD.IADD R31, R31, 0x1, -R247.reuse ;  /* 0x000000011f1f9824 */ /* 0x100fe200078e0af7 */
[----:B------:R-:W-:Y:S01]  /*fc20*/  ISETP.GT.U32.AND P1, PT, R247, R28, PT ;  /* 0x0000001cf700720c */ /* 0x000fe20003f24070 */
[--C-:B------:R-:W-:Y:S01]  /*fc30*/  @!P5 IMAD.IADD R27, R27, 0x1, -R247.reuse ;  /* 0x000000011b1bd824 */ /* 0x100fe200078e0af7 */
[----:B------:R-:W-:Y:S01]  /*fc40*/  ISETP.GT.U32.AND P5, PT, R247, R38, PT ;  /* 0x00000026f700720c */ /* 0x000fe20003fa4070 */
[--C-:B------:R-:W-:Y:S01]  /*fc50*/  @!P2 IMAD.IADD R29, R29, 0x1, -R247.reuse ;  /* 0x000000011d1da824 */ /* 0x100fe200078e0af7 */
[C---:B------:R-:W-:Y:S02]  /*fc60*/  ISETP.GT.U32.AND P0, PT, R247.reuse, R239, PT ;  /* 0x000000eff700720c */ /* 0x040fe40003f04070 */
[----:B------:R-:W-:Y:S01]  /*fc70*/  ISETP.GT.U32.AND P6, PT, R247, R27, PT ;  /* 0x0000001bf700720c */ /* 0x000fe20003fc4070 */
[--C-:B------:R-:W-:Y:S01]  /*fc80*/  @!P4 IMAD.IADD R37, R37, 0x1, -R247.reuse ;  /* 0x000000012525c824 */ /* 0x100fe200078e0af7 */
[----:B------:R1:W-:Y:S01]  /*fc90*/  STL [R1+0x320], R29 ;  /* 0x0003201d01007387 */ /* 0x0003e20000100800 */
[----:B------:R-:W-:-:S04]  /*fca0*/  @!P3 IMAD.IADD R237, R237, 0x1, -R247 ;  /* 0x00000001ededb824 */ /* 0x000fc800078e0af7 */
[--C-:B------:R-:W-:Y:S02]  /*fcb0*/  @!P1 IMAD.IADD R28, R28, 0x1, -R247.reuse ;  /* 0x000000011c1c9824 */ /* 0x100fe400078e0af7 */
[----:B------:R-:W-:-:S03]  /*fcc0*/  @!P5 IMAD.IADD R38, R38, 0x1, -R247 ;  /* 0x000000012626d824 */ /* 0x000fc600078e0af7 */
[----:B------:R3:W-:Y:S04]  /*fcd0*/  STL [R1+0x31c], R28 ;  /* 0x00031c1c01007387 */ /* 0x0007e80000100800 */
[----:B------:R-:W4:Y:S04]  /*fce0*/  LDL.LU R30, [R1+0x2d4] ;  /* 0x0002d400011e7983 */ /* 0x000f280000300800 */
[----:B-1----:R-:W4:Y:S04]  /*fcf0*/  LDL.LU R29, [R1+0x2d0] ;  /* 0x0002d000011d7983 */ /* 0x002f280000300800 */
[----:B---3--:R-:W3:Y:S01]  /*fd00*/  LDL.LU R28, [R1+0x2cc] ;  /* 0x0002cc00011c7983 */ /* 0x008ee20000300800 */
[--C-:B------:R-:W-:Y:S01]  /*fd10*/  @!P6 IMAD.IADD R27, R27, 0x1, -R247.reuse ;  /* 0x000000011b1be824 */ /* 0x100fe200078e0af7 */
[----:B------:R-:W-:Y:S01]  /*fd20*/  ISETP.GT.U32.AND P2, PT, R247, R32, PT ;  /* 0x00000020f700720c */ /* 0x000fe20003f44070 */
[----:B------:R-:W-:Y:S01]  /*fd30*/  @!P0 IMAD.IADD R239, R239, 0x1, -R247 ;  /* 0x00000001efef8824 */ /* 0x000fe200078e0af7 */
[C---:B------:R-:W-:Y:S01]  /*fd40*/  ISETP.GT.U32.AND P1, PT, R247.reuse, R31, PT ;  /* 0x0000001ff700720c */ /* 0x040fe20003f24070 */
[----:B------:R1:W-:Y:S04]  /*fd50*/  STL [R1+0x318], R38 ;  /* 0x0003182601007387 */ /* 0x0003e80000100800 */
[----:B-1----:R-:W3:Y:S01]  /*fd60*/  LDL.LU R38, [R1+0x2270] ;  /* 0x0022700001267983 */ /* 0x002ee20000300800 */
[----:B------:R-:W-:-:S02]  /*fd70*/  ISETP.GT.U32.AND P5, PT, R247, R33, PT ;  /* 0x00000021f700720c */ /* 0x000fc40003fa4070 */
[C---:B------:R-:W-:Y:S02]  /*fd80*/  ISETP.GT.U32.AND P4, PT, R247.reuse, R24, PT ;  /* 0x00000018f700720c */ /* 0x040fe40003f84070 */
[----:B------:R-:W-:-:S09]  /*fd90*/  ISETP.GT.U32.AND P3, PT, R247, R23, PT ;  /* 0x00000017f700720c */ /* 0x000fd20003f64070 */
[--C-:B------:R-:W-:Y:S01]  /*fda0*/  @!P5 IMAD.IADD R33, R33, 0x1, -R247.reuse ;  /* 0x000000012121d824 */ /* 0x100fe200078e0af7 */
[----:B------:R-:W-:Y:S01]  /*fdb0*/  ISETP.GT.U32.AND P0, PT, R247, R20, PT ;  /* 0x00000014f700720c */ /* 0x000fe20003f04070 */
[--C-:B------:R-:W-:Y:S02]  /*fdc0*/  @!P4 IMAD.IADD R24, R24, 0x1, -R247.reuse ;  /* 0x000000011818c824 */ /* 0x100fe400078e0af7 */
[--C-:B------:R-:W-:Y:S01]  /*fdd0*/  @!P3 IMAD.IADD R23, R23, 0x1, -R247.reuse ;  /* 0x000000011717b824 */ /* 0x100fe200078e0af7 */
[----:B------:R1:W-:Y:S01]  /*fde0*/  STL [R1+0x314], R37 ;  /* 0x0003142501007387 */ /* 0x0003e20000100800 */
[----:B------:R-:W-:Y:S01]  /*fdf0*/  @!P2 IMAD.IADD R32, R32, 0x1, -R247 ;  /* 0x000000012020a824 */ /* 0x000fe200078e0af7 */
[----:B------:R-:W-:-:S07]  /*fe00*/  @!P1 IADD3 R31, R31, -R247, RZ ;  /* 0x800000f71f1f9210 */ /* 0x000fce0007ffe0ff */
[----:B------:R-:W-:Y:S01]  /*fe10*/  @!P0 IMAD.IADD R20, R20, 0x1, -R247 ;  /* 0x0000000114148824 */ /* 0x000fe200078e0af7 */
[----:B-1----:R-:W3:Y:S04]  /*fe20*/  LDL.LU R37, [R1+0x226c] ;  /* 0x00226c0001257983 */ /* 0x002ee80000300800 */
[----:B------:R-:W-:Y:S04]  /*fe30*/  STL [R1+0x310], R237 ;  /* 0x000310ed01007387 */ /* 0x000fe80000100800 */
[----:B------:R-:W-:Y:S04]  /*fe40*/  STL [R1+0x30c], R239 ;  /* 0x00030cef01007387 */ /* 0x000fe80000100800 */
[----:B------:R1:W-:Y:S04]  /*fe50*/  STL [R1+0x308], R32 ;  /* 0x0003082001007387 */ /* 0x0003e80000100800 */
[----:B------:R1:W-:Y:S04]  /*fe60*/  STL [R1+0x304], R31 ;  /* 0x0003041f01007387 */ /* 0x0003e80000100800 */
[----:B------:R1:W-:Y:S04]  /*fe70*/  STL [R1+0x300], R27 ;  /* 0x0003001b01007387 */ /* 0x0003e80000100800 */
[----:B-1----:R-:W3:Y:S04]  /*fe80*/  LDL.LU R32, [R1+0x2c8] ;  /* 0x0002c80001207983 */ /* 0x002ee80000300800 */
[----:B------:R-:W3:Y:S04]  /*fe90*/  LDL.LU R31, [R1+0x2c4] ;  /* 0x0002c400011f7983 */ /* 0x000ee80000300800 */
[----:B------:R-:W3:Y:S01]  /*fea0*/  LDL.LU R27, [R1+0x2c0] ;  /* 0x0002c000011b7983 */ /* 0x000ee20000300800 */
[----:B------:R-:W-:-:S02]  /*feb0*/  ISETP.GT.U32.AND P6, PT, R247, R36, PT ;  /* 0x00000024f700720c */ /* 0x000fc40003fc4070 */
[C---:B--2---:R-:W-:Y:S02]  /*fec0*/  ISETP.GT.U32.AND P5, PT, R247.reuse, R35, PT ;  /* 0x00000023f700720c */ /* 0x044fe40003fa4070 */
[C---:B----4-:R-:W-:Y:S02]  /*fed0*/  ISETP.GT.U32.AND P4, PT, R247.reuse, R34, PT ;  /* 0x00000022f700720c */ /* 0x050fe40003f84070 */
[----:B------:R-:W-:-:S07]  /*fee0*/  ISETP.GT.U32.AND P3, PT, R247, R238, PT ;  /* 0x000000eef700720c */ /* 0x000fce0003f64070 */
[--C-:B------:R-:W-:Y:S01]  /*fef0*/  @!P6 IMAD.IADD R36, R36, 0x1, -R247.reuse ;  /* 0x000000012424e824 */ /* 0x100fe200078e0af7 */
[----:B------:R-:W-:Y:S01]  /*ff00*/  ISETP.GT.U32.AND P6, PT, R247, R33, PT ;  /* 0x00000021f700720c */ /* 0x000fe20003fc4070 */
[--C-:B------:R-:W-:Y:S01]  /*ff10*/  @!P5 IMAD.IADD R35, R35, 0x1, -R247.reuse ;  /* 0x000000012323d824 */ /* 0x100fe200078e0af7 */
[C---:B------:R-:W-:Y:S01]  /*ff20*/  ISETP.GT.U32.AND P5, PT, R247.reuse, R24, PT ;  /* 0x00000018f700720c */ /* 0x040fe20003fa4070 */
[--C-:B------:R-:W-:Y:S01]  /*ff30*/  @!P4 IMAD.IADD R34, R34, 0x1, -R247.reuse ;  /* 0x000000012222c824 */ /* 0x100fe200078e0af7 */
[C---:B------:R-:W-:Y:S01]  /*ff40*/  ISETP.GT.U32.AND P4, PT, R247.reuse, R23, PT ;  /* 0x00000017f700720c */ /* 0x040fe20003f84070 */
[----:B------:R-:W-:Y:S01]  /*ff50*/  @!P3 IMAD.IADD R238, R238, 0x1, -R247 ;  /* 0x00000001eeeeb824 */ /* 0x000fe200078e0af7 */
[----:B------:R-:W-:-:S07]  /*ff60*/  ISETP.GT.U32.AND P3, PT, R247, R20, PT ;  /* 0x00000014f700720c */ /* 0x000fce0003f64070 */
[--C-:B------:R-:W-:Y:S02]  /*ff70*/  @!P6 IMAD.IADD R33, R33, 0x1, -R247.reuse ;  /* 0x000000012121e824 */ /* 0x100fe400078e0af7 */
[----:B------:R-:W-:-:S03]  /*ff80*/  @!P5 IMAD.IADD R24, R24, 0x1, -R247 ;  /* 0x000000011818d824 */ /* 0x000fc600078e0af7 */
[----:B------:R1:W-:Y:S01]  /*ff90*/  STL [R1+0x2fc], R33 ;  /* 0x0002fc2101007387 */ /* 0x0003e20000100800 */
[--C-:B------:R-:W-:Y:S02]  /*ffa0*/  @!P4 IMAD.IADD R23, R23, 0x1, -R247.reuse ;  /* 0x000000011717c824 */ /* 0x100fe400078e0af7 */
[----:B------:R-:W-:Y:S01]  /*ffb0*/  @!P3 IMAD.IADD R20, R20, 0x1, -R247 ;  /* 0x000000011414b824 */ /* 0x000fe200078e0af7 */
[----:B-1----:R-:W2:Y:S04]  /*ffc0*/  LDL.LU R33, [R1+0x2b0] ;  /* 0x0002b00001217983 */ /* 0x002ea80000300800 */
[----:B------:R1:W-:Y:S04]  /*ffd0*/  STL [R1+0x2f8], R24 ;  /* 0x0002f81801007387 */ /* 0x0003e80000100800 */
[----:B------:R-:W4:Y:S04]  /*ffe0*/  LDL.LU R237, [R1+0x2ac] ;  /* 0x0002ac0001ed7983 */ /* 0x000f280000300800 */
[----:B------:R-:W-:Y:S04]  /*fff0*/  STL [R1+0x2f4], R23 ;  /* 0x0002f41701007387 */ /* 0x000fe80000100800 */
[----:B------:R1:W-:Y:S04]  /*10000*/  STL [R1+0x2f0], R20 ;  /* 0x0002f01401007387 */ /* 0x0003e80000100800 */
[----:B------:R-:W4:Y:S04]  /*10010*/  LDL.LU R239, [R1+0x2a8] ;  /* 0x0002a80001ef7983 */ /* 0x000f280000300800 */
[----:B-1----:R-:W4:Y:S01]  /*10020*/  LDL.LU R24, [R1+0x2a4] ;  /* 0x0002a40001187983 */ /* 0x002f220000300800 */
[----:B------:R-:W-:-:S03]  /*10030*/  IMAD.MOV.U32 R20, RZ, RZ, R19 ;  /* 0x000000ffff147224 */ /* 0x000fc600078e0013 */
[----:B------:R-:W4:Y:S01]  /*10040*/  LDL.LU R19, [R1+0x2a0] ;  /* 0x0002a00001137983 */ /* 0x000f220000300800 */
[C---:B------:R-:W-:Y:S02]  /*10050*/  ISETP.GT.U32.AND P1, PT, R247.reuse, R22, PT ;  /* 0x00000016f700720c */ /* 0x040fe40003f24070 */
[C---:B------:R-:W-:Y:S02]  /*10060*/  ISETP.GT.U32.AND P2, PT, R247.reuse, R18, PT ;  /* 0x00000012f700720c */ /* 0x040fe40003f44070 */
[----:B------:R-:W-:-:S09]  /*10070*/  ISETP.GT.U32.AND P0, PT, R247, R30, PT ;  /* 0x0000001ef700720c */ /* 0x000fd20003f04070 */
[--C-:B------:R-:W-:Y:S01]  /*10080*/  @!P1 IMAD.IADD R22, R22, 0x1, -R247.reuse ;  /* 0x0000000116169824 */ /* 0x100fe200078e0af7 */
[C---:B---3--:R-:W-:Y:S01]  /*10090*/  ISETP.GT.U32.AND P1, PT, R247.reuse, R28, PT ;  /* 0x0000001cf700720c */ /* 0x048fe20003f24070 */
[----:B------:R-:W-:Y:S01]  /*100a0*/  @!P2 IMAD.IADD R18, R18, 0x1, -R247 ;  /* 0x000000011212a824 */ /* 0x000fe200078e0af7 */
[C---:B------:R-:W-:Y:S02]  /*100b0*/  ISETP.GT.U32.AND P2, PT, R247.reuse, R29, PT ;  /* 0x0000001df700720c */ /* 0x040fe40003f44070 */
[----:B------:R-:W-:Y:S02]  /*100c0*/  @!P0 IADD3 R30, R30, -R247, RZ ;  /* 0x800000f71e1e8210 */ /* 0x000fe40007ffe0ff */
[C---:B------:R-:W-:Y:S02]  /*100d0*/  ISETP.GT.U32.AND P0, PT, R247.reuse, R18, PT ;  /* 0x00000012f700720c */ /* 0x040fe40003f04070 */
[----:B------:R-:W-:-:S05]  /*100e0*/  ISETP.GT.U32.AND P5, PT, R247, R35, PT ;  /* 0x00000023f700720c */ /* 0x000fca0003fa4070 */
[--C-:B------:R-:W-:Y:S01]  /*100f0*/  @!P1 IMAD.IADD R28, R28, 0x1, -R247.reuse ;  /* 0x000000011c1c9824 */ /* 0x100fe200078e0af7 */
[----:B------:R-:W-:Y:S01]  /*10100*/  ISETP.GT.U32.AND P1, PT, R247, R36, PT ;  /* 0x00000024f700720c */ /* 0x000fe20003f24070 */
[--C-:B------:R-:W-:Y:S01]  /*10110*/  @!P2 IMAD.IADD R29, R29, 0x1, -R247.reuse ;  /* 0x000000011d1da824 */ /* 0x100fe200078e0af7 */
[C---:B------:R-:W-:Y:S02]  /*10120*/  ISETP.GT.U32.AND P2, PT, R247.reuse, R22, PT ;  /* 0x00000016f700720c */ /* 0x040fe40003f44070 */
[C---:B------:R-:W-:Y:S02]  /*10130*/  ISETP.GT.U32.AND P4, PT, R247.reuse, R34, PT ;  /* 0x00000022f700720c */ /* 0x040fe40003f84070 */
[C---:B------:R-:W-:Y:S01]  /*10140*/  ISETP.GT.U32.AND P3, PT, R247.reuse, R238, PT ;  /* 0x000000eef700720c */ /* 0x040fe20003f64070 */
[--C-:B------:R-:W-:Y:S01]  /*10150*/  @!P0 IMAD.IADD R18, R18, 0x1, -R247.reuse ;  /* 0x0000000112128824 */ /* 0x100fe200078e0af7 */
[----:B------:R-:W-:Y:S01]  /*10160*/  ISETP.GT.U32.AND P6, PT, R247, R28, PT ;  /* 0x0000001cf700720c */ /* 0x000fe20003fc4070 */
[----:B------:R-:W-:Y:S01]  /*10170*/  @!P5 IMAD.IADD R35, R35, 0x1, -R247 ;  /* 0x000000012323d824 */ /* 0x000fe200078e0af7 */
[----:B------:R-:W-:-:S03]  /*10180*/  ISETP.GT.U32.AND P0, PT, R247, R30, PT ;  /* 0x0000001ef700720c */ /* 0x000fc60003f04070 */
[--C-:B------:R-:W-:Y:S02]  /*10190*/  @!P1 IMAD.IADD R36, R36, 0x1, -R247.reuse ;  /* 0x0000000124249824 */ /* 0x100fe400078e0af7 */
[--C-:B------:R-:W-:Y:S01]  /*101a0*/  @!P2 IMAD.IADD R22, R22, 0x1, -R247.reuse ;  /* 0x000000011616a824 */ /* 0x100fe200078e0af7 */
[----:B------:R1:W-:Y:S01]  /*101b0*/  STL [R1+0x2ec], R18 ;  /* 0x0002ec1201007387 */ /* 0x0003e20000100800 */
[--C-:B------:R-:W-:Y:S02]  /*101c0*/  @!P4 IMAD.IADD R34, R34, 0x1, -R247.reuse ;  /* 0x000000012222c824 */ /* 0x100fe400078e0af7 */
[--C-:B------:R-:W-:Y:S01]  /*101d0*/  @!P3 IMAD.IADD R238, R238, 0x1, -R247.reuse ;  /* 0x00000001eeeeb824 */ /* 0x100fe200078e0af7 */
[----:B------:R-:W-:Y:S01]  /*101e0*/  ISETP.GT.U32.AND P3, PT, R247, R26, PT ;  /* 0x0000001af700720c */ /* 0x000fe20003f64070 */
[----:B-1----:R-:W3:Y:S04]  /*101f0*/  LDL.LU R18, [R1+0x29c] ;  /* 0x00029c0001127983 */ /* 0x002ee80000300800 */
[----:B------:R1:W-:Y:S01]  /*10200*/  STL [R1+0x2e8], R22 ;  /* 0x0002e81601007387 */ /* 0x0003e20000100800 */
[----:B------:R-:W-:-:S02]  /*10210*/  @!P6 IMAD.IADD R28, R28, 0x1, -R247 ;  /* 0x000000011c1ce824 */ /* 0x000fc400078e0af7 */
[----:B-1----:R-:W-:Y:S02]  /*10220*/  IMAD.MOV.U32 R22, RZ, RZ, R20 ;  /* 0x000000ffff167224 */ /* 0x002fe400078e0014 */
[----:B------:R-:W-:Y:S02]  /*10230*/  IMAD.MOV.U32 R20, RZ, RZ, R17 ;  /* 0x000000ffff147224 */ /* 0x000fe400078e0011 */
[----:B------:R-:W3:Y:S01]  /*10240*/  LDL.LU R17, [R1+0x298] ;  /* 0x0002980001117983 */ /* 0x000ee20000300800 */
[--C-:B------:R-:W-:Y:S01]  /*10250*/  @!P0 IMAD.IADD R30, R30, 0x1, -R247.reuse ;  /* 0x000000011e1e8824 */ /* 0x100fe200078e0af7 */
[C---:B------:R-:W-:Y:S01]  /*10260*/  ISETP.GT.U32.AND P0, PT, R247.reuse, R25, PT ;  /* 0x00000019f700720c */ /* 0x040fe20003f04070 */
[----:B------:R-:W-:Y:S01]  /*10270*/  @!P3 IMAD.IADD R26, R26, 0x1, -R247 ;  /* 0x000000011a1ab824 */ /* 0x000fe200078e0af7 */
[C---:B------:R-:W-:Y:S02]  /*10280*/  ISETP.GT.U32.AND P2, PT, R247.reuse, R29, PT ;  /* 0x0000001df700720c */ /* 0x040fe40003f44070 */
[----:B------:R-:W-:-:S02]  /*10290*/  ISETP.GT.U32.AND P1, PT, R247, R32, PT ;  /* 0x00000020f700720c */ /* 0x000fc40003f24070 */
[C---:B------:R-:W-:Y:S02]  /*102a0*/  ISETP.GT.U32.AND P5, PT, R247.reuse, R31, PT ;  /* 0x0000001ff700720c */ /* 0x040fe40003fa4070 */
[----:B------:R-:W-:-:S09]  /*102b0*/  ISETP.GT.U32.AND P4, PT, R247, R27, PT ;  /* 0x0000001bf700720c */ /* 0x000fd20003f84070 */
[--C-:B------:R-:W-:Y:S02]  /*102c0*/  @!P1 IMAD.IADD R32, R32, 0x1, -R247.reuse ;  /* 0x0000000120209824 */ /* 0x100fe400078e0af7 */
[--C-:B------:R-:W-:Y:S02]  /*102d0*/  @!P5 IMAD.IADD R31, R31, 0x1, -R247.reuse ;  /* 0x000000011f1fd824 */ /* 0x100fe400078e0af7 */
[--C-:B------:R-:W-:Y:S01]  /*102e0*/  @!P4 IMAD.IADD R27, R27, 0x1, -R247.reuse ;  /* 0x000000011b1bc824 */ /* 0x100fe200078e0af7 */
[----:B------:R-:W-:Y:S01]  /*102f0*/  IADD3 R23, R5, 0x1f4, RZ ;  /* 0x000001f405177810 */ /* 0x000fe20007ffe0ff */
[----:B------:R1:W-:Y:S01]  /*10300*/  STL [R1+0x2e4], R36 ;  /* 0x0002e42401007387 */ /* 0x0003e20000100800 */
[----:B------:R-:W-:Y:S01]  /*10310*/  @!P0 IADD3 R25, R25, -R247, RZ ;  /* 0x800000f719198210 */ /* 0x000fe20007ffe0ff */
[----:B------:R-:W-:Y:S02]  /*10320*/  @!P2 IMAD.IADD R29, R29, 0x1, -R247 ;  /* 0x000000011d1da824 */ /* 0x000fe400078e0af7 */
[----:B-1----:R-:W3:Y:S04]  /*10330*/  LDL.LU R36, [R1+0x2268] ;  /* 0x0022680001247983 */ /* 0x002ee80000300800 */
        /* <DEDUP_REMOVED lines=17> */
[C---:B--2---:R-:W-:Y:S02]  /*10450*/  ISETP.GT.U32.AND P6, PT, R247.reuse, R33, PT ;  /* 0x00000021f700720c */ /* 0x044fe40003fc4070 */
[C---:B----4-:R-:W-:Y:S02]  /*10460*/  ISETP.GT.U32.AND P1, PT, R247.reuse, R237, PT ;  /* 0x000000edf700720c */ /* 0x050fe40003f24070 */
        /* <DEDUP_REMOVED lines=8> */
[C---:B------:R-:W-:Y:S01]  /*104f0*/  ISETP.GT.U32.AND P5, PT, R247.reuse, R27, PT ;  /* 0x0000001bf700720c */ /* 0x040fe20003fa4070 */
[--C-:B------:R-:W-:Y:S01]  /*10500*/  @!P4 IMAD.IADD R24, R24, 0x1, -R247.reuse ;  /* 0x000000011818c824 */ /* 0x100fe200078e0af7 */
[----:B------:R-:W-:Y:S01]  /*10510*/  ISETP.GT.U32.AND P4, PT, R247, R26, PT ;  /* 0x0000001af700720c */ /* 0x000fe20003f84070 */
[----:B------:R-:W-:Y:S01]  /*10520*/  @!P3 IMAD.IADD R19, R19, 0x1, -R247 ;  /* 0x000000011313b824 */ /* 0x000fe200078e0af7 */
[----:B------:R-:W-:-:S05]  /*10530*/  ISETP.GT.U32.AND P3, PT, R247, R25, PT ;  /* 0x00000019f700720c */ /* 0x000fca0003f64070 */
[--C-:B------:R-:W-:Y:S02]  /*10540*/  @!P6 IMAD.IADD R32, R32, 0x1, -R247.reuse ;  /* 0x000000012020e824 */ /* 0x100fe400078e0af7 */
[--C-:B------:R-:W-:Y:S02]  /*10550*/  @!P1 IMAD.IADD R31, R31, 0x1, -R247.reuse ;  /* 0x000000011f1f9824 */ /* 0x100fe400078e0af7 */
[----:B------:R-:W-:Y:S01]  /*10560*/  @!P5 IMAD.IADD R27, R27, 0x1, -R247 ;  /* 0x000000011b1bd824 */ /* 0x000fe200078e0af7 */
[----:B------:R1:W-:Y:S01]  /*10570*/  STL [R1+0x2c8], R32 ;  /* 0x0002c82001007387 */ /* 0x0003e20000100800 */
[----:B------:R-:W-:-:S03]  /*10580*/  @!P4 IADD3 R26, R26, -R247, RZ ;  /* 0x800000f71a1ac210 */ /* 0x000fc60007ffe0ff */
[----:B------:R2:W-:Y:S01]  /*10590*/  STL [R1+0x2c4], R31 ;  /* 0x0002c41f01007387 */ /* 0x0005e20000100800 */
[----:B------:R-:W-:-:S03]  /*105a0*/  @!P3 IMAD.IADD R25, R25, 0x1, -R247 ;  /* 0x000000011919b824 */ /* 0x000fc600078e0af7 */
[----:B-1----:R-:W4:Y:S04]  /*105b0*/  LDL.LU R32, [R1+0x27c] ;  /* 0x00027c0001207983 */ /* 0x002f280000300800 */
[----:B------:R1:W-:Y:S04]  /*105c0*/  STL [R1+0x2c0], R27 ;  /* 0x0002c01b01007387 */ /* 0x0003e80000100800 */
[----:B--2---:R-:W2:Y:S04]  /*105d0*/  LDL.LU R31, [R1+0x278] ;  /* 0x00027800011f7983 */ /* 0x004ea80000300800 */
[----:B------:R1:W-:Y:S04]  /*105e0*/  STL [R1+0x2bc], R26 ;  /* 0x0002bc1a01007387 */ /* 0x0003e80000100800 */
[----:B------:R3:W-:Y:S04]  /*105f0*/  STL [R1+0x2b8], R25 ;  /* 0x0002b81901007387 */ /* 0x0007e80000100800 */
[----:B------:R-:W2:Y:S04]  /*10600*/  LDL.LU R238, [R1+0x274] ;  /* 0x0002740001ee7983 */ /* 0x000ea80000300800 */
[----:B-1----:R-:W2:Y:S04]  /*10610*/  LDL.LU R27, [R1+0x270] ;  /* 0x00027000011b7983 */ /* 0x002ea80000300800 */
[----:B------:R-:W2:Y:S01]  /*10620*/  LDL.LU R26, [R1+0x26c] ;  /* 0x00026c00011a7983 */ /* 0x000ea20000300800 */
[----:B------:R-:W-:-:S02]  /*10630*/  ISETP.GT.U32.AND P2, PT, R247, R21, PT ;  /* 0x00000015f700720c */ /* 0x000fc40003f44070 */
[----:B---3--:R-:W-:Y:S01]  /*10640*/  ISETP.GT.U32.AND P0, PT, R247, R18, PT ;  /* 0x00000012f700720c */ /* 0x008fe20003f04070 */
[----:B------:R-:W3:Y:S10]  /*10650*/  LDL.LU R25, [R1+0x268] ;  /* 0x0002680001197983 */ /* 0x000ef40000300800 */
[----:B------:R-:W-:Y:S01]  /*10660*/  @!P2 IMAD.IADD R21, R21, 0x1, -R247 ;  /* 0x000000011515a824 */ /* 0x000fe200078e0af7 */
[----:B------:R-:W-:-:S02]  /*10670*/  ISETP.GT.U32.AND P2, PT, R247, R17, PT ;  /* 0x00000011f700720c */ /* 0x000fc40003f44070 */
[C---:B------:R-:W-:Y:S01]  /*10680*/  ISETP.GT.U32.AND P1, PT, R247.reuse, R237, PT ;  /* 0x000000edf700720c */ /* 0x040fe20003f24070 */
[----:B------:R-:W-:Y:S01]  /*10690*/  @!P0 IMAD.IADD R18, R18, 0x1, -R247 ;  /* 0x0000000112128824 */ /* 0x000fe200078e0af7 */
[C---:B------:R-:W-:Y:S02]  /*106a0*/  ISETP.GT.U32.AND P5, PT, R247.reuse, R239, PT ;  /* 0x000000eff700720c */ /* 0x040fe40003fa4070 */
[----:B------:R-:W-:-:S07]  /*106b0*/  ISETP.GT.U32.AND P0, PT, R247, R21, PT ;  /* 0x00000015f700720c */ /* 0x000fce0003f04070 */
[--C-:B------:R-:W-:Y:S01]  /*106c0*/  @!P2 IMAD.IADD R17, R17, 0x1, -R247.reuse ;  /* 0x000000011111a824 */ /* 0x100fe200078e0af7 */
[C---:B------:R-:W-:Y:S02]  /*106d0*/  ISETP.GT.U32.AND P2, PT, R247.reuse, R33, PT ;  /* 0x00000021f700720c */ /* 0x040fe40003f44070 */
[----:B------:R-:W-:Y:S01]  /*106e0*/  ISETP.GT.U32.AND P4, PT, R247, R24, PT ;  /* 0x00000018f700720c */ /* 0x000fe20003f84070 */
[--C-:B------:R-:W-:Y:S01]  /*106f0*/  @!P1 IMAD.IADD R237, R237, 0x1, -R247.reuse ;  /* 0x00000001eded9824 */ /* 0x100fe200078e0af7 */
[----:B------:R-:W-:Y:S01]  /*10700*/  ISETP.GT.U32.AND P6, PT, R247, R17, PT ;  /* 0x00000011f700720c */ /* 0x000fe20003fc4070 */
[--C-:B------:R-:W-:Y:S02]  /*10710*/  @!P5 IMAD.IADD R239, R239, 0x1, -R247.reuse ;  /* 0x00000001efefd824 */ /* 0x100fe400078e0af7 */
[----:B------:R-:W-:-:S06]  /*10720*/  @!P0 IMAD.IADD R21, R21, 0x1, -R247 ;  /* 0x0000000115158824 */ /* 0x000fcc00078e0af7 */
[--C-:B------:R-:W-:Y:S01]  /*10730*/  @!P2 IMAD.IADD R33, R33, 0x1, -R247.reuse ;  /* 0x000000012121a824 */ /* 0x100fe200078e0af7 */
[----:B------:R1:W-:Y:S01]  /*10740*/  STL [R1+0x2b4], R21 ;  /* 0x0002b41501007387 */ /* 0x0003e20000100800 */
[--C-:B------:R-:W-:Y:S02]  /*10750*/  @!P4 IMAD.IADD R24, R24, 0x1, -R247.reuse ;  /* 0x000000011818c824 */ /* 0x100fe400078e0af7 */
[--C-:B------:R-:W-:Y:S01]  /*10760*/  @!P6 IMAD.IADD R17, R17, 0x1, -R247.reuse ;  /* 0x000000011111e824 */ /* 0x100fe200078e0af7 */
[----:B-1----:R-:W3:Y:S01]  /*10770*/  LDL.LU R21, [R1+0x264] ;  /* 0x0002640001157983 */ /* 0x002ee20000300800 */
[C---:B------:R-:W-:Y:S02]  /*10780*/  ISETP.GT.U32.AND P3, PT, R247.reuse, R19, PT ;  /* 0x00000013f700720c */ /* 0x040fe40003f64070 */
[----:B------:R-:W-:Y:S01]  /*10790*/  ISETP.GT.U32.AND P0, PT, R247, R18, PT ;  /* 0x00000012f700720c */ /* 0x000fe20003f04070 */
[----:B------:R1:W-:Y:S10]  /*107a0*/  STL [R1+0x2b0], R33 ;  /* 0x0002b02101007387 */ /* 0x0003f40000100800 */
[--C-:B------:R-:W-:Y:S01]  /*107b0*/  @!P3 IMAD.IADD R19, R19, 0x1, -R247.reuse ;  /* 0x000000011313b824 */ /* 0x100fe200078e0af7 */
[----:B-1----:R-:W3:Y:S01]  /*107c0*/  LDL.LU R33, [R1+0x225c] ;  /* 0x00225c0001217983 */ /* 0x002ee20000300800 */
[----:B------:R-:W-:-:S03]  /*107d0*/  @!P0 IMAD.IADD R18, R18, 0x1, -R247 ;  /* 0x0000000112128824 */ /* 0x000fc600078e0af7 */
[----:B------:R-:W-:Y:S04]  /*107e0*/  STL [R1+0x2ac], R237 ;  /* 0x0002aced01007387 */ /* 0x000fe80000100800 */
[----:B------:R-:W-:Y:S01]  /*107f0*/  STL [R1+0x2a8], R239 ;  /* 0x0002a8ef01007387 */ /* 0x000fe20000100800 */
[----:B------:R-:W-:-:S03]  /*10800*/  ISETP.GT.U32.AND P3, PT, R247, R22, PT ;  /* 0x00000016f700720c */ /* 0x000fc60003f64070 */
[----:B------:R1:W-:Y:S04]  /*10810*/  STL [R1+0x2a4], R24 ;  /* 0x0002a41801007387 */ /* 0x0003e80000100800 */
[----:B------:R1:W-:Y:S01]  /*10820*/  STL [R1+0x2a0], R19 ;  /* 0x0002a01301007387 */ /* 0x0003e20000100800 */
[C---:B------:R-:W-:Y:S02]  /*10830*/  ISETP.GT.U32.AND P2, PT, R247.reuse, R30, PT ;  /* 0x0000001ef700720c */ /* 0x040fe40003f44070 */
[C---:B------:R-:W-:Y:S02]  /*10840*/  ISETP.GT.U32.AND P1, PT, R247.reuse, R29, PT ;  /* 0x0000001df700720c */ /* 0x040fe40003f24070 */
[C---:B------:R-:W-:Y:S02]  /*10850*/  ISETP.GT.U32.AND P5, PT, R247.reuse, R28, PT ;  /* 0x0000001cf700720c */ /* 0x040fe40003fa4070 */
[----:B------:R-:W-:-:S07]  /*10860*/  ISETP.GT.U32.AND P4, PT, R247, R23, PT ;  /* 0x00000017f700720c */ /* 0x000fce0003f84070 */
[--C-:B------:R-:W-:Y:S02]  /*10870*/  @!P2 IMAD.IADD R30, R30, 0x1, -R247.reuse ;  /* 0x000000011e1ea824 */ /* 0x100fe400078e0af7 */
[----:B------:R-:W-:Y:S02]  /*10880*/  @!P1 IADD3 R29, R29, -R247, RZ ;  /* 0x800000f71d1d9210 */ /* 0x000fe40007ffe0ff */
[--C-:B------:R-:W-:Y:S02]  /*10890*/  @!P5 IMAD.IADD R28, R28, 0x1, -R247.reuse ;  /* 0x000000011c1cd824 */ /* 0x100fe400078e0af7 */
[----:B------:R-:W-:Y:S01]  /*108a0*/  @!P4 IMAD.IADD R23, R23, 0x1, -R247 ;  /* 0x000000011717c824 */ /* 0x000fe200078e0af7 */
[----:B------:R-:W-:Y:S04]  /*108b0*/  STL [R1+0x29c], R18 ;  /* 0x00029c1201007387 */ /* 0x000fe80000100800 */
[----:B------:R1:W-:Y:S04]  /*108c0*/  STL [R1+0x298], R17 ;  /* 0x0002981101007387 */ /* 0x0003e80000100800 */
[----:B-1----:R-:W3:Y:S04]  /*108d0*/  LDL.LU R24, [R1+0x260] ;  /* 0x0002600001187983 */ /* 0x002ee80000300800 */
[----:B------:R-:W3:Y:S01]  /*108e0*/  LDL.LU R19, [R1+0x25c] ;  /* 0x00025c0001137983 */ /* 0x000ee20000300800 */
[----:B------:R-:W-:-:S03]  /*108f0*/  IMAD.MOV.U32 R17, RZ, RZ, R12 ;  /* 0x000000ffff117224 */ /* 0x000fc600078e000c */
[----:B------:R-:W3:Y:S04]  /*10900*/  LDL.LU R18, [R1+0x258] ;  /* 0x0002580001127983 */ /* 0x000ee80000300800 */
[----:B------:R-:W3:Y:S01]  /*10910*/  LDL.LU R12, [R1+0x254] ;  /* 0x00025400010c7983 */ /* 0x000ee20000300800 */
[----:B------:R-:W-:Y:S01]  /*10920*/  @!P3 IMAD.IADD R22, R22, 0x1, -R247 ;  /* 0x000000011616b824 */ /* 0x000fe200078e0af7 */
[C---:B----4-:R-:W-:Y:S02]  /*10930*/  ISETP.GT.U32.AND P6, PT, R247.reuse, R32, PT ;  /* 0x00000020f700720c */ /* 0x050fe40003fc4070 */
[C---:B--2---:R-:W-:Y:S02]  /*10940*/  ISETP.GT.U32.AND P2, PT, R247.reuse, R31, PT ;  /* 0x0000001ff700720c */ /* 0x044fe40003f44070 */
[----:B------:R-:W-:-:S02]  /*10950*/  ISETP.GT.U32.AND P1, PT, R247, R238, PT ;  /* 0x000000eef700720c */ /* 0x000fc40003f24070 */
[----:B------:R-:W-:-:S07]  /*10960*/  ISETP.GT.U32.AND P5, PT, R247, R27, PT ;  /* 0x0000001bf700720c */ /* 0x000fce0003fa4070 */
[--C-:B------:R-:W-:Y:S01]  /*10970*/  @!P6 IMAD.IADD R32, R32, 0x1, -R247.reuse ;  /* 0x000000012020e824 */ /* 0x100fe200078e0af7 */
[----:B------:R-:W-:Y:S01]  /*10980*/  ISETP.GT.U32.AND P6, PT, R247, R30, PT ;  /* 0x0000001ef700720c */ /* 0x000fe20003fc4070 */
[--C-:B------:R-:W-:Y:S01]  /*10990*/  @!P2 IMAD.IADD R31, R31, 0x1, -R247.reuse ;  /* 0x000000011f1fa824 */ /* 0x100fe200078e0af7 */
[C---:B------:R-:W-:Y:S01]  /*109a0*/  ISETP.GT.U32.AND P2, PT, R247.reuse, R29, PT ;  /* 0x0000001df700720c */ /* 0x040fe20003f44070 */
[--C-:B------:R-:W-:Y:S01]  /*109b0*/  @!P1 IMAD.IADD R238, R238, 0x1, -R247.reuse ;  /* 0x00000001eeee9824 */ /* 0x100fe200078e0af7 */
[----:B------:R-:W-:Y:S01]  /*109c0*/  ISETP.GT.U32.AND P1, PT, R247, R28, PT ;  /* 0x0000001cf700720c */ /* 0x000fe20003f24070 */
[----:B------:R-:W-:Y:S01]  /*109d0*/  @!P5 IMAD.IADD R27, R27, 0x1, -R247 ;  /* 0x000000011b1bd824 */ /* 0x000fe200078e0af7 */
[C---:B------:R-:W-:Y:S02]  /*109e0*/  ISETP.GT.U32.AND P5, PT, R247.reuse, R23, PT ;  /* 0x00000017f700720c */ /* 0x040fe40003fa4070 */
[----:B------:R-:W-:-:S07]  /*109f0*/  ISETP.GT.U32.AND P4, PT, R247, R26, PT ;  /* 0x0000001af700720c */ /* 0x000fce0003f84070 */
[--C-:B------:R-:W-:Y:S01]  /*10a00*/  @!P2 IMAD.IADD R29, R29, 0x1, -R247.reuse ;  /* 0x000000011d1da824 */ /* 0x100fe200078e0af7 */
[----:B------:R-:W-:Y:S01]  /*10a10*/  @!P6 IADD3 R30, R30, -R247, RZ ;  /* 0x800000f71e1ee210 */ /* 0x000fe20007ffe0ff */
[----:B------:R-:W-:-:S04]  /*10a20*/  @!P1 IMAD.IADD R28, R28, 0x1, -R247 ;  /* 0x000000011c1c9824 */ /* 0x000fc800078e0af7 */
[----:B------:R1:W-:Y:S01]  /*10a30*/  STL [R1+0x294], R30 ;  /* 0x0002941e01007387 */ /* 0x0003e20000100800 */
[----:B------:R-:W-:-:S03]  /*10a40*/  @!P5 IMAD.IADD R23, R23, 0x1, -R247 ;  /* 0x000000011717d824 */ /* 0x000fc600078e0af7 */
[----:B------:R2:W-:Y:S04]  /*10a50*/  STL [R1+0x290], R29 ;  /* 0x0002901d01007387 */ /* 0x0005e80000100800 */
[----:B------:R4:W-:Y:S04]  /*10a60*/  STL [R1+0x28c], R28 ;  /* 0x00028c1c01007387 */ /* 0x0009e80000100800 */
[----:B------:R4:W-:Y:S04]  /*10a70*/  STL [R1+0x288], R23 ;  /* 0x0002881701007387 */ /* 0x0009e80000100800 */
[----:B-1----:R-:W3:Y:S01]  /*10a80*/  LDL.LU R30, [R1+0x248] ;  /* 0x00024800011e7983 */ /* 0x002ee20000300800 */
[----:B------:R-:W-:-:S03]  /*10a90*/  @!P4 IMAD.IADD R26, R26, 0x1, -R247 ;  /* 0x000000011a1ac824 */ /* 0x000fc600078e0af7 */
[----:B--2---:R-:W2:Y:S01]  /*10aa0*/  LDL.LU R29, [R1+0x244] ;  /* 0x00024400011d7983 */ /* 0x004ea20000300800 */
[----:B------:R-:W-:-:S03]  /*10ab0*/  ISETP.GT.U32.AND P4, PT, R247, R22, PT ;  /* 0x00000016f700720c */ /* 0x000fc60003f84070 */
[----:B----4-:R-:W4:Y:S04]  /*10ac0*/  LDL.LU R28, [R1+0x240] ;  /* 0x00024000011c7983 */ /* 0x010f280000300800 */
[----:B------:R-:W4:Y:S06]  /*10ad0*/  LDL.LU R239, [R1+0x23c] ;  /* 0x00023c0001ef7983 */ /* 0x000f2c0000300800 */
[----:B------:R-:W-:-:S05]  /*10ae0*/  @!P4 IMAD.IADD R22, R22, 0x1, -R247 ;  /* 0x000000011616c824 */ /* 0x000fca00078e0af7 */
[----:B------:R1:W-:Y:S04]  /*10af0*/  STL [R1+0x284], R22 ;  /* 0x0002841601007387 */ /* 0x0003e80000100800 */
[----:B------:R-:W4:Y:S01]  /*10b00*/  LDL.LU R23, [R1+0x238] ;  /* 0x0002380001177983 */ /* 0x000f220000300800 */
[C---:B------:R-:W-:Y:S02]  /*10b10*/  ISETP.GT.U32.AND P0, PT, R247.reuse, R20, PT ;  /* 0x00000014f700720c */ /* 0x040fe40003f04070 */
[C---:B---3--:R-:W-:Y:S02]  /*10b20*/  ISETP.GT.U32.AND P3, PT, R247.reuse, R25, PT ;  /* 0x00000019f700720c */ /* 0x048fe40003f64070 */
[C---:B------:R-:W-:Y:S01]  /*10b30*/  ISETP.GT.U32.AND P2, PT, R247.reuse, R31, PT ;  /* 0x0000001ff700720c */ /* 0x040fe20003f44070 */
[----:B-1----:R-:W3:Y:S08]  /*10b40*/  LDL.LU R22, [R1+0x234] ;  /* 0x0002340001167983 */ /* 0x002ef00000300800 */
[--C-:B------:R-:W-:Y:S01]  /*10b50*/  @!P0 IMAD.IADD R20, R20, 0x1, -R247.reuse ;  /* 0x0000000114148824 */ /* 0x100fe200078e0af7 */
[----:B------:R-:W-:Y:S01]  /*10b60*/  ISETP.GT.U32.AND P0, PT, R247, R21, PT ;  /* 0x00000015f700720c */ /* 0x000fe20003f04070 */
[----:B------:R-:W-:-:S03]  /*10b70*/  @!P3 IMAD.IADD R25, R25, 0x1, -R247 ;  /* 0x000000011919b824 */ /* 0x000fc600078e0af7 */
[----:B------:R-:W-:-:S09]  /*10b80*/  ISETP.GT.U32.AND P3, PT, R247, R20, PT ;  /* 0x00000014f700720c */ /* 0x000fd20003f64070 */
[--C-:B------:R-:W-:Y:S01]  /*10b90*/  @!P0 IMAD.IADD R21, R21, 0x1, -R247.reuse ;  /* 0x0000000115158824 */ /* 0x100fe200078e0af7 */
[C---:B------:R-:W-:Y:S02]  /*10ba0*/  ISETP.GT.U32.AND P0, PT, R247.reuse, R32, PT ;  /* 0x00000020f700720c */ /* 0x040fe40003f04070 */
[C---:B------:R-:W-:Y:S01]  /*10bb0*/  ISETP.GT.U32.AND P1, PT, R247.reuse, R238, PT ;  /* 0x000000eef700720c */ /* 0x040fe20003f24070 */
[--C-:B------:R-:W-:Y:S01]  /*10bc0*/  @!P3 IMAD.IADD R20, R20, 0x1, -R247.reuse ;  /* 0x000000011414b824 */ /* 0x100fe200078e0af7 */
[----:B------:R-:W-:Y:S01]  /*10bd0*/  ISETP.GT.U32.AND P6, PT, R247, R21, PT ;  /* 0x00000015f700720c */ /* 0x000fe20003fc4070 */
[----:B------:R-:W-:-:S03]  /*10be0*/  @!P2 IMAD.IADD R31, R31, 0x1, -R247 ;  /* 0x000000011f1fa824 */ /* 0x000fc600078e0af7 */
[----:B------:R1:W-:Y:S05]  /*10bf0*/  STL [R1+0x280], R20 ;  /* 0x0002801401007387 */ /* 0x0003ea0000100800 */
[--C-:B------:R-:W-:Y:S01]  /*10c00*/  @!P0 IMAD.IADD R32, R32, 0x1, -R247.reuse ;  /* 0x0000000120208824 */ /* 0x100fe200078e0af7 */
[C---:B------:R-:W-:Y:S01]  /*10c10*/  ISETP.GT.U32.AND P5, PT, R247.reuse, R27, PT ;  /* 0x0000001bf700720c */ /* 0x040fe20003fa4070 */
[----:B-1----:R-:W3:Y:S01]  /*10c20*/  LDL.LU R20, [R1+0x230] ;  /* 0x0002300001147983 */ /* 0x002ee20000300800 */
[--C-:B------:R-:W-:Y:S01]  /*10c30*/  @!P1 IMAD.IADD R238, R238, 0x1, -R247.reuse ;  /* 0x00000001eeee9824 */ /* 0x100fe200078e0af7 */
[----:B------:R-:W-:Y:S01]  /*10c40*/  ISETP.GT.U32.AND P4, PT, R247, R26, PT ;  /* 0x0000001af700720c */ /* 0x000fe20003f84070 */
[--C-:B------:R-:W-:Y:S01]  /*10c50*/  @!P6 IMAD.IADD R21, R21, 0x1, -R247.reuse ;  /* 0x000000011515e824 */ /* 0x100fe200078e0af7 */
[----:B------:R-:W-:Y:S01]  /*10c60*/  ISETP.GT.U32.AND P3, PT, R247, R25, PT ;  /* 0x00000019f700720c */ /* 0x000fe20003f64070 */
[----:B------:R1:W-:Y:S07]  /*10c70*/  STL [R1+0x27c], R32 ;  /* 0x00027c2001007387 */ /* 0x0003ee0000100800 */
[--C-:B------:R-:W-:Y:S01]  /*10c80*/  @!P5 IMAD.IADD R27, R27, 0x1, -R247.reuse ;  /* 0x000000011b1bd824 */ /* 0x100fe200078e0af7 */
[----:B-1----:R-:W3:Y:S02]  /*10c90*/  LDL.LU R32, [R1+0x2258] ;  /* 0x0022580001207983 */ /* 0x002ee40000300800 */
[----:B------:R-:W-:-:S02]  /*10ca0*/  @!P4 IMAD.IADD R26, R26, 0x1, -R247 ;  /* 0x000000011a1ac824 */ /* 0x000fc400078e0af7 */
[----:B------:R-:W-:Y:S01]  /*10cb0*/  @!P3 IADD3 R25, R25, -R247, RZ ;  /* 0x800000f71919b210 */ /* 0x000fe20007ffe0ff */
[----:B------:R1:W-:Y:S01]  /*10cc0*/  STL [R1+0x278], R31 ;  /* 0x0002781f01007387 */ /* 0x0003e20000100800 */
[----:B------:R-:W-:-:S03]  /*10cd0*/  ISETP.GT.U32.AND P0, PT, R247, R24, PT ;  /* 0x00000018f700720c */ /* 0x000fc60003f04070 */
[----:B-1----:R-:W3:Y:S01]  /*10ce0*/  LDL.LU R31, [R1+0x2254] ;  /* 0x00225400011f7983 */ /* 0x002ee20000300800 */
[C---:B------:R-:W-:Y:S02]  /*10cf0*/  ISETP.GT.U32.AND P2, PT, R247.reuse, R19, PT ;  /* 0x00000013f700720c */ /* 0x040fe40003f44070 */
[----:B------:R-:W-:-:S07]  /*10d00*/  ISETP.GT.U32.AND P1, PT, R247, R18, PT ;  /* 0x00000012f700720c */ /* 0x000fce0003f24070 */
[----:B------:R-:W-:-:S04]  /*10d10*/  @!P0 IMAD.IADD R24, R24, 0x1, -R247 ;  /* 0x0000000118188824 */ /* 0x000fc800078e0af7 */
[--C-:B------:R-:W-:Y:S01]  /*10d20*/  @!P2 IMAD.IADD R19, R19, 0x1, -R247.reuse ;  /* 0x000000011313a824 */ /* 0x100fe200078e0af7 */
[C---:B------:R-:W-:Y:S01]  /*10d30*/  ISETP.GT.U32.AND P5, PT, R247.reuse, R12, PT ;  /* 0x0000000cf700720c */ /* 0x040fe20003fa4070 */
[----:B------:R-:W-:Y:S01]  /*10d40*/  @!P1 IMAD.IADD R18, R18, 0x1, -R247 ;  /* 0x0000000112129824 */ /* 0x000fe200078e0af7 */
[----:B------:R-:W-:Y:S01]  /*10d50*/  STL [R1+0x274], R238 ;  /* 0x000274ee01007387 */ /* 0x000fe20000100800 */
[----:B------:R-:W-:-:S03]  /*10d60*/  ISETP.GT.U32.AND P4, PT, R247, R11, PT ;  /* 0x0000000bf700720c */ /* 0x000fc60003f84070 */
[----:B------:R-:W-:Y:S04]  /*10d70*/  STL [R1+0x270], R27 ;  /* 0x0002701b01007387 */ /* 0x000fe80000100800 */
[----:B------:R1:W-:Y:S04]  /*10d80*/  STL [R1+0x26c], R26 ;  /* 0x00026c1a01007387 */ /* 0x0003e80000100800 */
[----:B------:R1:W-:Y:S01]  /*10d90*/  STL [R1+0x268], R25 ;  /* 0x0002681901007387 */ /* 0x0003e20000100800 */
[----:B------:R-:W-:-:S03]  /*10da0*/  @!P5 IMAD.IADD R12, R12, 0x1, -R247 ;  /* 0x000000010c0cd824 */ /* 0x000fc600078e0af7 */
[----:B------:R1:W-:Y:S04]  /*10db0*/  STL [R1+0x264], R21 ;  /* 0x0002641501007387 */ /* 0x0003e80000100800 */
[----:B-1----:R-:W3:Y:S04]  /*10dc0*/  LDL.LU R26, [R1+0x22c] ;  /* 0x00022c00011a7983 */ /* 0x002ee80000300800 */
[----:B------:R-:W3:Y:S04]  /*10dd0*/  LDL.LU R25, [R1+0x228] ;  /* 0x0002280001197983 */ /* 0x000ee80000300800 */
[----:B------:R-:W3:Y:S01]  /*10de0*/  LDL.LU R21, [R1+0x224] ;  /* 0x0002240001157983 */ /* 0x000ee20000300800 */
[----:B------:R-:W-:Y:S01]  /*10df0*/  @!P4 IMAD.IADD R11, R11, 0x1, -R247 ;  /* 0x000000010b0bc824 */ /* 0x000fe200078e0af7 */
[----:B------:R-:W-:-:S02]  /*10e00*/  ISETP.GT.U32.AND P6, PT, R247, R30, PT ;  /* 0x0000001ef700720c */ /* 0x000fc40003fc4070 */
[C---:B--2---:R-:W-:Y:S02]  /*10e10*/  ISETP.GT.U32.AND P0, PT, R247.reuse, R29, PT ;  /* 0x0000001df700720c */ /* 0x044fe40003f04070 */
[----:B----4-:R-:W-:-:S09]  /*10e20*/  ISETP.GT.U32.AND P2, PT, R247, R28, PT ;  /* 0x0000001cf700720c */ /* 0x010fd20003f44070 */
[--C-:B------:R-:W-:Y:S01]  /*10e30*/  @!P6 IMAD.IADD R30, R30, 0x1, -R247.reuse ;  /* 0x000000011e1ee824 */ /* 0x100fe200078e0af7 */
[----:B------:R-:W-:Y:S01]  /*10e40*/  ISETP.GT.U32.AND P6, PT, R247, R24, PT ;  /* 0x00000018f700720c */ /* 0x000fe20003fc4070 */
[--C-:B------:R-:W-:Y:S01]  /*10e50*/  @!P0 IMAD.IADD R29, R29, 0x1, -R247.reuse ;  /* 0x000000011d1d8824 */ /* 0x100fe200078e0af7 */
[C---:B------:R-:W-:Y:S01]  /*10e60*/  ISETP.GT.U32.AND P0, PT, R247.reuse, R19, PT ;  /* 0x00000013f700720c */ /* 0x040fe20003f04070 */
[----:B------:R-:W-:Y:S01]  /*10e70*/  @!P2 IMAD.IADD R28, R28, 0x1, -R247 ;  /* 0x000000011c1ca824 */ /* 0x000fe200078e0af7 */
[C---:B------:R-:W-:Y:S02]  /*10e80*/  ISETP.GT.U32.AND P2, PT, R247.reuse, R18, PT ;  /* 0x00000012f700720c */ /* 0x040fe40003f44070 */
[C---:B------:R-:W-:Y:S02]  /*10e90*/  ISETP.GT.U32.AND P1, PT, R247.reuse, R239, PT ;  /* 0x000000eff700720c */ /* 0x040fe40003f24070 */
[----:B------:R-:W-:-:S05]  /*10ea0*/  ISETP.GT.U32.AND P5, PT, R247, R23, PT ;  /* 0x00000017f700720c */ /* 0x000fca0003fa4070 */
[--C-:B------:R-:W-:Y:S02]  /*10eb0*/  @!P6 IMAD.IADD R24, R24, 0x1, -R247.reuse ;  /* 0x000000011818e824 */ /* 0x100fe400078e0af7 */
[----:B------:R-:W-:-:S03]  /*10ec0*/  @!P0 IMAD.IADD R19, R19, 0x1, -R247 ;  /* 0x0000000113138824 */ /* 0x000fc600078e0af7 */
[----:B------:R1:W-:Y:S01]  /*10ed0*/  STL [R1+0x260], R24 ;  /* 0x0002601801007387 */ /* 0x0003e20000100800 */
[----:B------:R-:W-:-:S03]  /*10ee0*/  @!P2 IMAD.IADD R18, R18, 0x1, -R247 ;  /* 0x000000011212a824 */ /* 0x000fc600078e0af7 */
[----:B------:R-:W2:Y:S01]  /*10ef0*/  LDL.LU R27, [R1+0x214] ;  /* 0x00021400011b7983 */ /* 0x000ea20000300800 */
[----:B------:R-:W-:Y:S01]  /*10f00*/  @!P1 IMAD.IADD R239, R239, 0x1, -R247 ;  /* 0x00000001efef9824 */ /* 0x000fe200078e0af7 */
[----:B------:R-:W-:Y:S02]  /*10f10*/  ISETP.GT.U32.AND P1, PT, R247, R12, PT ;  /* 0x0000000cf700720c */ /* 0x000fe40003f24070 */
[----:B------:R4:W-:Y:S01]  /*10f20*/  STL [R1+0x25c], R19 ;  /* 0x00025c1301007387 */ /* 0x0009e20000100800 */
[----:B------:R-:W-:-:S03]  /*10f30*/  @!P5 IADD3 R23, R23, -R247, RZ ;  /* 0x800000f71717d210 */ /* 0x000fc60007ffe0ff */
[----:B------:R-:W2:Y:S01]  /*10f40*/  LDL.LU R238, [R1+0x210] ;  /* 0x0002100001ee7983 */ /* 0x000ea20000300800 */
[----:B------:R-:W-:-:S03]  /*10f50*/  ISETP.GT.U32.AND P5, PT, R247, R11, PT ;  /* 0x0000000bf700720c */ /* 0x000fc60003fa4070 */
[----:B------:R-:W-:Y:S04]  /*10f60*/  STL [R1+0x258], R18 ;  /* 0x0002581201007387 */ /* 0x000fe80000100800 */
[----:B-1----:R-:W2:Y:S04]  /*10f70*/  LDL.LU R24, [R1+0x20c] ;  /* 0x00020c0001187983 */ /* 0x002ea80000300800 */
[----:B----4-:R-:W4:Y:S01]  /*10f80*/  LDL.LU R19, [R1+0x208] ;  /* 0x0002080001137983 */ /* 0x010f220000300800 */
[--C-:B------:R-:W-:Y:S02]  /*10f90*/  @!P1 IMAD.IADD R12, R12, 0x1, -R247.reuse ;  /* 0x000000010c0c9824 */ /* 0x100fe400078e0af7 */
[----:B------:R-:W-:-:S03]  /*10fa0*/  @!P5 IMAD.IADD R11, R11, 0x1, -R247 ;  /* 0x000000010b0bd824 */ /* 0x000fc600078e0af7 */
[----:B------:R1:W-:Y:S04]  /*10fb0*/  STL [R1+0x254], R12 ;  /* 0x0002540c01007387 */ /* 0x0003e80000100800 */
[----:B-1----:R-:W4:Y:S04]  /*10fc0*/  LDL.LU R12, [R1+0x204] ;  /* 0x00020400010c7983 */ /* 0x002f280000300800 */
[----:B------:R1:W-:Y:S04]  /*10fd0*/  STL [R1+0x250], R11 ;  /* 0x0002500b01007387 */ /* 0x0003e80000100800 */
[----:B-1----:R-:W4:Y:S01]  /*10fe0*/  LDL.LU R11, [R1+0x200] ;  /* 0x00020000010b7983 */ /* 0x002f220000300800 */
[----:B------:R-:W-:-:S02]  /*10ff0*/  ISETP.GT.U32.AND P3, PT, R247, R17, PT ;  /* 0x00000011f700720c */ /* 0x000fc40003f64070 */
[----:B---3--:R-:W-:-:S11]  /*11000*/  ISETP.GT.U32.AND P4, PT, R247, R22, PT ;  /* 0x00000016f700720c */ /* 0x008fd60003f84070 */
[--C-:B------:R-:W-:Y:S01]  /*11010*/  @!P3 IMAD.IADD R17, R17, 0x1, -R247.reuse ;  /* 0x000000011111b824 */ /* 0x100fe200078e0af7 */
[C---:B------:R-:W-:Y:S01]  /*11020*/  ISETP.GT.U32.AND P3, PT, R247.reuse, R20, PT ;  /* 0x00000014f700720c */ /* 0x040fe20003f64070 */
[----:B------:R-:W-:Y:S01]  /*11030*/  @!P4 IMAD.IADD R22, R22, 0x1, -R247 ;  /* 0x000000011616c824 */ /* 0x000fe200078e0af7 */
[C---:B------:R-:W-:Y:S02]  /*11040*/  ISETP.GT.U32.AND P0, PT, R247.reuse, R29, PT ;  /* 0x0000001df700720c */ /* 0x040fe40003f04070 */
[C---:B------:R-:W-:Y:S02]  /*11050*/  ISETP.GT.U32.AND P4, PT, R247.reuse, R17, PT ;  /* 0x00000011f700720c */ /* 0x040fe40003f84070 */
[----:B------:R-:W-:-:S07]  /*11060*/  ISETP.GT.U32.AND P2, PT, R247, R28, PT ;  /* 0x0000001cf700720c */ /* 0x000fce0003f44070 */
[--C-:B------:R-:W-:Y:S01]  /*11070*/  @!P3 IMAD.IADD R20, R20, 0x1, -R247.reuse ;  /* 0x000000011414b824 */ /* 0x100fe200078e0af7 */
[C---:B------:R-:W-:Y:S02]  /*11080*/  ISETP.GT.U32.AND P3, PT, R247.reuse, R30, PT ;  /* 0x0000001ef700720c */ /* 0x040fe40003f64070 */
[----:B------:R-:W-:Y:S01]  /*11090*/  ISETP.GT.U32.AND P1, PT, R247, R239, PT ;  /* 0x000000eff700720c */ /* 0x000fe20003f24070 */
[--C-:B------:R-:W-:Y:S01]  /*110a0*/  @!P4 IMAD.IADD R17, R17, 0x1, -R247.reuse ;  /* 0x000000011111c824 */ /* 0x100fe200078e0af7 */
[----:B------:R-:W-:Y:S02]  /*110b0*/  ISETP.GT.U32.AND P6, PT, R247, R20, PT ;  /* 0x00000014f700720c */ /* 0x000fe40003fc4070 */
[----:B------:R-:W-:Y:S01]  /*110c0*/  @!P0 IADD3 R29, R29, -R247, RZ ;  /* 0x800000f71d1d8210 */ /* 0x000fe20007ffe0ff */
[----:B------:R-:W-:-:S06]  /*110d0*/  @!P2 IMAD.IADD R28, R28, 0x1, -R247 ;  /* 0x000000011c1ca824 */ /* 0x000fcc00078e0af7 */
[--C-:B------:R-:W-:Y:S01]  /*110e0*/  @!P3 IMAD.IADD R30, R30, 0x1, -R247.reuse ;  /* 0x000000011e1eb824 */ /* 0x100fe200078e0af7 */
[----:B------:R1:W-:Y:S01]  /*110f0*/  STL [R1+0x24c], R17 ;  /* 0x00024c1101007387 */ /* 0x0003e20000100800 */
[----:B------:R-:W-:Y:S01]  /*11100*/  ISETP.GT.U32.AND P5, PT, R247, R23, PT ;  /* 0x00000017f700720c */ /* 0x000fe20003fa4070 */
[--C-:B------:R-:W-:Y:S02]  /*11110*/  @!P1 IMAD.IADD R239, R239, 0x1, -R247.reuse ;  /* 0x00000001efef9824 */ /* 0x100fe400078e0af7 */
[----:B------:R-:W-:Y:S02]  /*11120*/  @!P6 IMAD.IADD R20, R20, 0x1, -R247 ;  /* 0x000000011414e824 */ /* 0x000fe400078e0af7 */
[----:B-1----:R-:W-:Y:S02]  /*11130*/  IMAD.MOV.U32 R17, RZ, RZ, R10 ;  /* 0x000000ffff117224 */ /* 0x002fe400078e000a */
[----:B------:R-:W3:Y:S01]  /*11140*/  LDL.LU R10, [R1+0x1fc] ;  /* 0x0001fc00010a7983 */ /* 0x000ee20000300800 */
[----:B------:R-:W-:-:S02]  /*11150*/  ISETP.GT.U32.AND P1, PT, R247, R15, PT ;  /* 0x0000000ff700720c */ /* 0x000fc40003f24070 */
[C---:B------:R-:W-:Y:S02]  /*11160*/  ISETP.GT.U32.AND P4, PT, R247.reuse, R22, PT ;  /* 0x00000016f700720c */ /* 0x040fe40003f84070 */
[C---:B------:R-:W-:Y:S02]  /*11170*/  ISETP.GT.U32.AND P3, PT, R247.reuse, R26, PT ;  /* 0x0000001af700720c */ /* 0x040fe40003f64070 */
[C---:B------:R-:W-:Y:S02]  /*11180*/  ISETP.GT.U32.AND P0, PT, R247.reuse, R25, PT ;  /* 0x00000019f700720c */ /* 0x040fe40003f04070 */
[----:B------:R-:W-:-:S09]  /*11190*/  ISETP.GT.U32.AND P2, PT, R247, R21, PT ;  /* 0x00000015f700720c */ /* 0x000fd20003f44070 */
[--C-:B------:R-:W-:Y:S02]  /*111a0*/  @!P3 IMAD.IADD R26, R26, 0x1, -R247.reuse ;  /* 0x000000011a1ab824 */ /* 0x100fe400078e0af7 */
[--C-:B------:R-:W-:Y:S02]  /*111b0*/  @!P0 IMAD.IADD R25, R25, 0x1, -R247.reuse ;  /* 0x0000000119198824 */ /* 0x100fe400078e0af7 */
[--C-:B------:R-:W-:Y:S02]  /*111c0*/  @!P2 IMAD.IADD R21, R21, 0x1, -R247.reuse ;  /* 0x000000011515a824 */ /* 0x100fe400078e0af7 */
[----:B------:R-:W-:Y:S02]  /*111d0*/  VIADD R18, R5, 0x1f5 ;  /* 0x000001f505127836 */ /* 0x000fe40000000000 */
[--C-:B------:R-:W-:Y:S01]  /*111e0*/  @!P5 IMAD.IADD R23, R23, 0x1, -R247.reuse ;  /* 0x000000011717d824 */ /* 0x100fe200078e0af7 */
[----:B------:R-:W-:Y:S01]  /*111f0*/  ISETP.GT.U32.AND P5, PT, R247, R14, PT ;  /* 0x0000000ef700720c */ /* 0x000fe20003fa4070 */
[----:B------:R1:W-:Y:S01]  /*11200*/  STL [R1+0x248], R30 ;  /* 0x0002481e01007387 */ /* 0x0003e20000100800 */
[----:B------:R-:W-:-:S02]  /*11210*/  @!P1 IMAD.IADD R15, R15, 0x1, -R247 ;  /* 0x000000010f0f9824 */ /* 0x000fc400078e0af7 */
[----:B------:R-:W-:Y:S01]  /*11220*/  @!P4 IMAD.IADD R22, R22, 0x1, -R247 ;  /* 0x000000011616c824 */ /* 0x000fe200078e0af7 */
[----:B-1----:R-:W3:Y:S04]  /*11230*/  LDL.LU R30, [R1+0x2250] ;  /* 0x00225000011e7983 */ /* 0x002ee80000300800 */
[----:B------:R-:W-:Y:S04]  /*11240*/  STL [R1+0x19e8], R18 ;  /* 0x0019e81201007387 */ /* 0x000fe80000100800 */
[----:B------:R1:W-:Y:S01]  /*11250*/  STL [R1+0x244], R29 ;  /* 0x0002441d01007387 */ /* 0x0003e20000100800 */
[----:B------:R-:W-:Y:S01]  /*11260*/  ISETP.GT.U32.AND P4, PT, R247, R13, PT ;  /* 0x0000000df700720c */ /* 0x000fe20003f84070 */
[----:B------:R-:W-:-:S02]  /*11270*/  IMAD.HI.U32 R237, R246, R236, RZ ;  /* 0x000000ecf6ed7227 */ /* 0x000fc400078e00ff */
[----:B-1----:R-:W3:Y:S04]  /*11280*/  LDL.LU R29, [R1+0x224c] ;  /* 0x00224c00011d7983 */ /* 0x002ee80000300800 */
[----:B------:R1:W-:Y:S01]  /*11290*/  STL [R1+0x240], R28 ;  /* 0x0002401c01007387 */ /* 0x0003e20000100800 */
[----:B------:R-:W-:-:S03]  /*112a0*/  @!P5 IMAD.IADD R14, R14, 0x1, -R247 ;  /* 0x000000010e0ed824 */ /* 0x000fc600078e0af7 */
[----:B-1----:R-:W3:Y:S04]  /*112b0*/  LDL.LU R28, [R1+0x2248] ;  /* 0x00224800011c7983 */ /* 0x002ee80000300800 */
[----:B------:R-:W-:Y:S04]  /*112c0*/  STL [R1+0x23c], R239 ;  /* 0x00023cef01007387 */ /* 0x000fe80000100800 */
[----:B------:R1:W-:Y:S04]  /*112d0*/  STL [R1+0x238], R23 ;  /* 0x0002381701007387 */ /* 0x0003e80000100800 */
[----:B------:R1:W-:Y:S04]  /*112e0*/  STL [R1+0x234], R22 ;  /* 0x0002341601007387 */ /* 0x0003e80000100800 */
[----:B------:R1:W-:Y:S01]  /*112f0*/  STL [R1+0x230], R20 ;  /* 0x0002301401007387 */ /* 0x0003e20000100800 */
[----:B------:R-:W-:-:S03]  /*11300*/  IMAD.MOV R237, RZ, RZ, -R237 ;  /* 0x000000ffffed7224 */ /* 0x000fc600078e0aed */
[----:B-1----:R-:W3:Y:S04]  /*11310*/  LDL.LU R23, [R1+0x1f8] ;  /* 0x0001f80001177983 */ /* 0x002ee80000300800 */
[----:B------:R-:W3:Y:S01]  /*11320*/  LDL.LU R22, [R1+0x1f4] ;  /* 0x0001f40001167983 */ /* 0x000ee20000300800 */
[----:B------:R-:W-:-:S03]  /*11330*/  IMAD R236, R247, R237, R236 ;  /* 0x000000edf7ec7224 */ /* 0x000fc600078e02ec */
[----:B------:R-:W3:Y:S01]  /*11340*/  LDL.LU R20, [R1+0x1f0] ;  /* 0x0001f00001147983 */ /* 0x000ee20000300800 */
[----:B------:R-:W-:Y:S01]  /*11350*/  IABS R237, R18 ;  /* 0x0000001200ed7213 */ /* 0x000fe20000000000 */
[----:B------:R-:W-:Y:S02]  /*11360*/  @!P4 IMAD.IADD R13, R13, 0x1, -R247 ;  /* 0x000000010d0dc824 */ /* 0x000fe400078e0af7 */
[----:B------:R-:W3:Y:S01]  /*11370*/  LDL.LU R18, [R1+0x1ec] ;  /* 0x0001ec0001127983 */ /* 0x000ee20000300800 */
[C---:B--2---:R-:W-:Y:S02]  /*11380*/  ISETP.GT.U32.AND P6, PT, R247.reuse, R27, PT ;  /* 0x0000001bf700720c */ /* 0x044fe40003fc4070 */
[C---:B------:R-:W-:Y:S02]  /*11390*/  ISETP.GT.U32.AND P3, PT, R247.reuse, R238, PT ;  /* 0x000000eef700720c */ /* 0x040fe40003f64070 */
[C---:B------:R-:W-:Y:S02]  /*113a0*/  ISETP.GT.U32.AND P0, PT, R247.reuse, R24, PT ;  /* 0x00000018f700720c */ /* 0x040fe40003f04070 */
[----:B----4-:R-:W-:-:S09]  /*113b0*/  ISETP.GT.U32.AND P2, PT, R247, R19, PT ;  /* 0x00000013f700720c */ /* 0x010fd20003f44070 */
        /* <DEDUP_REMOVED lines=8> */
[----:B------:R-:W-:-:S05]  /*11440*/  ISETP.GT.U32.AND P1, PT, R247, R12, PT ;  /* 0x0000000cf700720c */ /* 0x000fca0003f24070 */
[--C-:B------:R-:W-:Y:S02]  /*11450*/  @!P6 IMAD.IADD R26, R26, 0x1, -R247.reuse ;  /* 0x000000011a1ae824 */ /* 0x100fe400078e0af7 */
[--C-:B------:R-:W-:Y:S02]  /*11460*/  @!P3 IMAD.IADD R25, R25, 0x1, -R247.reuse ;  /* 0x000000011919b824 */ /* 0x100fe400078e0af7 */
[--C-:B------:R-:W-:Y:S01]  /*11470*/  @!P0 IMAD.IADD R21, R21, 0x1, -R247.reuse ;  /* 0x0000000115158824 */ /* 0x100fe200078e0af7 */
[----:B------:R-:W-:Y:S01]  /*11480*/  ISETP.GT.U32.AND P5, PT, R247, R11, PT ;  /* 0x0000000bf700720c */ /* 0x000fe20003fa4070 */
[----:B------:R1:W-:Y:S01]  /*11490*/  STL [R1+0x22c], R26 ;  /* 0x00022c1a01007387 */ /* 0x0003e20000100800 */
[----:B------:R-:W-:-:S03]  /*114a0*/  @!P2 IMAD.IADD R15, R15, 0x1, -R247 ;  /* 0x000000010f0fa824 */ /* 0x000fc600078e0af7 */
[----:B------:R2:W-:Y:S01]  /*114b0*/  STL [R1+0x228], R25 ;  /* 0x0002281901007387 */ /* 0x0005e20000100800 */
[--C-:B------:R-:W-:Y:S01]  /*114c0*/  @!P1 IMAD.IADD R12, R12, 0x1, -R247.reuse ;  /* 0x000000010c0c9824 */ /* 0x100fe200078e0af7 */
[----:B------:R-:W-:Y:S02]  /*114d0*/  ISETP.GT.U32.AND P1, PT, R247, R14, PT ;  /* 0x0000000ef700720c */ /* 0x000fe40003f24070 */
[----:B-1----:R-:W4:Y:S04]  /*114e0*/  LDL.LU R26, [R1+0x1e0] ;  /* 0x0001e000011a7983 */ /* 0x002f280000300800 */
[----:B------:R-:W-:Y:S01]  /*114f0*/  @!P5 IMAD.IADD R11, R11, 0x1, -R247 ;  /* 0x000000010b0bd824 */ /* 0x000fe200078e0af7 */
[----:B------:R1:W-:Y:S01]  /*11500*/  STL [R1+0x224], R21 ;  /* 0x0002241501007387 */ /* 0x0003e20000100800 */
[----:B------:R-:W-:-:S03]  /*11510*/  ISETP.GT.U32.AND P5, PT, R247, R13, PT ;  /* 0x0000000df700720c */ /* 0x000fc60003fa4070 */
[----:B--2---:R-:W2:Y:S04]  /*11520*/  LDL.LU R25, [R1+0x1dc] ;  /* 0x0001dc0001197983 */ /* 0x004ea80000300800 */
[----:B------:R1:W-:Y:S04]  /*11530*/  STL [R1+0x220], R15 ;  /* 0x0002200f01007387 */ /* 0x0003e80000100800 */
[----:B------:R-:W2:Y:S04]  /*11540*/  LDL.LU R239, [R1+0x1d8] ;  /* 0x0001d80001ef7983 */ /* 0x000ea80000300800 */
[----:B-1----:R-:W2:Y:S01]  /*11550*/  LDL.LU R21, [R1+0x1d4] ;  /* 0x0001d40001157983 */ /* 0x002ea20000300800 */
[----:B------:R-:W-:Y:S01]  /*11560*/  @!P1 IMAD.IADD R14, R14, 0x1, -R247 ;  /* 0x000000010e0e9824 */ /* 0x000fe200078e0af7 */
[----:B------:R-:W-:-:S04]  /*11570*/  @!P5 IADD3 R13, R13, -R247, RZ ;  /* 0x800000f70d0dd210 */ /* 0x000fc80007ffe0ff */
[----:B------:R1:W-:Y:S04]  /*11580*/  STL [R1+0x21c], R14 ;  /* 0x00021c0e01007387 */ /* 0x0003e80000100800 */
[----:B------:R3:W-:Y:S04]  /*11590*/  STL [R1+0x218], R13 ;  /* 0x0002180d01007387 */ /* 0x0007e80000100800 */
[----:B------:R-:W2:Y:S04]  /*115a0*/  LDL.LU R15, [R1+0x1d0] ;  /* 0x0001d000010f7983 */ /* 0x000ea80000300800 */
[----:B-1----:R-:W2:Y:S01]  /*115b0*/  LDL.LU R14, [R1+0x1cc] ;  /* 0x0001cc00010e7983 */ /* 0x002ea20000300800 */
[----:B---3--:R-:W-:-:S03]  /*115c0*/  ISETP.GT.U32.AND P4, PT, R247, R10, PT ;  /* 0x0000000af700720c */ /* 0x008fc60003f84070 */
[----:B------:R-:W3:Y:S01]  /*115d0*/  LDL.LU R13, [R1+0x1c8] ;  /* 0x0001c800010d7983 */ /* 0x000ee20000300800 */
        /* <DEDUP_REMOVED lines=8> */
[----:B------:R-:W-:Y:S01]  /*11660*/  @!P4 IMAD.IADD R27, R27, 0x1, -R247 ;  /* 0x000000011b1bc824 */ /* 0x000fe200078e0af7 */
[----:B------:R-:W-:-:S03]  /*11670*/  ISETP.GT.U32.AND P1, PT, R247, R12, PT ;  /* 0x0000000cf700720c */ /* 0x000fc60003f24070 */
[--C-:B------:R-:W-:Y:S02]  /*11680*/  @!P2 IMAD.IADD R19, R19, 0x1, -R247.reuse ;  /* 0x000000011313a824 */ /* 0x100fe400078e0af7 */
[--C-:B------:R-:W-:Y:S01]  /*11690*/  @!P6 IMAD.IADD R10, R10, 0x1, -R247.reuse ;  /* 0x000000010a0ae824 */ /* 0x100fe200078e0af7 */
[C---:B------:R-:W-:Y:S01]  /*116a0*/  ISETP.GT.U32.AND P5, PT, R247.reuse, R11, PT ;  /* 0x0000000bf700720c */ /* 0x040fe20003fa4070 */
[----:B------:R1:W-:Y:S06]  /*116b0*/  STL [R1+0x214], R27 ;  /* 0x0002141b01007387 */ /* 0x0003ec0000100800 */
[--C-:B------:R-:W-:Y:S01]  /*116c0*/  @!P1 IMAD.IADD R12, R12, 0x1, -R247.reuse ;  /* 0x000000010c0c9824 */ /* 0x100fe200078e0af7 */
[----:B------:R-:W-:Y:S01]  /*116d0*/  ISETP.GT.U32.AND P1, PT, R247, R17, PT ;  /* 0x00000011f700720c */ /* 0x000fe20003f24070 */
[----:B-1----:R-:W3:Y:S04]  /*116e0*/  LDL.LU R27, [R1+0x2244] ;  /* 0x00224400011b7983 */ /* 0x002ee80000300800 */
[----:B------:R-:W-:Y:S01]  /*116f0*/  @!P5 IMAD.IADD R11, R11, 0x1, -R247 ;  /* 0x000000010b0bd824 */ /* 0x000fe200078e0af7 */
[----:B------:R-:W-:Y:S01]  /*11700*/  STL [R1+0x210], R238 ;  /* 0x000210ee01007387 */ /* 0x000fe20000100800 */
[----:B------:R-:W-:-:S03]  /*11710*/  ISETP.GT.U32.AND P5, PT, R247, R16, PT ;  /* 0x00000010f700720c */ /* 0x000fc60003fa4070 */
[----:B------:R-:W-:Y:S04]  /*11720*/  STL [R1+0x20c], R24 ;  /* 0x00020c1801007387 */ /* 0x000fe80000100800 */
[----:B------:R1:W-:Y:S01]  /*11730*/  STL [R1+0x208], R19 ;  /* 0x0002081301007387 */ /* 0x0003e20000100800 */
[----:B------:R-:W-:-:S03]  /*11740*/  @!P1 IMAD.IADD R17, R17, 0x1, -R247 ;  /* 0x0000000111119824 */ /* 0x000fc600078e0af7 */
[----:B------:R-:W-:Y:S04]  /*11750*/  STL [R1+0x204], R12 ;  /* 0x0002040c01007387 */ /* 0x000fe80000100800 */
[----:B------:R1:W-:Y:S04]  /*11760*/  STL [R1+0x200], R11 ;  /* 0x0002000b01007387 */ /* 0x0003e80000100800 */
[----:B------:R1:W-:Y:S04]  /*11770*/  STL [R1+0x1fc], R10 ;  /* 0x0001fc0a01007387 */ /* 0x0003e80000100800 */
[----:B-1----:R-:W3:Y:S01]  /*11780*/  LDL.LU R19, [R1+0x1c4] ;  /* 0x0001c40001137983 */ /* 0x002ee20000300800 */
[----:B------:R-:W-:-:S03]  /*11790*/  IMAD.MOV.U32 R11, RZ, RZ, R9 ;  /* 0x000000ffff0b7224 */ /* 0x000fc600078e0009 */
[----:B------:R-:W3:Y:S01]  /*117a0*/  LDL.LU R9, [R1+0x1c0] ;  /* 0x0001c00001097983 */ /* 0x000ee20000300800 */
[C---:B------:R-:W-:Y:S02]  /*117b0*/  ISETP.GT.U32.AND P4, PT, R247.reuse, R23, PT ;  /* 0x00000017f700720c */ /* 0x040fe40003f84070 */
[C---:B------:R-:W-:Y:S02]  /*117c0*/  ISETP.GT.U32.AND P3, PT, R247.reuse, R22, PT ;  /* 0x00000016f700720c */ /* 0x040fe40003f64070 */
[C---:B------:R-:W-:Y:S02]  /*117d0*/  ISETP.GT.U32.AND P0, PT, R247.reuse, R20, PT ;  /* 0x00000014f700720c */ /* 0x040fe40003f04070 */
[----:B------:R-:W-:-:S07]  /*117e0*/  ISETP.GT.U32.AND P2, PT, R247, R18, PT ;  /* 0x00000012f700720c */ /* 0x000fce0003f44070 */
[--C-:B------:R-:W-:Y:S02]  /*117f0*/  @!P4 IMAD.IADD R23, R23, 0x1, -R247.reuse ;  /* 0x000000011717c824 */ /* 0x100fe400078e0af7 */
[----:B------:R-:W-:Y:S02]  /*11800*/  @!P3 IADD3 R22, R22, -R247, RZ ;  /* 0x800000f71616b210 */ /* 0x000fe40007ffe0ff */
[--C-:B------:R-:W-:Y:S02]  /*11810*/  @!P0 IMAD.IADD R20, R20, 0x1, -R247.reuse ;  /* 0x0000000114148824 */ /* 0x100fe400078e0af7 */
[----:B------:R-:W-:Y:S02]  /*11820*/  @!P2 IMAD.IADD R18, R18, 0x1, -R247 ;  /* 0x000000011212a824 */ /* 0x000fe400078e0af7 */
[----:B------:R-:W-:Y:S02]  /*11830*/  IMAD.MOV.U32 R10, RZ, RZ, R8 ;  /* 0x000000ffff0a7224 */ /* 0x000fe400078e0008 */
[----:B------:R-:W-:Y:S01]  /*11840*/  IMAD.MOV.U32 R12, RZ, RZ, R7 ;  /* 0x000000ffff0c7224 */ /* 0x000fe200078e0007 */
[----:B------:R-:W3:Y:S01]  /*11850*/  LDL.LU R8, [R1+0x1bc] ;  /* 0x0001bc0001087983 */ /* 0x000ee20000300800 */
[----:B------:R-:W-:-:S03]  /*11860*/  @!P5 IMAD.IADD R16, R16, 0x1, -R247 ;  /* 0x000000011010d824 */ /* 0x000fc600078e0af7 */
        /* <DEDUP_REMOVED lines=12> */
[C---:B------:R-:W-:Y:S02]  /*11930*/  ISETP.GT.U32.AND P0, PT, R247.reuse, R18, PT ;  /* 0x00000012f700720c */ /* 0x040fe40003f04070 */
[C---:B------:R-:W-:Y:S02]  /*11940*/  ISETP.GT.U32.AND P2, PT, R247.reuse, R15, PT ;  /* 0x0000000ff700720c */ /* 0x040fe40003f44070 */
[----:B------:R-:W-:-:S05]  /*11950*/  ISETP.GT.U32.AND P1, PT, R247, R14, PT ;  /* 0x0000000ef700720c */ /* 0x000fca0003f24070 */
[--C-:B------:R-:W-:Y:S01]  /*11960*/  @!P4 IMAD.IADD R22, R22, 0x1, -R247.reuse ;  /* 0x000000011616c824 */ /* 0x100fe200078e0af7 */
[----:B------:R-:W-:Y:S01]  /*11970*/  @!P6 IADD3 R23, R23, -R247, RZ ;  /* 0x800000f71717e210 */ /* 0x000fe20007ffe0ff */
[----:B------:R-:W-:-:S04]  /*11980*/  @!P3 IMAD.IADD R20, R20, 0x1, -R247 ;  /* 0x000000011414b824 */ /* 0x000fc800078e0af7 */
[----:B------:R1:W-:Y:S01]  /*11990*/  STL [R1+0x1f8], R23 ;  /* 0x0001f81701007387 */ /* 0x0003e20000100800 */
[----:B------:R-:W-:-:S03]  /*119a0*/  @!P0 IMAD.IADD R18, R18, 0x1, -R247 ;  /* 0x0000000112128824 */ /* 0x000fc600078e0af7 */
[----:B------:R2:W-:Y:S01]  /*119b0*/  STL [R1+0x1f4], R22 ;  /* 0x0001f41601007387 */ /* 0x0005e20000100800 */
[--C-:B------:R-:W-:Y:S01]  /*119c0*/  @!P2 IMAD.IADD R15, R15, 0x1, -R247.reuse ;  /* 0x000000010f0fa824 */ /* 0x100fe200078e0af7 */
[C---:B------:R-:W-:Y:S01]  /*119d0*/  ISETP.GT.U32.AND P2, PT, R247.reuse, R17, PT ;  /* 0x00000011f700720c */ /* 0x040fe20003f44070 */
[----:B------:R-:W-:Y:S01]  /*119e0*/  @!P1 IMAD.IADD R14, R14, 0x1, -R247 ;  /* 0x000000010e0e9824 */ /* 0x000fe200078e0af7 */
[----:B------:R-:W4:Y:S01]  /*119f0*/  LDL.LU R24, [R1+0x1ac] ;  /* 0x0001ac0001187983 */ /* 0x000f220000300800 */
[----:B------:R-:W-:-:S03]  /*11a00*/  ISETP.GT.U32.AND P1, PT, R247, R16, PT ;  /* 0x00000010f700720c */ /* 0x000fc60003f24070 */
[----:B------:R2:W-:Y:S04]  /*11a10*/  STL [R1+0x1f0], R20 ;  /* 0x0001f01401007387 */ /* 0x0005e80000100800 */
[----:B-1----:R-:W4:Y:S04]  /*11a20*/  LDL.LU R23, [R1+0x1a8] ;  /* 0x0001a80001177983 */ /* 0x002f280000300800 */
[----:B------:R1:W-:Y:S04]  /*11a30*/  STL [R1+0x1ec], R18 ;  /* 0x0001ec1201007387 */ /* 0x0003e80000100800 */
[----:B--2---:R-:W2:Y:S01]  /*11a40*/  LDL.LU R22, [R1+0x1a4] ;  /* 0x0001a40001167983 */ /* 0x004ea20000300800 */
[----:B------:R-:W-:-:S02]  /*11a50*/  @!P2 IMAD.IADD R17, R17, 0x1, -R247 ;  /* 0x000000011111a824 */ /* 0x000fc400078e0af7 */
[----:B------:R-:W-:Y:S01]  /*11a60*/  @!P1 IMAD.IADD R16, R16, 0x1, -R247 ;  /* 0x0000000110109824 */ /* 0x000fe200078e0af7 */
[----:B------:R-:W2:Y:S04]  /*11a70*/  LDL.LU R20, [R1+0x1a0] ;  /* 0x0001a00001147983 */ /* 0x000ea80000300800 */
[----:B------:R3:W-:Y:S04]  /*11a80*/  STL [R1+0x1e8], R17 ;  /* 0x0001e81101007387 */ /* 0x0007e80000100800 */
[----:B------:R3:W-:Y:S04]  /*11a90*/  STL [R1+0x1e4], R16 ;  /* 0x0001e41001007387 */ /* 0x0007e80000100800 */
[----:B-1----:R-:W2:Y:S01]  /*11aa0*/  LDL.LU R18, [R1+0x19c] ;  /* 0x00019c0001127983 */ /* 0x002ea20000300800 */
[----:B---3--:R-:W-:-:S02]  /*11ab0*/  ISETP.GT.U32.AND P5, PT, R247, R13, PT ;  /* 0x0000000df700720c */ /* 0x008fc40003fa4070 */
[C---:B------:R-:W-:Y:S01]  /*11ac0*/  ISETP.GT.U32.AND P4, PT, R247.reuse, R25, PT ;  /* 0x00000019f700720c */ /* 0x040fe20003f84070 */
[----:B------:R-:W3:Y:S01]  /*11ad0*/  LDL.LU R17, [R1+0x198] ;  /* 0x0001980001117983 */ /* 0x000ee20000300800 */
[C---:B------:R-:W-:Y:S02]  /*11ae0*/  ISETP.GT.U32.AND P3, PT, R247.reuse, R239, PT ;  /* 0x000000eff700720c */ /* 0x040fe40003f64070 */
[----:B------:R-:W-:Y:S01]  /*11af0*/  ISETP.GT.U32.AND P0, PT, R247, R21, PT ;  /* 0x00000015f700720c */ /* 0x000fe20003f04070 */
[----:B------:R-:W3:Y:S06]  /*11b00*/  LDL.LU R16, [R1+0x194] ;  /* 0x0001940001107983 */ /* 0x000eec0000300800 */
[--C-:B------:R-:W-:Y:S01]  /*11b10*/  @!P5 IMAD.IADD R13, R13, 0x1, -R247.reuse ;  /* 0x000000010d0dd824 */ /* 0x100fe200078e0af7 */
[----:B------:R-:W-:Y:S01]  /*11b20*/  ISETP.GT.U32.AND P5, PT, R247, R26, PT ;  /* 0x0000001af700720c */ /* 0x000fe20003fa4070 */
[----:B------:R-:W-:-:S03]  /*11b30*/  @!P4 IMAD.IADD R25, R25, 0x1, -R247 ;  /* 0x000000011919c824 */ /* 0x000fc600078e0af7 */
[----:B------:R-:W-:-:S09]  /*11b40*/  ISETP.GT.U32.AND P6, PT, R247, R13, PT ;  /* 0x0000000df700720c */ /* 0x000fd20003fc4070 */
[--C-:B------:R-:W-:Y:S01]  /*11b50*/  @!P5 IMAD.IADD R26, R26, 0x1, -R247.reuse ;  /* 0x000000011a1ad824 */ /* 0x100fe200078e0af7 */
[C---:B------:R-:W-:Y:S02]  /*11b60*/  ISETP.GT.U32.AND P5, PT, R247.reuse, R19, PT ;  /* 0x00000013f700720c */ /* 0x040fe40003fa4070 */
[----:B------:R-:W-:Y:S01]  /*11b70*/  ISETP.GT.U32.AND P4, PT, R247, R9, PT ;  /* 0x00000009f700720c */ /* 0x000fe20003f84070 */
[--C-:B------:R-:W-:Y:S02]  /*11b80*/  @!P3 IMAD.IADD R239, R239, 0x1, -R247.reuse ;  /* 0x00000001efefb824 */ /* 0x100fe400078e0af7 */
[----:B------:R-:W-:Y:S01]  /*11b90*/  @!P6 IMAD.IADD R13, R13, 0x1, -R247 ;  /* 0x000000010d0de824 */ /* 0x000fe200078e0af7 */
[C---:B------:R-:W-:Y:S02]  /*11ba0*/  ISETP.GT.U32.AND P2, PT, R247.reuse, R15, PT ;  /* 0x0000000ff700720c */ /* 0x040fe40003f44070 */
[----:B------:R-:W-:-:S05]  /*11bb0*/  ISETP.GT.U32.AND P1, PT, R247, R14, PT ;  /* 0x0000000ef700720c */ /* 0x000fca0003f24070 */
[--C-:B------:R-:W-:Y:S02]  /*11bc0*/  @!P5 IMAD.IADD R19, R19, 0x1, -R247.reuse ;  /* 0x000000011313d824 */ /* 0x100fe400078e0af7 */
[--C-:B------:R-:W-:Y:S02]  /*11bd0*/  @!P4 IMAD.IADD R9, R9, 0x1, -R247.reuse ;  /* 0x000000010909c824 */ /* 0x100fe400078e0af7 */
[--C-:B------:R-:W-:Y:S01]  /*11be0*/  @!P0 IMAD.IADD R21, R21, 0x1, -R247.reuse ;  /* 0x0000000115158824 */ /* 0x100fe200078e0af7 */
[----:B------:R1:W-:Y:S01]  /*11bf0*/  STL [R1+0x1e0], R26 ;  /* 0x0001e01a01007387 */ /* 0x0003e20000100800 */
[----:B------:R-:W-:Y:S02]  /*11c00*/  @!P2 IMAD.IADD R15, R15, 0x1, -R247 ;  /* 0x000000010f0fa824 */ /* 0x000fe400078e0af7 */
[----:B------:R-:W-:Y:S02]  /*11c10*/  @!P1 IADD3 R14, R14, -R247, RZ ;  /* 0x800000f70e0e9210 */ /* 0x000fe40007ffe0ff */
[C---:B------:R-:W-:Y:S01]  /*11c20*/  ISETP.GT.U32.AND P2, PT, R247.reuse, R6, PT ;  /* 0x00000006f700720c */ /* 0x040fe20003f44070 */
[----:B-1----:R-:W3:Y:S04]  /*11c30*/  LDL.LU R26, [R1+0x2240] ;  /* 0x00224000011a7983 */ /* 0x002ee80000300800 */
[----:B------:R1:W-:Y:S04]  /*11c40*/  STL [R1+0x1dc], R25 ;  /* 0x0001dc1901007387 */ /* 0x0003e80000100800 */
[----:B-1----:R-:W3:Y:S04]  /*11c50*/  LDL.LU R25, [R1+0x223c] ;  /* 0x00223c0001197983 */ /* 0x002ee80000300800 */
[----:B------:R-:W-:Y:S01]  /*11c60*/  STL [R1+0x1d8], R239 ;  /* 0x0001d8ef01007387 */ /* 0x000fe20000100800 */
[----:B------:R-:W-:-:S02]  /*11c70*/  ISETP.GT.U32.AND P3, PT, R247, R8, PT ;  /* 0x00000008f700720c */ /* 0x000fc40003f64070 */
[----:B------:R-:W-:Y:S01]  /*11c80*/  ISETP.GT.U32.AND P0, PT, R247, R7, PT ;  /* 0x00000007f700720c */ /* 0x000fe20003f04070 */
[----:B------:R-:W-:Y:S10]  /*11c90*/  STL [R1+0x1d4], R21 ;  /* 0x0001d41501007387 */ /* 0x000ff40000100800 */
[--C-:B------:R-:W-:Y:S01]  /*11ca0*/  @!P3 IMAD.IADD R8, R8, 0x1, -R247.reuse ;  /* 0x000000010808b824 */ /* 0x100fe200078e0af7 */
[----:B------:R1:W-:Y:S01]  /*11cb0*/  STL [R1+0x1d0], R15 ;  /* 0x0001d00f01007387 */ /* 0x0003e20000100800 */
[----:B------:R-:W-:-:S03]  /*11cc0*/  @!P0 IMAD.IADD R7, R7, 0x1, -R247 ;  /* 0x0000000107078824 */ /* 0x000fc600078e0af7 */
[----:B------:R1:W-:Y:S04]  /*11cd0*/  STL [R1+0x1cc], R14 ;  /* 0x0001cc0e01007387 */ /* 0x0003e80000100800 */
[----:B------:R1:W-:Y:S04]  /*11ce0*/  STL [R1+0x1c8], R13 ;  /* 0x0001c80d01007387 */ /* 0x0003e80000100800 */
[----:B-1----:R-:W3:Y:S04]  /*11cf0*/  LDL.LU R15, [R1+0x190] ;  /* 0x00019000010f7983 */ /* 0x002ee80000300800 */
[----:B------:R-:W3:Y:S04]  /*11d00*/  LDL.LU R14, [R1+0x18c] ;  /* 0x00018c00010e7983 */ /* 0x000ee80000300800 */
[----:B------:R-:W3:Y:S01]  /*11d10*/  LDL.LU R13, [R1+0x188] ;  /* 0x00018800010d7983 */ /* 0x000ee20000300800 */
[----:B------:R-:W-:Y:S01]  /*11d20*/  @!P2 IMAD.IADD R6, R6, 0x1, -R247 ;  /* 0x000000010606a824 */ /* 0x000fe200078e0af7 */
[----:B----4-:R-:W-:-:S02]  /*11d30*/  ISETP.GT.U32.AND P6, PT, R247, R24, PT ;  /* 0x00000018f700720c */ /* 0x010fc40003fc4070 */
[C---:B------:R-:W-:Y:S02]  /*11d40*/  ISETP.GT.U32.AND P5, PT, R247.reuse, R23, PT ;  /* 0x00000017f700720c */ /* 0x040fe40003fa4070 */
[----:B--2---:R-:W-:-:S09]  /*11d50*/  ISETP.GT.U32.AND P4, PT, R247, R22, PT ;  /* 0x00000016f700720c */ /* 0x004fd20003f84070 */
[--C-:B------:R-:W-:Y:S01]  /*11d60*/  @!P6 IMAD.IADD R24, R24, 0x1, -R247.reuse ;  /* 0x000000011818e824 */ /* 0x100fe200078e0af7 */
[----:B------:R-:W-:Y:S01]  /*11d70*/  ISETP.GT.U32.AND P6, PT, R247, R19, PT ;  /* 0x00000013f700720c */ /* 0x000fe20003fc4070 */
[--C-:B------:R-:W-:Y:S01]  /*11d80*/  @!P5 IMAD.IADD R23, R23, 0x1, -R247.reuse ;  /* 0x000000011717d824 */ /* 0x100fe200078e0af7 */
[C---:B------:R-:W-:Y:S02]  /*11d90*/  ISETP.GT.U32.AND P5, PT, R247.reuse, R9, PT ;  /* 0x00000009f700720c */ /* 0x040fe40003fa4070 */
[C---:B------:R-:W-:Y:S01]  /*11da0*/  ISETP.GT.U32.AND P3, PT, R247.reuse, R20, PT ;  /* 0x00000014f700720c */ /* 0x040fe20003f64070 */
[----:B------:R-:W-:Y:S01]  /*11db0*/  @!P4 IMAD.IADD R22, R22, 0x1, -R247 ;  /* 0x000000011616c824 */ /* 0x000fe200078e0af7 */
[C---:B------:R-:W-:Y:S02]  /*11dc0*/  ISETP.GT.U32.AND P4, PT, R247.reuse, R8, PT ;  /* 0x00000008f700720c */ /* 0x040fe40003f84070 */
[----:B------:R-:W-:-:S05]  /*11dd0*/  ISETP.GT.U32.AND P0, PT, R247, R18, PT ;  /* 0x00000012f700720c */ /* 0x000fca0003f04070 */
[--C-:B------:R-:W-:Y:S02]  /*11de0*/  @!P6 IMAD.IADD R19, R19, 0x1, -R247.reuse ;  /* 0x000000011313e824 */ /* 0x100fe400078e0af7 */
[--C-:B------:R-:W-:Y:S02]  /*11df0*/  @!P5 IMAD.IADD R9, R9, 0x1, -R247.reuse ;  /* 0x000000010909d824 */ /* 0x100fe400078e0af7 */
[----:B------:R-:W-:Y:S01]  /*11e00*/  @!P3 IMAD.IADD R20, R20, 0x1, -R247 ;  /* 0x000000011414b824 */ /* 0x000fe200078e0af7 */
[----:B------:R1:W-:Y:S01]  /*11e10*/  STL [R1+0x1c4], R19 ;  /* 0x0001c41301007387 */ /* 0x0003e20000100800 */
[----:B------:R-:W-:-:S03]  /*11e20*/  ISETP.GT.U32.AND P3, PT, R247, R7, PT ;  /* 0x00000007f700720c */ /* 0x000fc60003f64070 */
[----:B------:R-:W2:Y:S01]  /*11e30*/  LDL.LU R21, [R1+0x178] ;  /* 0x0001780001157983 */ /* 0x000ea20000300800 */
[----:B------:R-:W-:Y:S01]  /*11e40*/  @!P4 IMAD.IADD R8, R8, 0x1, -R247 ;  /* 0x000000010808c824 */ /* 0x000fe200078e0af7 */
[----:B------:R-:W-:Y:S02]  /*11e50*/  @!P0 IADD3 R18, R18, -R247, RZ ;  /* 0x800000f712128210 */ /* 0x000fe40007ffe0ff */
[----:B------:R4:W-:Y:S01]  /*11e60*/  STL [R1+0x1c0], R9 ;  /* 0x0001c00901007387 */ /* 0x0009e20000100800 */
[----:B------:R-:W-:-:S03]  /*11e70*/  ISETP.GT.U32.AND P0, PT, R247, R6, PT ;  /* 0x00000006f700720c */ /* 0x000fc60003f04070 */
[----:B------:R-:W2:Y:S04]  /*11e80*/  LDL.LU R239, [R1+0x174] ;  /* 0x0001740001ef7983 */ /* 0x000ea80000300800 */
[----:B------:R-:W-:Y:S04]  /*11e90*/  STL [R1+0x1bc], R8 ;  /* 0x0001bc0801007387 */ /* 0x000fe80000100800 */
[----:B-1----:R-:W2:Y:S04]  /*11ea0*/  LDL.LU R19, [R1+0x170] ;  /* 0x0001700001137983 */ /* 0x002ea80000300800 */
[----:B----4-:R-:W4:Y:S01]  /*11eb0*/  LDL.LU R9, [R1+0x16c] ;  /* 0x00016c0001097983 */ /* 0x010f220000300800 */
[----:B------:R-:W-:-:S02]  /*11ec0*/  @!P3 IMAD.IADD R7, R7, 0x1, -R247 ;  /* 0x000000010707b824 */ /* 0x000fc400078e0af7 */
[----:B------:R-:W-:-:S03]  /*11ed0*/  @!P0 IMAD.IADD R6, R6, 0x1, -R247 ;  /* 0x0000000106068824 */ /* 0x000fc600078e0af7 */
[----:B------:R1:W-:Y:S04]  /*11ee0*/  STL [R1+0x1b8], R7 ;  /* 0x0001b80701007387 */ /* 0x0003e80000100800 */
[----:B------:R3:W-:Y:S04]  /*11ef0*/  STL [R1+0x1b4], R6 ;  /* 0x0001b40601007387 */ /* 0x0007e80000100800 */
[----:B-1----:R-:W4:Y:S01]  /*11f00*/  LDL.LU R7, [R1+0x168] ;  /* 0x0001680001077983 */ /* 0x002f220000300800 */
[C---:B------:R-:W-:Y:S02]  /*11f10*/  ISETP.GT.U32.AND P1, PT, R247.reuse, R3, PT ;  /* 0x00000003f700720c */ /* 0x040fe40003f24070 */
[----:B---3--:R-:W-:-:S11]  /*11f20*/  ISETP.GT.U32.AND P2, PT, R247, R17, PT ;  /* 0x00000011f700720c */ /* 0x008fd60003f44070 */
        /* <DEDUP_REMOVED lines=12> */
[----:B------:R-:W-:-:S06]  /*11ff0*/  @!P2 IMAD.IADD R3, R3, 0x1, -R247 ;  /* 0x000000010303a824 */ /* 0x000fcc00078e0af7 */
[--C-:B------:R-:W-:Y:S02]  /*12000*/  @!P1 IMAD.IADD R24, R24, 0x1, -R247.reuse ;  /* 0x0000000118189824 */ /* 0x100fe400078e0af7 */
[----:B------:R-:W-:Y:S02]  /*12010*/  IMAD.MOV.U32 R6, RZ, RZ, R4 ;  /* 0x000000ffff067224 */ /* 0x000fe400078e0004 */
[----:B------:R-:W3:Y:S04]  /*12020*/  LDL.LU R4, [R1+0x164] ;  /* 0x0001640001047983 */ /* 0x000ee80000300800 */
[----:B------:R1:W-:Y:S01]  /*12030*/  STL [R1+0x1b0], R3 ;  /* 0x0001b00301007387 */ /* 0x0003e20000100800 */
[--C-:B------:R-:W-:Y:S01]  /*12040*/  @!P3 IMAD.IADD R20, R20, 0x1, -R247.reuse ;  /* 0x000000011414b824 */ /* 0x100fe200078e0af7 */
[C---:B------:R-:W-:Y:S01]  /*12050*/  ISETP.GT.U32.AND P3, PT, R247.reuse, R12, PT ;  /* 0x0000000cf700720c */ /* 0x040fe20003f64070 */
[----:B------:R-:W-:Y:S01]  /*12060*/  @!P6 IMAD.IADD R16, R16, 0x1, -R247 ;  /* 0x000000011010e824 */ /* 0x000fe200078e0af7 */
[C---:B------:R-:W-:Y:S01]  /*12070*/  ISETP.GT.U32.AND P0, PT, R247.reuse, R18, PT ;  /* 0x00000012f700720c */ /* 0x040fe20003f04070 */
[----:B-1----:R-:W3:Y:S01]  /*12080*/  LDL.LU R3, [R1+0x160] ;  /* 0x0001600001037983 */ /* 0x002ee20000300800 */
[----:B------:R-:W-:-:S02]  /*12090*/  ISETP.GT.U32.AND P2, PT, R247, R17, PT ;  /* 0x00000011f700720c */ /* 0x000fc40003f44070 */
[C---:B------:R-:W-:Y:S02]  /*120a0*/  ISETP.GT.U32.AND P1, PT, R247.reuse, R15, PT ;  /* 0x0000000ff700720c */ /* 0x040fe40003f24070 */
[C---:B------:R-:W-:Y:S02]  /*120b0*/  ISETP.GT.U32.AND P5, PT, R247.reuse, R14, PT ;  /* 0x0000000ef700720c */ /* 0x040fe40003fa4070 */
[----:B------:R-:W-:-:S09]  /*120c0*/  ISETP.GT.U32.AND P4, PT, R247, R13, PT ;  /* 0x0000000df700720c */ /* 0x000fd20003f84070 */
[--C-:B------:R-:W-:Y:S02]  /*120d0*/  @!P1 IMAD.IADD R15, R15, 0x1, -R247.reuse ;  /* 0x000000010f0f9824 */ /* 0x100fe400078e0af7 */
[--C-:B------:R-:W-:Y:S02]  /*120e0*/  @!P5 IMAD.IADD R14, R14, 0x1, -R247.reuse ;  /* 0x000000010e0ed824 */ /* 0x100fe400078e0af7 */
[--C-:B------:R-:W-:Y:S02]  /*120f0*/  @!P4 IMAD.IADD R13, R13, 0x1, -R247.reuse ;  /* 0x000000010d0dc824 */ /* 0x100fe400078e0af7 */
[----:B------:R-:W-:Y:S01]  /*12100*/  VIADD R8, R5, 0x1f6 ;  /* 0x000001f605087836 */ /* 0x000fe20000000000 */
[----:B------:R1:W-:Y:S01]  /*12110*/  STL [R1+0x1ac], R24 ;  /* 0x0001ac1801007387 */ /* 0x0003e20000100800 */
[--C-:B------:R-:W-:Y:S02]  /*12120*/  @!P3 IMAD.IADD R12, R12, 0x1, -R247.reuse ;  /* 0x000000010c0cb824 */ /* 0x100fe400078e0af7 */
[--C-:B------:R-:W-:Y:S01]  /*12130*/  @!P0 IMAD.IADD R18, R18, 0x1, -R247.reuse ;  /* 0x0000000112128824 */ /* 0x100fe200078e0af7 */
[----:B------:R-:W-:Y:S01]  /*12140*/  ISETP.GT.U32.AND P0, PT, R247, R11, PT ;  /* 0x0000000bf700720c */ /* 0x000fe20003f04070 */
[----:B------:R-:W-:Y:S01]  /*12150*/  @!P2 IMAD.IADD R17, R17, 0x1, -R247 ;  /* 0x000000011111a824 */ /* 0x000fe200078e0af7 */
        /* <DEDUP_REMOVED lines=14> */
[----:B------:R-:W-:-:S03]  /*12240*/  @!P0 IMAD.IADD R11, R11, 0x1, -R247 ;  /* 0x000000010b0b8824 */ /* 0x000fc600078e0af7 */
[----:B------:R-:W3:Y:S01]  /*12250*/  LDL.LU R16, [R1+0x154] ;  /* 0x0001540001107983 */ /* 0x000ee20000300800 */
[C---:B------:R-:W-:Y:S01]  /*12260*/  IMAD R237, R247.reuse, R238, R237 ;  /* 0x000000eef7ed7224 */ /* 0x040fe200078e02ed */
[----:B------:R-:W-:Y:S02]  /*12270*/  IABS R238, R8 ;  /* 0x0000000800ee7213 */ /* 0x000fe40000000000 */
        /* <DEDUP_REMOVED lines=8> */
[----:B------:R-:W-:Y:S01]  /*12300*/  ISETP.GT.U32.AND P1, PT, R247, R14, PT ;  /* 0x0000000ef700720c */ /* 0x000fe20003f24070 */
        /* <DEDUP_REMOVED lines=8> */
[----:B------:R1:W-:Y:S01]  /*12390*/  STL [R1+0x190], R15 ;  /* 0x0001900f01007387 */ /* 0x0003e20000100800 */
[----:B------:R-:W-:-:S03]  /*123a0*/  @!P4 IMAD.IADD R12, R12, 0x1, -R247 ;  /* 0x000000010c0cc824 */ /* 0x000fc600078e0af7 */
[----:B------:R2:W-:Y:S01]  /*123b0*/  STL [R1+0x18c], R14 ;  /* 0x00018c0e01007387 */ /* 0x0005e20000100800 */
[--C-:B------:R-:W-:Y:S01]  /*123c0*/  @!P3 IMAD.IADD R7, R7, 0x1, -R247.reuse ;  /* 0x000000010707b824 */ /* 0x100fe200078e0af7 */
[----:B------:R-:W-:Y:S02]  /*123d0*/  ISETP.GT.U32.AND P3, PT, R247, R11, PT ;  /* 0x0000000bf700720c */ /* 0x000fe40003f64070 */
[----:B------:R4:W-:Y:S04]  /*123e0*/  STL [R1+0x188], R13 ;  /* 0x0001880d01007387 */ /* 0x0009e80000100800 */
[----:B------:R4:W-:Y:S04]  /*123f0*/  STL [R1+0x184], R12 ;  /* 0x0001840c01007387 */ /* 0x0009e80000100800 */
[----:B------:R-:W3:Y:S04]  /*12400*/  LDL.LU R20, [R1+0x144] ;  /* 0x0001440001147983 */ /* 0x000ee80000300800 */
[----:B-1----:R-:W3:Y:S04]  /*12410*/  LDL.LU R15, [R1+0x140] ;  /* 0x00014000010f7983 */ /* 0x002ee80000300800 */
[----:B--2---:R-:W2:Y:S04]  /*12420*/  LDL.LU R14, [R1+0x13c] ;  /* 0x00013c00010e7983 */ /* 0x004ea80000300800 */
[----:B----4-:R-:W4:Y:S01]  /*12430*/  LDL.LU R13, [R1+0x138] ;  /* 0x00013800010d7983 */ /* 0x010f220000300800 */
        /* <DEDUP_REMOVED lines=8> */
[C---:B------:R-:W-:Y:S01]  /*124c0*/  ISETP.GT.U32.AND P2, PT, R247.reuse, R3, PT ;  /* 0x00000003f700720c */ /* 0x040fe20003f44070 */
[----:B------:R-:W-:Y:S01]  /*124d0*/  @!P0 IMAD.IADD R4, R4, 0x1, -R247 ;  /* 0x0000000104048824 */ /* 0x000fe200078e0af7 */
[----:B------:R-:W-:-:S02]  /*124e0*/  ISETP.GT.U32.AND P5, PT, R247, R19, PT ;  /* 0x00000013f700720c */ /* 0x000fc40003fa4070 */
[----:B------:R-:W-:-:S09]  /*124f0*/  ISETP.GT.U32.AND P0, PT, R247, R10, PT ;  /* 0x0000000af700720c */ /* 0x000fd20003f04070 */
[--C-:B------:R-:W-:Y:S01]  /*12500*/  @!P2 IMAD.IADD R3, R3, 0x1, -R247.reuse ;  /* 0x000000010303a824 */ /* 0x100fe200078e0af7 */
[C---:B------:R-:W-:Y:S02]  /*12510*/  ISETP.GT.U32.AND P2, PT, R247.reuse, R21, PT ;  /* 0x00000015f700720c */ /* 0x040fe40003f44070 */
[----:B------:R-:W-:Y:S01]  /*12520*/  ISETP.GT.U32.AND P4, PT, R247, R9, PT ;  /* 0x00000009f700720c */ /* 0x000fe20003f84070 */
[--C-:B------:R-:W-:Y:S01]  /*12530*/  @!P1 IMAD.IADD R239, R239, 0x1, -R247.reuse ;  /* 0x00000001efef9824 */ /* 0x100fe200078e0af7 */
[----:B------:R-:W-:Y:S01]  /*12540*/  ISETP.GT.U32.AND P6, PT, R247, R3, PT ;  /* 0x00000003f700720c */ /* 0x000fe20003fc4070 */
[----:B------:R-:W-:Y:S01]  /*12550*/  @!P5 IMAD.IADD R19, R19, 0x1, -R247 ;  /* 0x000000011313d824 */ /* 0x000fe200078e0af7 */
[----:B------:R-:W-:-:S07]  /*12560*/  @!P0 IADD3 R10, R10, -R247, RZ ;  /* 0x800000f70a0a8210 */ /* 0x000fce0007ffe0ff */
[--C-:B------:R-:W-:Y:S01]  /*12570*/  @!P2 IMAD.IADD R21, R21, 0x1, -R247.reuse ;  /* 0x000000011515a824 */ /* 0x100fe200078e0af7 */
[----:B------:R1:W-:Y:S01]  /*12580*/  STL [R1+0x17c], R10 ;  /* 0x00017c0a01007387 */ /* 0x0003e20000100800 */
[----:B------:R-:W-:Y:S01]  /*12590*/  ISETP.GT.U32.AND P3, PT, R247, R7, PT ;  /* 0x00000007f700720c */ /* 0x000fe20003f64070 */
[--C-:B------:R-:W-:Y:S02]  /*125a0*/  @!P4 IMAD.IADD R9, R9, 0x1, -R247.reuse ;  /* 0x000000010909c824 */ /* 0x100fe400078e0af7 */
[----:B------:R-:W-:Y:S01]  /*125b0*/  @!P6 IMAD.IADD R3, R3, 0x1, -R247 ;  /* 0x000000010303e824 */ /* 0x000fe200078e0af7 */
[----:B-1----:R-:W3:Y:S01]  /*125c0*/  LDL.LU R10, [R1+0x12c] ;  /* 0x00012c00010a7983 */ /* 0x002ee20000300800 */
[----:B------:R-:W-:-:S08]  /*125d0*/  ISETP.GT.U32.AND P0, PT, R247, R4, PT ;  /* 0x00000004f700720c */ /* 0x000fd00003f04070 */
[--C-:B------:R-:W-:Y:S01]  /*125e0*/  @!P3 IMAD.IADD R7, R7, 0x1, -R247.reuse ;  /* 0x000000010707b824 */ /* 0x100fe200078e0af7 */
[C---:B------:R-:W-:Y:S01]  /*125f0*/  ISETP.GT.U32.AND P3, PT, R247.reuse, R240, PT ;  /* 0x000000f0f700720c */ /* 0x040fe20003f64070 */
[----:B------:R1:W-:Y:S03]  /*12600*/  STL [R1+0x178], R21 ;  /* 0x0001781501007387 */ /* 0x0003e60000100800 */
[----:B------:R-:W-:Y:S01]  /*12610*/  @!P0 IMAD.IADD R4, R4, 0x1, -R247 ;  /* 0x0000000104048824 */ /* 0x000fe200078e0af7 */
[----:B-1----:R-:W3:Y:S04]  /*12620*/  LDL.LU R21, [R1+0x222c] ;  /* 0x00222c0001157983 */ /* 0x002ee80000300800 */
[----:B------:R-:W-:Y:S04]  /*12630*/  STL [R1+0x174], R239 ;  /* 0x000174ef01007387 */ /* 0x000fe80000100800 */
[----:B------:R-:W-:Y:S04]  /*12640*/  STL [R1+0x170], R19 ;  /* 0x0001701301007387 */ /* 0x000fe80000100800 */
[----:B------:R1:W-:Y:S04]  /*12650*/  STL [R1+0x16c], R9 ;  /* 0x00016c0901007387 */ /* 0x0003e80000100800 */
[----:B------:R-:W-:Y:S01]  /*12660*/  STL [R1+0x168], R7 ;  /* 0x0001680701007387 */ /* 0x000fe20000100800 */
[----:B------:R-:W-:-:S02]  /*12670*/  ISETP.GT.U32.AND P2, PT, R247, R18, PT ;  /* 0x00000012f700720c */ /* 0x000fc40003f44070 */
[C---:B------:R-:W-:Y:S02]  /*12680*/  ISETP.GT.U32.AND P1, PT, R247.reuse, R17, PT ;  /* 0x00000011f700720c */ /* 0x040fe40003f24070 */
[C---:B------:R-:W-:Y:S02]  /*12690*/  ISETP.GT.U32.AND P5, PT, R247.reuse, R16, PT ;  /* 0x00000010f700720c */ /* 0x040fe40003fa4070 */
[----:B------:R-:W-:-:S07]  /*126a0*/  ISETP.GT.U32.AND P4, PT, R247, R8, PT ;  /* 0x00000008f700720c */ /* 0x000fce0003f84070 */
[--C-:B------:R-:W-:Y:S02]  /*126b0*/  @!P2 IMAD.IADD R18, R18, 0x1, -R247.reuse ;  /* 0x000000011212a824 */ /* 0x100fe400078e0af7 */
[--C-:B------:R-:W-:Y:S02]  /*126c0*/  @!P1 IMAD.IADD R17, R17, 0x1, -R247.reuse ;  /* 0x0000000111119824 */ /* 0x100fe400078e0af7 */
[----:B------:R-:W-:Y:S02]  /*126d0*/  @!P5 IADD3 R16, R16, -R247, RZ ;  /* 0x800000f71010d210 */ /* 0x000fe40007ffe0ff */
[--C-:B------:R-:W-:Y:S01]  /*126e0*/  @!P4 IMAD.IADD R8, R8, 0x1, -R247.reuse ;  /* 0x000000010808c824 */ /* 0x100fe200078e0af7 */
[----:B------:R-:W-:Y:S01]  /*126f0*/  STL [R1+0x160], R3 ;  /* 0x0001600301007387 */ /* 0x000fe20000100800 */
[----:B------:R-:W-:-:S03]  /*12700*/  @!P3 IMAD.IADD R240, R240, 0x1, -R247 ;  /* 0x00000001f0f0b824 */ /* 0x000fc600078e0af7 */
[----:B------:R1:W-:Y:S04]  /*12710*/  STL [R1+0x164], R4 ;  /* 0x0001640401007387 */ /* 0x0003e80000100800 */
[----:B-1----:R-:W3:Y:S04]  /*12720*/  LDL.LU R9, [R1+0x128] ;  /* 0x0001280001097983 */ /* 0x002ee80000300800 */
[----:B------:R-:W3:Y:S01]  /*12730*/  LDL.LU R4, [R1+0x124] ;  /* 0x0001240001047983 */ /* 0x000ee20000300800 */
[----:B------:R-:W-:Y:S02]  /*12740*/  IMAD.MOV.U32 R3, RZ, RZ, R2 ;  /* 0x000000ffff037224 */ /* 0x000fe400078e0002 */
[----:B------:R-:W-:Y:S01]  /*12750*/  IMAD.MOV.U32 R7, RZ, RZ, R0 ;  /* 0x000000ffff077224 */ /* 0x000fe200078e0000 */
[----:B------:R-:W3:Y:S04]  /*12760*/  LDL.LU R2, [R1+0x120] ;  /* 0x0001200001027983 */ /* 0x000ee80000300800 */
[----:B------:R-:W3:Y:S01]  /*12770*/  LDL.LU R0, [R1+0x11c] ;  /* 0x00011c0001007983 */ /* 0x000ee20000300800 */
[----:B------:R-:W-:-:S02]  /*12780*/  ISETP.GT.U32.AND P6, PT, R247, R20, PT ;  /* 0x00000014f700720c */ /* 0x000fc40003fc4070 */
[C---:B------:R-:W-:Y:S02]  /*12790*/  ISETP.GT.U32.AND P2, PT, R247.reuse, R15, PT ;  /* 0x0000000ff700720c */ /* 0x040fe40003f44070 */
[C---:B--2---:R-:W-:Y:S02]  /*127a0*/  ISETP.GT.U32.AND P1, PT, R247.reuse, R14, PT ;  /* 0x0000000ef700720c */ /* 0x044fe40003f24070 */
[----:B----4-:R-:W-:-:S07]  /*127b0*/  ISETP.GT.U32.AND P5, PT, R247, R13, PT ;  /* 0x0000000df700720c */ /* 0x010fce0003fa4070 */
[--C-:B------:R-:W-:Y:S01]  /*127c0*/  @!P6 IMAD.IADD R20, R20, 0x1, -R247.reuse ;  /* 0x000000011414e824 */ /* 0x100fe200078e0af7 */
[----:B------:R-:W-:Y:S01]  /*127d0*/  ISETP.GT.U32.AND P6, PT, R247, R18, PT ;  /* 0x00000012f700720c */ /* 0x000fe20003fc4070 */
[--C-:B------:R-:W-:Y:S01]  /*127e0*/  @!P2 IMAD.IADD R15, R15, 0x1, -R247.reuse ;  /* 0x000000010f0fa824 */ /* 0x100fe200078e0af7 */
[C---:B------:R-:W-:Y:S01]  /*127f0*/  ISETP.GT.U32.AND P2, PT, R247.reuse, R17, PT ;  /* 0x00000011f700720c */ /* 0x040fe20003f44070 */
[--C-:B------:R-:W-:Y:S01]  /*12800*/  @!P1 IMAD.IADD R14, R14, 0x1, -R247.reuse ;  /* 0x000000010e0e9824 */ /* 0x100fe200078e0af7 */
[C---:B------:R-:W-:Y:S02]  /*12810*/  ISETP.GT.U32.AND P4, PT, R247.reuse, R12, PT ;  /* 0x0000000cf700720c */ /* 0x040fe40003f84070 */
[----:B------:R-:W-:Y:S01]  /*12820*/  ISETP.GT.U32.AND P1, PT, R247, R16, PT ;  /* 0x00000010f700720c */ /* 0x000fe20003f24070 */
[----:B------:R-:W-:Y:S01]  /*12830*/  @!P5 IMAD.IADD R13, R13, 0x1, -R247 ;  /* 0x000000010d0dd824 */ /* 0x000fe200078e0af7 */
[----:B------:R-:W-:-:S05]  /*12840*/  ISETP.GT.U32.AND P5, PT, R247, R8, PT ;  /* 0x00000008f700720c */ /* 0x000fca0003fa4070 */
[----:B------:R-:W-:Y:S02]  /*12850*/  @!P6 IMAD.IADD R18, R18, 0x1, -R247 ;  /* 0x000000011212e824 */ /* 0x000fe400078e0af7 */
[----:B------:R-:W-:-:S03]  /*12860*/  @!P2 IADD3 R17, R17, -R247, RZ ;  /* 0x800000f71111a210 */ /* 0x000fc60007ffe0ff */
[----:B------:R1:W-:Y:S01]  /*12870*/  STL [R1+0x15c], R18 ;  /* 0x00015c1201007387 */ /* 0x0003e20000100800 */
[--C-:B------:R-:W-:Y:S01]  /*12880*/  @!P4 IMAD.IADD R12, R12, 0x1, -R247.reuse ;  /* 0x000000010c0cc824 */ /* 0x100fe200078e0af7 */
[----:B------:R-:W-:Y:S01]  /*12890*/  ISETP.GT.U32.AND P4, PT, R247, R240, PT ;  /* 0x000000f0f700720c */ /* 0x000fe20003f84070 */
[--C-:B------:R-:W-:Y:S02]  /*128a0*/  @!P1 IMAD.IADD R16, R16, 0x1, -R247.reuse ;  /* 0x0000000110109824 */ /* 0x100fe400078e0af7 */
[--C-:B------:R-:W-:Y:S01]  /*128b0*/  @!P5 IMAD.IADD R8, R8, 0x1, -R247.reuse ;  /* 0x000000010808d824 */ /* 0x100fe200078e0af7 */
[----:B------:R2:W-:Y:S04]  /*128c0*/  STL [R1+0x158], R17 ;  /* 0x0001581101007387 */ /* 0x0005e80000100800 */
[----:B------:R-:W-:Y:S04]  /*128d0*/  STL [R1+0x154], R16 ;  /* 0x0001541001007387 */ /* 0x000fe80000100800 */
[----:B------:R-:W-:Y:S04]  /*128e0*/  STL [R1+0x150], R8 ;  /* 0x0001500801007387 */ /* 0x000fe80000100800 */
[----:B------:R-:W4:Y:S04]  /*128f0*/  LDL.LU R19, [R1+0x110] ;  /* 0x0001100001137983 */ /* 0x000f280000300800 */
[----:B-1----:R-:W4:Y:S04]  /*12900*/  LDL.LU R18, [R1+0x10c] ;  /* 0x00010c0001127983 */ /* 0x002f280000300800 */
[----:B--2---:R-:W2:Y:S01]  /*12910*/  LDL.LU R17, [R1+0x108] ;  /* 0x0001080001117983 */ /* 0x004ea20000300800 */
[----:B------:R-:W-:-:S05]  /*12920*/  @!P4 IMAD.IADD R240, R240, 0x1, -R247 ;  /* 0x00000001f0f0c824 */ /* 0x000fca00078e0af7 */
[----:B------:R1:W-:Y:S04]  /*12930*/  STL [R1+0x14c], R240 ;  /* 0x00014cf001007387 */ /* 0x0003e80000100800 */
[----:B-1----:R-:W2:Y:S01]  /*12940*/  LDL.LU R240, [R1+0x104] ;  /* 0x0001040001f07983 */ /* 0x002ea20000300800 */
[C---:B------:R-:W-:Y:S02]  /*12950*/  ISETP.GT.U32.AND P0, PT, R247.reuse, R6, PT ;  /* 0x00000006f700720c */ /* 0x040fe40003f04070 */
[C---:B---3--:R-:W-:Y:S01]  /*12960*/  ISETP.GT.U32.AND P3, PT, R247.reuse, R11, PT ;  /* 0x0000000bf700720c */ /* 0x048fe20003f64070 */
[----:B------:R-:W3:Y:S01]  /*12970*/  LDL.LU R16, [R1+0x100] ;  /* 0x0001000001107983 */ /* 0x000ee20000300800 */
[C---:B------:R-:W-:Y:S02]  /*12980*/  ISETP.GT.U32.AND P2, PT, R247.reuse, R15, PT ;  /* 0x0000000ff700720c */ /* 0x040fe40003f44070 */
[C---:B------:R-:W-:Y:S01]  /*12990*/  ISETP.GT.U32.AND P1, PT, R247.reuse, R14, PT ;  /* 0x0000000ef700720c */ /* 0x040fe20003f24070 */
[----:B------:R-:W3:Y:S06]  /*129a0*/  LDL.LU R8, [R1+0xfc] ;  /* 0x0000fc0001087983 */ /* 0x000eec0000300800 */
[--C-:B------:R-:W-:Y:S01]  /*129b0*/  @!P0 IMAD.IADD R6, R6, 0x1, -R247.reuse ;  /* 0x0000000106068824 */ /* 0x100fe200078e0af7 */
[----:B------:R-:W-:Y:S01]  /*129c0*/  ISETP.GT.U32.AND P0, PT, R247, R10, PT ;  /* 0x0000000af700720c */ /* 0x000fe20003f04070 */
[----:B------:R-:W-:-:S03]  /*129d0*/  @!P3 IMAD.IADD R11, R11, 0x1, -R247 ;  /* 0x000000010b0bb824 */ /* 0x000fc600078e0af7 */
[----:B------:R-:W-:-:S09]  /*129e0*/  ISETP.GT.U32.AND P3, PT, R247, R6, PT ;  /* 0x00000006f700720c */ /* 0x000fd20003f64070 */
[--C-:B------:R-:W-:Y:S01]  /*129f0*/  @!P0 IMAD.IADD R10, R10, 0x1, -R247.reuse ;  /* 0x000000010a0a8824 */ /* 0x100fe200078e0af7 */
[----:B------:R-:W-:Y:S01]  /*12a00*/  ISETP.GT.U32.AND P0, PT, R247, R20, PT ;  /* 0x00000014f700720c */ /* 0x000fe20003f04070 */
[----:B------:R-:W-:-:S03]  /*12a10*/  @!P2 IMAD.IADD R15, R15, 0x1, -R247 ;  /* 0x000000010f0fa824 */ /* 0x000fc600078e0af7 */
[----:B------:R-:W-:Y:S01]  /*12a20*/  ISETP.GT.U32.AND P6, PT, R247, R10, PT ;  /* 0x0000000af700720c */ /* 0x000fe20003fc4070 */
[----:B------:R-:W-:-:S08]  /*12a30*/  @!P3 IMAD.IADD R6, R6, 0x1, -R247 ;  /* 0x000000010606b824 */ /* 0x000fd000078e0af7 */
[--C-:B------:R-:W-:Y:S01]  /*12a40*/  @!P0 IMAD.IADD R20, R20, 0x1, -R247.reuse ;  /* 0x0000000114148824 */ /* 0x100fe200078e0af7 */
[----:B------:R1:W-:Y:S01]  /*12a50*/  STL [R1+0x148], R6 ;  /* 0x0001480601007387 */ /* 0x0003e20000100800 */
[C---:B------:R-:W-:Y:S01]  /*12a60*/  ISETP.GT.U32.AND P5, PT, R247.reuse, R13, PT ;  /* 0x0000000df700720c */ /* 0x040fe20003fa4070 */
[----:B------:R-:W-:Y:S01]  /*12a70*/  @!P1 IMAD.IADD R14, R14, 0x1, -R247 ;  /* 0x000000010e0e9824 */ /* 0x000fe200078e0af7 */
[----:B------:R-:W-:Y:S01]  /*12a80*/  @!P6 IADD3 R10, R10, -R247, RZ ;  /* 0x800000f70a0ae210 */ /* 0x000fe20007ffe0ff */
[----:B-1----:R-:W3:Y:S01]  /*12a90*/  LDL.LU R6, [R1+0xf8] ;  /* 0x0000f80001067983 */ /* 0x002ee20000300800 */
[C---:B------:R-:W-:Y:S02]  /*12aa0*/  ISETP.GT.U32.AND P4, PT, R247.reuse, R12, PT ;  /* 0x0000000cf700720c */ /* 0x040fe40003f84070 */
[----:B------:R-:W-:-:S07]  /*12ab0*/  ISETP.GT.U32.AND P3, PT, R247, R11, PT ;  /* 0x0000000bf700720c */ /* 0x000fce0003f64070 */
[--C-:B------:R-:W-:Y:S01]  /*12ac0*/  @!P5 IMAD.IADD R13, R13, 0x1, -R247.reuse ;  /* 0x000000010d0dd824 */ /* 0x100fe200078e0af7 */
[----:B------:R1:W-:Y:S03]  /*12ad0*/  STL [R1+0x144], R20 ;  /* 0x0001441401007387 */ /* 0x0003e60000100800 */
[--C-:B------:R-:W-:Y:S01]  /*12ae0*/  @!P4 IMAD.IADD R12, R12, 0x1, -R247.reuse ;  /* 0x000000010c0cc824 */ /* 0x100fe200078e0af7 */
[----:B-1----:R-:W3:Y:S01]  /*12af0*/  LDL.LU R20, [R1+0x2228] ;  /* 0x0022280001147983 */ /* 0x002ee20000300800 */
[----:B------:R-:W-:Y:S01]  /*12b00*/  @!P3 IMAD.IADD R11, R11, 0x1, -R247 ;  /* 0x000000010b0bb824 */ /* 0x000fe200078e0af7 */
[C---:B------:R-:W-:Y:S02]  /*12b10*/  ISETP.GT.U32.AND P0, PT, R247.reuse, R9, PT ;  /* 0x00000009f700720c */ /* 0x040fe40003f04070 */
[C---:B------:R-:W-:Y:S02]  /*12b20*/  ISETP.GT.U32.AND P2, PT, R247.reuse, R4, PT ;  /* 0x00000004f700720c */ /* 0x040fe40003f44070 */
[----:B------:R-:W-:-:S09]  /*12b30*/  ISETP.GT.U32.AND P1, PT, R247, R2, PT ;  /* 0x00000002f700720c */ /* 0x000fd20003f24070 */
[--C-:B------:R-:W-:Y:S02]  /*12b40*/  @!P0 IMAD.IADD R9, R9, 0x1, -R247.reuse ;  /* 0x0000000109098824 */ /* 0x100fe400078e0af7 */
[--C-:B------:R-:W-:Y:S01]  /*12b50*/  @!P2 IMAD.IADD R4, R4, 0x1, -R247.reuse ;  /* 0x000000010404a824 */ /* 0x100fe200078e0af7 */
[C---:B------:R-:W-:Y:S01]  /*12b60*/  ISETP.GT.U32.AND P5, PT, R247.reuse, R0, PT ;  /* 0x00000000f700720c */ /* 0x040fe20003fa4070 */
[--C-:B------:R-:W-:Y:S01]  /*12b70*/  @!P1 IMAD.IADD R2, R2, 0x1, -R247.reuse ;  /* 0x0000000102029824 */ /* 0x100fe200078e0af7 */
[----:B------:R1:W-:Y:S04]  /*12b80*/  STL [R1+0x140], R15 ;  /* 0x0001400f01007387 */ /* 0x0003e80000100800 */
[----:B------:R1:W-:Y:S04]  /*12b90*/  STL [R1+0x13c], R14 ;  /* 0x00013c0e01007387 */ /* 0x0003e80000100800 */
[----:B------:R1:W-:Y:S03]  /*12ba0*/  STL [R1+0x138], R13 ;  /* 0x0001380d01007387 */ /* 0x0003e60000100800 */
[----:B------:R-:W-:Y:S01]  /*12bb0*/  @!P5 IMAD.IADD R0, R0, 0x1, -R247 ;  /* 0x000000010000d824 */ /* 0x000fe200078e0af7 */
[----:B------:R1:W-:Y:S04]  /*12bc0*/  STL [R1+0x134], R12 ;  /* 0x0001340c01007387 */ /* 0x0003e80000100800 */
[----:B------:R-:W-:Y:S04]  /*12bd0*/  STL [R1+0x130], R11 ;  /* 0x0001300b01007387 */ /* 0x000fe80000100800 */
[----:B------:R2:W-:Y:S04]  /*12be0*/  STL [R1+0x12c], R10 ;  /* 0x00012c0a01007387 */ /* 0x0005e80000100800 */
[----:B-1----:R-:W3:Y:S04]  /*12bf0*/  LDL.LU R15, [R1+0xf4] ;  /* 0x0000f400010f7983 */ /* 0x002ee80000300800 */
[----:B------:R-:W3:Y:S04]  /*12c00*/  LDL.LU R14, [R1+0xf0] ;  /* 0x0000f000010e7983 */ /* 0x000ee80000300800 */
[----:B------:R-:W3:Y:S04]  /*12c10*/  LDL.LU R13, [R1+0xec] ;  /* 0x0000ec00010d7983 */ /* 0x000ee80000300800 */
[----:B------:R-:W3:Y:S01]  /*12c20*/  LDL.LU R12, [R1+0xe8] ;  /* 0x0000e800010c7983 */ /* 0x000ee20000300800 */
[----:B----4-:R-:W-:-:S02]  /*12c30*/  ISETP.GT.U32.AND P6, PT, R247, R19, PT ;  /* 0x00000013f700720c */ /* 0x010fc40003fc4070 */
[C---:B------:R-:W-:Y:S02]  /*12c40*/  ISETP.GT.U32.AND P0, PT, R247.reuse, R18, PT ;  /* 0x00000012f700720c */ /* 0x040fe40003f04070 */
[----:B--2---:R-:W-:-:S09]  /*12c50*/  ISETP.GT.U32.AND P2, PT, R247, R17, PT ;  /* 0x00000011f700720c */ /* 0x004fd20003f44070 */
[--C-:B------:R-:W-:Y:S01]  /*12c60*/  @!P6 IMAD.IADD R19, R19, 0x1, -R247.reuse ;  /* 0x000000011313e824 */ /* 0x100fe200078e0af7 */
[C---:B------:R-:W-:Y:S01]  /*12c70*/  ISETP.GT.U32.AND P6, PT, R247.reuse, R9, PT ;  /* 0x00000009f700720c */ /* 0x040fe20003fc4070 */
[--C-:B------:R-:W-:Y:S01]  /*12c80*/  @!P0 IMAD.IADD R18, R18, 0x1, -R247.reuse ;  /* 0x0000000112128824 */ /* 0x100fe200078e0af7 */
[----:B------:R-:W-:Y:S01]  /*12c90*/  ISETP.GT.U32.AND P0, PT, R247, R4, PT ;  /* 0x00000004f700720c */ /* 0x000fe20003f04070 */
[----:B------:R-:W-:Y:S01]  /*12ca0*/  @!P2 IMAD.IADD R17, R17, 0x1, -R247 ;  /* 0x000000011111a824 */ /* 0x000fe200078e0af7 */
[C---:B------:R-:W-:Y:S02]  /*12cb0*/  ISETP.GT.U32.AND P1, PT, R247.reuse, R240, PT ;  /* 0x000000f0f700720c */ /* 0x040fe40003f24070 */
[----:B------:R-:W-:-:S07]  /*12cc0*/  ISETP.GT.U32.AND P2, PT, R247, R2, PT ;  /* 0x00000002f700720c */ /* 0x000fce0003f44070 */
[--C-:B------:R-:W-:Y:S02]  /*12cd0*/  @!P6 IMAD.IADD R9, R9, 0x1, -R247.reuse ;  /* 0x000000010909e824 */ /* 0x100fe400078e0af7 */
[--C-:B------:R-:W-:Y:S02]  /*12ce0*/  @!P0 IMAD.IADD R4, R4, 0x1, -R247.reuse ;  /* 0x0000000104048824 */ /* 0x100fe400078e0af7 */
[--C-:B------:R-:W-:Y:S01]  /*12cf0*/  @!P1 IMAD.IADD R240, R240, 0x1, -R247.reuse ;  /* 0x00000001f0f09824 */ /* 0x100fe200078e0af7 */
[----:B------:R-:W-:Y:S01]  /*12d00*/  ISETP.GT.U32.AND P1, PT, R247, R0, PT ;  /* 0x00000000f700720c */ /* 0x000fe20003f24070 */
[----:B------:R-:W-:Y:S01]  /*12d10*/  @!P2 IMAD.IADD R2, R2, 0x1, -R247 ;  /* 0x000000010202a824 */ /* 0x000fe200078e0af7 */
[----:B------:R1:W-:Y:S04]  /*12d20*/  STL [R1+0x128], R9 ;  /* 0x0001280901007387 */ /* 0x0003e80000100800 */
[----:B------:R2:W-:Y:S04]  /*12d30*/  STL [R1+0x124], R4 ;  /* 0x0001240401007387 */ /* 0x0005e80000100800 */
[----:B------:R4:W-:Y:S04]  /*12d40*/  STL [R1+0x120], R2 ;  /* 0x0001200201007387 */ /* 0x0009e80000100800 */
[----:B------:R-:W3:Y:S04]  /*12d50*/  LDL.LU R10, [R1+0xdc] ;  /* 0x0000dc00010a7983 */ /* 0x000ee80000300800 */
[----:B-1----:R-:W3:Y:S01]  /*12d60*/  LDL.LU R9, [R1+0xd8] ;  /* 0x0000d80001097983 */ /* 0x002ee20000300800 */
[----:B--2---:R-:W-:-:S03]  /*12d70*/  IMAD.MOV.U32 R4, RZ, RZ, R242 ;  /* 0x000000ffff047224 */ /* 0x004fc600078e00f2 */
[----:B----4-:R-:W2:Y:S01]  /*12d80*/  LDL.LU R2, [R1+0xd4] ;  /* 0x0000d40001027983 */ /* 0x010ea20000300800 */
[----:B------:R-:W-:-:S03]  /*12d90*/  @!P1 IMAD.IADD R0, R0, 0x1, -R247 ;  /* 0x0000000100009824 */ /* 0x000fc600078e0af7 */
[----:B------:R-:W4:Y:S04]  /*12da0*/  LDL.LU R242, [R1+0xd0] ;  /* 0x0000d00001f27983 */ /* 0x000f280000300800 */
[----:B------:R1:W-:Y:S04]  /*12db0*/  STL [R1+0x11c], R0 ;  /* 0x00011c0001007387 */ /* 0x0003e80000100800 */
[----:B-1----:R-:W4:Y:S01]  /*12dc0*/  LDL.LU R0, [R1+0xcc] ;  /* 0x0000cc0001007983 */ /* 0x002f220000300800 */
[C---:B------:R-:W-:Y:S02]  /*12dd0*/  ISETP.GT.U32.AND P3, PT, R247.reuse, R245, PT ;  /* 0x000000f5f700720c */ /* 0x040fe40003f64070 */
[----:B------:R-:W-:-:S02]  /*12de0*/  ISETP.GT.U32.AND P4, PT, R247, R243, PT ;  /* 0x000000f3f700720c */ /* 0x000fc40003f84070 */
[----:B---3--:R-:W-:-:S09]  /*12df0*/  ISETP.GT.U32.AND P5, PT, R247, R16, PT ;  /* 0x00000010f700720c */ /* 0x008fd20003fa4070 */
        /* <DEDUP_REMOVED lines=8> */
[--C-:B------:R-:W-:Y:S01]  /*12e80*/  @!P3 IMAD.IADD R6, R6, 0x1, -R247.reuse ;  /* 0x000000010606b824 */ /* 0x100fe200078e0af7 */
[C---:B------:R-:W-:Y:S02]  /*12e90*/  ISETP.GT.U32.AND P3, PT, R247.reuse, R19, PT ;  /* 0x00000013f700720c */ /* 0x040fe40003f64070 */
[----:B------:R-:W-:Y:S02]  /*12ea0*/  @!P4 IADD3 R8, R8, -R247, RZ ;  /* 0x800000f70808c210 */ /* 0x000fe40007ffe0ff */
[C---:B------:R-:W-:Y:S02]  /*12eb0*/  ISETP.GT.U32.AND P4, PT, R247.reuse, R245, PT ;  /* 0x000000f5f700720c */ /* 0x040fe40003f84070 */
[C---:B------:R-:W-:Y:S02]  /*12ec0*/  ISETP.GT.U32.AND P1, PT, R247.reuse, R240, PT ;  /* 0x000000f0f700720c */ /* 0x040fe40003f24070 */
[----:B------:R-:W-:Y:S01]  /*12ed0*/  ISETP.GT.U32.AND P6, PT, R247, R6, PT ;  /* 0x00000006f700720c */ /* 0x000fe20003fc4070 */
[----:B------:R-:W-:Y:S01]  /*12ee0*/  @!P5 IMAD.IADD R243, R243, 0x1, -R247 ;  /* 0x00000001f3f3d824 */ /* 0x000fe200078e0af7 */
[----:B------:R-:W-:-:S03]  /*12ef0*/  @!P0 IADD3 R18, R18, -R247, RZ ;  /* 0x800000f712128210 */ /* 0x000fc60007ffe0ff */
[--C-:B------:R-:W-:Y:S02]  /*12f00*/  @!P3 IMAD.IADD R19, R19, 0x1, -R247.reuse ;  /* 0x000000011313b824 */ /* 0x100fe400078e0af7 */
[--C-:B------:R-:W-:Y:S02]  /*12f10*/  @!P2 IMAD.IADD R17, R17, 0x1, -R247.reuse ;  /* 0x000000011111a824 */ /* 0x100fe400078e0af7 */
[--C-:B------:R-:W-:Y:S01]  /*12f20*/  @!P4 IMAD.IADD R245, R245, 0x1, -R247.reuse ;  /* 0x00000001f5f5c824 */ /* 0x100fe200078e0af7 */
[----:B------:R1:W-:Y:S01]  /*12f30*/  STL [R1+0x118], R243 ;  /* 0x000118f301007387 */ /* 0x0003e20000100800 */
[C---:B------:R-:W-:Y:S01]  /*12f40*/  ISETP.GT.U32.AND P5, PT, R247.reuse, R16, PT ;  /* 0x00000010f700720c */ /* 0x040fe20003fa4070 */
[--C-:B------:R-:W-:Y:S02]  /*12f50*/  @!P1 IMAD.IADD R240, R240, 0x1, -R247.reuse ;  /* 0x00000001f0f09824 */ /* 0x100fe400078e0af7 */
[----:B------:R-:W-:Y:S01]  /*12f60*/  @!P6 IMAD.IADD R6, R6, 0x1, -R247 ;  /* 0x000000010606e824 */ /* 0x000fe200078e0af7 */
[----:B-1----:R-:W3:Y:S04]  /*12f70*/  LDL.LU R243, [R1+0xc8] ;  /* 0x0000c80001f37983 */ /* 0x002ee80000300800 */
[----:B------:R1:W-:Y:S01]  /*12f80*/  STL [R1+0x114], R245 ;  /* 0x000114f501007387 */ /* 0x0003e20000100800 */
[----:B------:R-:W-:Y:S01]  /*12f90*/  IMAD.MOV.U32 R11, RZ, RZ, R7 ;  /* 0x000000ffff0b7224 */ /* 0x000fe200078e0007 */
[----:B------:R-:W-:-:S02]  /*12fa0*/  ISETP.GT.U32.AND P4, PT, R247, R8, PT ;  /* 0x00000008f700720c */ /* 0x000fc40003f84070 */
[----:B-1----:R-:W3:Y:S01]  /*12fb0*/  LDL.LU R245, [R1+0xc4] ;  /* 0x0000c40001f57983 */ /* 0x002ee20000300800 */
[----:B------:R-:W-:Y:S01]  /*12fc0*/  @!P5 IMAD.IADD R16, R16, 0x1, -R247 ;  /* 0x000000011010d824 */ /* 0x000fe200078e0af7 */
[C---:B------:R-:W-:Y:S02]  /*12fd0*/  ISETP.GT.U32.AND P3, PT, R247.reuse, R15, PT ;  /* 0x0000000ff700720c */ /* 0x040fe40003f64070 */
[C---:B------:R-:W-:Y:S02]  /*12fe0*/  ISETP.GT.U32.AND P0, PT, R247.reuse, R14, PT ;  /* 0x0000000ef700720c */ /* 0x040fe40003f04070 */
[C---:B------:R-:W-:Y:S02]  /*12ff0*/  ISETP.GT.U32.AND P2, PT, R247.reuse, R13, PT ;  /* 0x0000000df700720c */ /* 0x040fe40003f44070 */
[----:B------:R-:W-:-:S07]  /*13000*/  ISETP.GT.U32.AND P1, PT, R247, R12, PT ;  /* 0x0000000cf700720c */ /* 0x000fce0003f24070 */
[--C-:B------:R-:W-:Y:S02]  /*13010*/  @!P3 IMAD.IADD R15, R15, 0x1, -R247.reuse ;  /* 0x000000010f0fb824 */ /* 0x100fe400078e0af7 */
[--C-:B------:R-:W-:Y:S01]  /*13020*/  @!P0 IMAD.IADD R14, R14, 0x1, -R247.reuse ;  /* 0x000000010e0e8824 */ /* 0x100fe200078e0af7 */
[----:B------:R-:W-:Y:S01]  /*13030*/  ISETP.GT.U32.AND P5, PT, R247, R11, PT ;  /* 0x0000000bf700720c */ /* 0x000fe20003fa4070 */
[--C-:B------:R-:W-:Y:S02]  /*13040*/  @!P2 IMAD.IADD R13, R13, 0x1, -R247.reuse ;  /* 0x000000010d0da824 */ /* 0x100fe400078e0af7 */
[----:B------:R-:W-:Y:S01]  /*13050*/  VIADD R7, R5, 0x1f7 ;  /* 0x000001f705077836 */ /* 0x000fe20000000000 */
[----:B------:R1:W-:Y:S01]  /*13060*/  STL [R1+0x110], R19 ;  /* 0x0001101301007387 */ /* 0x0003e20000100800 */
[--C-:B------:R-:W-:Y:S02]  /*13070*/  @!P1 IMAD.IADD R12, R12, 0x1, -R247.reuse ;  /* 0x000000010c0c9824 */ /* 0x100fe400078e0af7 */
[----:B------:R-:W-:Y:S01]  /*13080*/  IMAD.HI.U32 R239, R246, R238, RZ ;  /* 0x000000eef6ef7227 */ /* 0x000fe200078e00ff */
[----:B-1----:R-:W3:Y:S03]  /*13090*/  LDL.LU R19, [R1+0x2224] ;  /* 0x0022240001137983 */ /* 0x002ee60000300800 */
[----:B------:R-:W-:Y:S01]  /*130a0*/  @!P4 IMAD.IADD R8, R8, 0x1, -R247 ;  /* 0x000000010808c824 */ /* 0x000fe200078e0af7 */
[----:B------:R-:W-:Y:S04]  /*130b0*/  STL [R1+0x19dc], R7 ;  /* 0x0019dc0701007387 */ /* 0x000fe80000100800 */
[----:B------:R1:W-:Y:S01]  /*130c0*/  STL [R1+0x10c], R18 ;  /* 0x00010c1201007387 */ /* 0x0003e20000100800 */
[----:B------:R-:W-:-:S02]  /*130d0*/  IMAD.MOV R239, RZ, RZ, -R239 ;  /* 0x000000ffffef7224 */ /* 0x000fc400078e0aef */
[----:B------:R-:W-:Y:S01]  /*130e0*/  @!P5 IMAD.IADD R11, R11, 0x1, -R247 ;  /* 0x000000010b0bd824 */ /* 0x000fe200078e0af7 */
[----:B-1----:R-:W3:Y:S04]  /*130f0*/  LDL.LU R18, [R1+0x2220] ;  /* 0x0022200001127983 */ /* 0x002ee80000300800 */
[----:B------:R1:W-:Y:S01]  /*13100*/  STL [R1+0x108], R17 ;  /* 0x0001081101007387 */ /* 0x0003e20000100800 */
[----:B------:R-:W-:Y:S01]  /*13110*/  IMAD R238, R247, R239, R238 ;  /* 0x000000eff7ee7224 */ /* 0x000fe200078e02ee */
[----:B------:R-:W-:Y:S02]  /*13120*/  IABS R239, R7 ;  /* 0x0000000700ef7213 */ /* 0x000fe40000000000 */
[----:B-1----:R-:W3:Y:S04]  /*13130*/  LDL.LU R17, [R1+0x221c] ;  /* 0x00221c0001117983 */ /* 0x002ee80000300800 */
[----:B------:R1:W-:Y:S04]  /*13140*/  STL [R1+0x104], R240 ;  /* 0x000104f001007387 */ /* 0x0003e80000100800 */
[----:B-1----:R-:W3:Y:S04]  /*13150*/  LDL.LU R240, [R1+0x2218] ;  /* 0x0022180001f07983 */ /* 0x002ee80000300800 */
[----:B------:R-:W-:Y:S04]  /*13160*/  STL [R1+0x100], R16 ;  /* 0x0001001001007387 */ /* 0x000fe80000100800 */
[----:B------:R-:W-:Y:S04]  /*13170*/  STL [R1+0xfc], R8 ;  /* 0x0000fc0801007387 */ /* 0x000fe80000100800 */
[----:B------:R1:W-:Y:S02]  /*13180*/  STL [R1+0xf8], R6 ;  /* 0x0000f80601007387 */ /* 0x0003e40000100800 */
[----:B-1----:R-:W-:-:S02]  /*13190*/  IMAD.MOV.U32 R6, RZ, RZ, R244 ;  /* 0x000000ffff067224 */ /* 0x002fc400078e00f4 */
[----:B------:R-:W3:Y:S04]  /*131a0*/  LDL.LU R244, [R1+0xc0] ;  /* 0x0000c00001f47983 */ /* 0x000ee80000300800 */
[----:B------:R-:W3:Y:S04]  /*131b0*/  LDL.LU R8, [R1+0xbc] ;  /* 0x0000bc0001087983 */ /* 0x000ee80000300800 */
[----:B------:R-:W3:Y:S01]  /*131c0*/  LDL.LU R7, [R1+0xb8] ;  /* 0x0000b80001077983 */ /* 0x000ee20000300800 */
[C---:B------:R-:W-:Y:S02]  /*131d0*/  ISETP.GT.U32.AND P6, PT, R247.reuse, R10, PT ;  /* 0x0000000af700720c */ /* 0x040fe40003fc4070 */
[----:B------:R-:W-:-:S02]  /*131e0*/  ISETP.GT.U32.AND P3, PT, R247, R9, PT ;  /* 0x00000009f700720c */ /* 0x000fc40003f64070 */
[C---:B--2---:R-:W-:Y:S02]  /*131f0*/  ISETP.GT.U32.AND P0, PT, R247.reuse, R2, PT ;  /* 0x00000002f700720c */ /* 0x044fe40003f04070 */
[----:B----4-:R-:W-:-:S07]  /*13200*/  ISETP.GT.U32.AND P2, PT, R247, R242, PT ;  /* 0x000000f2f700720c */ /* 0x010fce0003f44070 */
[--C-:B------:R-:W-:Y:S01]  /*13210*/  @!P6 IMAD.IADD R10, R10, 0x1, -R247.reuse ;  /* 0x000000010a0ae824 */ /* 0x100fe200078e0af7 */
[----:B------:R-:W-:Y:S01]  /*13220*/  ISETP.GT.U32.AND P6, PT, R247, R15, PT ;  /* 0x0000000ff700720c */ /* 0x000fe20003fc4070 */
[--C-:B------:R-:W-:Y:S01]  /*13230*/  @!P3 IMAD.IADD R9, R9, 0x1, -R247.reuse ;  /* 0x000000010909b824 */ /* 0x100fe200078e0af7 */
[C---:B------:R-:W-:Y:S01]  /*13240*/  ISETP.GT.U32.AND P3, PT, R247.reuse, R14, PT ;  /* 0x0000000ef700720c */ /* 0x040fe20003f64070 */
[--C-:B------:R-:W-:Y:S01]  /*13250*/  @!P0 IMAD.IADD R2, R2, 0x1, -R247.reuse ;  /* 0x0000000102028824 */ /* 0x100fe200078e0af7 */
[C---:B------:R-:W-:Y:S01]  /*13260*/  ISETP.GT.U32.AND P1, PT, R247.reuse, R0, PT ;  /* 0x00000000f700720c */ /* 0x040fe20003f24070 */
[----:B------:R-:W-:Y:S01]  /*13270*/  @!P2 IMAD.IADD R242, R242, 0x1, -R247 ;  /* 0x00000001f2f2a824 */ /* 0x000fe200078e0af7 */
[C---:B------:R-:W-:Y:S02]  /*13280*/  ISETP.GT.U32.AND P0, PT, R247.reuse, R13, PT ;  /* 0x0000000df700720c */ /* 0x040fe40003f04070 */
[----:B------:R-:W-:-:S05]  /*13290*/  ISETP.GT.U32.AND P2, PT, R247, R12, PT ;  /* 0x0000000cf700720c */ /* 0x000fca0003f44070 */
[--C-:B------:R-:W-:Y:S02]  /*132a0*/  @!P6 IMAD.IADD R15, R15, 0x1, -R247.reuse ;  /* 0x000000010f0fe824 */ /* 0x100fe400078e0af7 */
[--C-:B------:R-:W-:Y:S02]  /*132b0*/  @!P3 IMAD.IADD R14, R14, 0x1, -R247.reuse ;  /* 0x000000010e0eb824 */ /* 0x100fe400078e0af7 */
[--C-:B------:R-:W-:Y:S01]  /*132c0*/  @!P1 IMAD.IADD R0, R0, 0x1, -R247.reuse ;  /* 0x0000000100009824 */ /* 0x100fe200078e0af7 */
[----:B------:R-:W-:Y:S01]  /*132d0*/  ISETP.GT.U32.AND P1, PT, R247, R11, PT ;  /* 0x0000000bf700720c */ /* 0x000fe20003f24070 */
[--C-:B------:R-:W-:Y:S01]  /*132e0*/  @!P0 IMAD.IADD R13, R13, 0x1, -R247.reuse ;  /* 0x000000010d0d8824 */ /* 0x100fe200078e0af7 */
[----:B------:R1:W-:Y:S01]  /*132f0*/  STL [R1+0xf4], R15 ;  /* 0x0000f40f01007387 */ /* 0x0003e20000100800 */
[----:B------:R-:W-:-:S03]  /*13300*/  @!P2 IMAD.IADD R12, R12, 0x1, -R247 ;  /* 0x000000010c0ca824 */ /* 0x000fc600078e0af7 */
[----:B------:R2:W-:Y:S04]  /*13310*/  STL [R1+0xf0], R14 ;  /* 0x0000f00e01007387 */ /* 0x0005e80000100800 */
[----:B------:R-:W4:Y:S04]  /*13320*/  LDL.LU R16, [R1+0xa8] ;  /* 0x0000a80001107983 */ /* 0x000f280000300800 */
[----:B------:R2:W-:Y:S01]  /*13330*/  STL [R1+0xec], R13 ;  /* 0x0000ec0d01007387 */ /* 0x0005e20000100800 */
[----:B------:R-:W-:-:S03]  /*13340*/  @!P1 IADD3 R11, R11, -R247, RZ ;  /* 0x800000f70b0b9210 */ /* 0x000fc60007ffe0ff */
[----:B-1----:R-:W4:Y:S04]  /*13350*/  LDL.LU R15, [R1+0xa4] ;  /* 0x0000a400010f7983 */ /* 0x002f280000300800 */
[----:B------:R1:W-:Y:S04]  /*13360*/  STL [R1+0xe8], R12 ;  /* 0x0000e80c01007387 */ /* 0x0003e80000100800 */
[----:B--2---:R-:W2:Y:S04]  /*13370*/  LDL.LU R14, [R1+0xa0] ;  /* 0x0000a000010e7983 */ /* 0x004ea80000300800 */
[----:B------:R-:W2:Y:S04]  /*13380*/  LDL.LU R13, [R1+0x9c] ;  /* 0x00009c00010d7983 */ /* 0x000ea80000300800 */
[----:B------:R3:W-:Y:S04]  /*13390*/  STL [R1+0xe4], R11 ;  /* 0x0000e40b01007387 */ /* 0x0007e80000100800 */
[----:B-1----:R-:W2:Y:S04]  /*133a0*/  LDL.LU R12, [R1+0x98] ;  /* 0x00009800010c7983 */ /* 0x002ea80000300800 */
[----:B---3--:R-:W3:Y:S01]  /*133b0*/  LDL.LU R11, [R1+0x94] ;  /* 0x00009400010b7983 */ /* 0x008ee20000300800 */
[----:B------:R-:W-:-:S02]  /*133c0*/  ISETP.GT.U32.AND P4, PT, R247, R3, PT ;  /* 0x00000003f700720c */ /* 0x000fc40003f84070 */
[----:B------:R-:W-:-:S11]  /*133d0*/  ISETP.GT.U32.AND P5, PT, R247, R243, PT ;  /* 0x000000f3f700720c */ /* 0x000fd60003fa4070 */
[----:B------:R-:W-:Y:S02]  /*133e0*/  @!P4 IADD3 R3, R3, -R247, RZ ;  /* 0x800000f70303c210 */ /* 0x000fe40007ffe0ff */
        /* <DEDUP_REMOVED lines=8> */
[C---:B------:R-:W-:Y:S01]  /*13470*/  ISETP.GT.U32.AND P6, PT, R247.reuse, R245, PT ;  /* 0x000000f5f700720c */ /* 0x040fe20003fc4070 */
[--C-:B------:R-:W-:Y:S01]  /*13480*/  @!P0 IMAD.IADD R2, R2, 0x1, -R247.reuse ;  /* 0x0000000102028824 */ /* 0x100fe200078e0af7 */
[----:B------:R-:W-:Y:S01]  /*13490*/  ISETP.GT.U32.AND P1, PT, R247, R0, PT ;  /* 0x00000000f700720c */ /* 0x000fe20003f24070 */
[--C-:B------:R-:W-:Y:S02]  /*134a0*/  @!P3 IMAD.IADD R9, R9, 0x1, -R247.reuse ;  /* 0x000000010909b824 */ /* 0x100fe400078e0af7 */
[----:B------:R-:W-:-:S04]  /*134b0*/  @!P5 IMAD.IADD R3, R3, 0x1, -R247 ;  /* 0x000000010303d824 */ /* 0x000fc800078e0af7 */
[--C-:B------:R-:W-:Y:S02]  /*134c0*/  @!P4 IMAD.IADD R10, R10, 0x1, -R247.reuse ;  /* 0x000000010a0ac824 */ /* 0x100fe400078e0af7 */
[--C-:B------:R-:W-:Y:S01]  /*134d0*/  @!P2 IMAD.IADD R242, R242, 0x1, -R247.reuse ;  /* 0x00000001f2f2a824 */ /* 0x100fe200078e0af7 */
[----:B------:R-:W-:Y:S01]  /*134e0*/  ISETP.GT.U32.AND P2, PT, R247, R241, PT ;  /* 0x000000f1f700720c */ /* 0x000fe20003f44070 */
[----:B------:R1:W-:Y:S01]  /*134f0*/  STL [R1+0xe0], R3 ;  /* 0x0000e00301007387 */ /* 0x0003e20000100800 */
[--C-:B------:R-:W-:Y:S01]  /*13500*/  @!P6 IMAD.IADD R245, R245, 0x1, -R247.reuse ;  /* 0x00000001f5f5e824 */ /* 0x100fe200078e0af7 */
[C---:B------:R-:W-:Y:S01]  /*13510*/  ISETP.GT.U32.AND P5, PT, R247.reuse, R243, PT ;  /* 0x000000f3f700720c */ /* 0x040fe20003fa4070 */
[----:B------:R-:W-:Y:S01]  /*13520*/  @!P1 IMAD.IADD R0, R0, 0x1, -R247 ;  /* 0x0000000100009824 */ /* 0x000fe200078e0af7 */
[----:B-1----:R-:W3:Y:S01]  /*13530*/  LDL.LU R3, [R1+0x90] ;  /* 0x0000900001037983 */ /* 0x002ee20000300800 */
[----:B------:R-:W-:-:S07]  /*13540*/  ISETP.GT.U32.AND P1, PT, R247, R6, PT ;  /* 0x00000006f700720c */ /* 0x000fce0003f24070 */
[----:B------:R-:W-:-:S03]  /*13550*/  @!P2 IMAD.IADD R241, R241, 0x1, -R247 ;  /* 0x00000001f1f1a824 */ /* 0x000fc600078e0af7 */
[--C-:B------:R-:W-:Y:S01]  /*13560*/  @!P5 IMAD.IADD R243, R243, 0x1, -R247.reuse ;  /* 0x00000001f3f3d824 */ /* 0x100fe200078e0af7 */
[----:B------:R-:W-:Y:S01]  /*13570*/  ISETP.GT.U32.AND P5, PT, R247, R4, PT ;  /* 0x00000004f700720c */ /* 0x000fe20003fa4070 */
[----:B------:R-:W-:Y:S04]  /*13580*/  STL [R1+0xdc], R10 ;  /* 0x0000dc0a01007387 */ /* 0x000fe80000100800 */
[----:B------:R-:W-:Y:S01]  /*13590*/  STL [R1+0xd8], R9 ;  /* 0x0000d80901007387 */ /* 0x000fe20000100800 */
[----:B------:R-:W-:-:S03]  /*135a0*/  @!P1 IMAD.IADD R6, R6, 0x1, -R247 ;  /* 0x0000000106069824 */ /* 0x000fc600078e0af7 */
[----:B------:R1:W-:Y:S04]  /*135b0*/  STL [R1+0xd4], R2 ;  /* 0x0000d40201007387 */ /* 0x0003e80000100800 */
[----:B------:R1:W-:Y:S04]  /*135c0*/  STL [R1+0xd0], R242 ;  /* 0x0000d0f201007387 */ /* 0x0003e80000100800 */
[----:B------:R1:W-:Y:S04]  /*135d0*/  STL [R1+0xcc], R0 ;  /* 0x0000cc0001007387 */ /* 0x0003e80000100800 */
[----:B------:R-:W-:Y:S04]  /*135e0*/  STL [R1+0xc4], R245 ;  /* 0x0000c4f501007387 */ /* 0x000fe80000100800 */
[----:B------:R1:W-:Y:S04]  /*135f0*/  STL [R1+0xc8], R243 ;  /* 0x0000c8f301007387 */ /* 0x0003e80000100800 */
[----:B-1----:R-:W3:Y:S01]  /*13600*/  LDL.LU R2, [R1+0x8c] ;  /* 0x00008c0001027983 */ /* 0x002ee20000300800 */
[----:B------:R-:W-:-:S03]  /*13610*/  @!P5 IMAD.IADD R4, R4, 0x1, -R247 ;  /* 0x000000010404d824 */ /* 0x000fc600078e0af7 */
[----:B------:R-:W3:Y:S04]  /*13620*/  LDL.LU R242, [R1+0x88] ;  /* 0x0000880001f27983 */ /* 0x000ee80000300800 */
[----:B------:R-:W3:Y:S04]  /*13630*/  LDL.LU R0, [R1+0x84] ;  /* 0x0000840001007983 */ /* 0x000ee80000300800 */
[----:B------:R-:W3:Y:S01]  /*13640*/  LDL.LU R243, [R1+0x80] ;  /* 0x0000800001f37983 */ /* 0x000ee20000300800 */
[C---:B------:R-:W-:Y:S02]  /*13650*/  ISETP.GT.U32.AND P4, PT, R247.reuse, R244, PT ;  /* 0x000000f4f700720c */ /* 0x040fe40003f84070 */
[----:B------:R-:W-:-:S02]  /*13660*/  ISETP.GT.U32.AND P3, PT, R247, R8, PT ;  /* 0x00000008f700720c */ /* 0x000fc40003f64070 */
[----:B------:R-:W-:-:S09]  /*13670*/  ISETP.GT.U32.AND P0, PT, R247, R7, PT ;  /* 0x00000007f700720c */ /* 0x000fd20003f04070 */
[--C-:B------:R-:W-:Y:S02]  /*13680*/  @!P4 IMAD.IADD R244, R244, 0x1, -R247.reuse ;  /* 0x00000001f4f4c824 */ /* 0x100fe400078e0af7 */
[----:B------:R-:W-:Y:S02]  /*13690*/  @!P3 IMAD.IADD R8, R8, 0x1, -R247 ;  /* 0x000000010808b824 */ /* 0x000fe400078e0af7 */
[----:B------:R-:W-:Y:S02]  /*136a0*/  @!P0 IADD3 R7, R7, -R247, RZ ;  /* 0x800000f707078210 */ /* 0x000fe40007ffe0ff */
[C---:B----4-:R-:W-:Y:S02]  /*136b0*/  ISETP.GT.U32.AND P6, PT, R247.reuse, R16, PT ;  /* 0x00000010f700720c */ /* 0x050fe40003fc4070 */
[C---:B------:R-:W-:Y:S02]  /*136c0*/  ISETP.GT.U32.AND P4, PT, R247.reuse, R15, PT ;  /* 0x0000000ff700720c */ /* 0x040fe40003f84070 */
[----:B--2---:R-:W-:-:S02]  /*136d0*/  ISETP.GT.U32.AND P3, PT, R247, R14, PT ;  /* 0x0000000ef700720c */ /* 0x004fc40003f64070 */
[----:B------:R-:W-:-:S07]  /*136e0*/  ISETP.GT.U32.AND P0, PT, R247, R13, PT ;  /* 0x0000000df700720c */ /* 0x000fce0003f04070 */
[--C-:B------:R-:W-:Y:S01]  /*136f0*/  @!P6 IMAD.IADD R16, R16, 0x1, -R247.reuse ;  /* 0x000000011010e824 */ /* 0x100fe200078e0af7 */
[C---:B------:R-:W-:Y:S02]  /*13700*/  ISETP.GT.U32.AND P6, PT, R247.reuse, R244, PT ;  /* 0x000000f4f700720c */ /* 0x040fe40003fc4070 */
[----:B------:R-:W-:Y:S01]  /*13710*/  ISETP.GT.U32.AND P2, PT, R247, R12, PT ;  /* 0x0000000cf700720c */ /* 0x000fe20003f44070 */
[--C-:B------:R-:W-:Y:S01]  /*13720*/  @!P4 IMAD.IADD R15, R15, 0x1, -R247.reuse ;  /* 0x000000010f0fc824 */ /* 0x100fe200078e0af7 */
[----:B------:R-:W-:Y:S01]  /*13730*/  ISETP.GT.U32.AND P4, PT, R247, R8, PT ;  /* 0x00000008f700720c */ /* 0x000fe20003f84070 */
[--C-:B------:R-:W-:Y:S02]  /*13740*/  @!P3 IMAD.IADD R14, R14, 0x1, -R247.reuse ;  /* 0x000000010e0eb824 */ /* 0x100fe400078e0af7 */
[----:B------:R-:W-:Y:S01]  /*13750*/  @!P0 IMAD.IADD R13, R13, 0x1, -R247 ;  /* 0x000000010d0d8824 */ /* 0x000fe200078e0af7 */
[C---:B------:R-:W-:Y:S02]  /*13760*/  ISETP.GT.U32.AND P0, PT, R247.reuse, R241, PT ;  /* 0x000000f1f700720c */ /* 0x040fe40003f04070 */
[----:B------:R-:W-:-:S02]  /*13770*/  ISETP.GT.U32.AND P3, PT, R247, R7, PT ;  /* 0x00000007f700720c */ /* 0x000fc40003f64070 */
[----:B---3--:R-:W-:-:S03]  /*13780*/  ISETP.GT.U32.AND P1, PT, R247, R11, PT ;  /* 0x0000000bf700720c */ /* 0x008fc60003f24070 */
[--C-:B------:R-:W-:Y:S01]  /*13790*/  @!P2 IMAD.IADD R12, R12, 0x1, -R247.reuse ;  /* 0x000000010c0ca824 */ /* 0x100fe200078e0af7 */
[----:B------:R-:W-:Y:S01]  /*137a0*/  ISETP.GT.U32.AND P2, PT, R247, R6, PT ;  /* 0x00000006f700720c */ /* 0x000fe20003f44070 */
[----:B------:R-:W-:Y:S01]  /*137b0*/  @!P6 IMAD.IADD R244, R244, 0x1, -R247 ;  /* 0x00000001f4f4e824 */ /* 0x000fe200078e0af7 */
[----:B------:R-:W-:-:S03]  /*137c0*/  @!P4 IADD3 R8, R8, -R247, RZ ;  /* 0x800000f70808c210 */ /* 0x000fc60007ffe0ff */
[--C-:B------:R-:W-:Y:S01]  /*137d0*/  @!P0 IMAD.IADD R241, R241, 0x1, -R247.reuse ;  /* 0x00000001f1f18824 */ /* 0x100fe200078e0af7 */
[----:B------:R1:W-:Y:S01]  /*137e0*/  STL [R1+0xc0], R244 ;  /* 0x0000c0f401007387 */ /* 0x0003e20000100800 */
[--C-:B------:R-:W-:Y:S02]  /*137f0*/  @!P3 IMAD.IADD R7, R7, 0x1, -R247.reuse ;  /* 0x000000010707b824 */ /* 0x100fe400078e0af7 */
[----:B------:R-:W-:Y:S01]  /*13800*/  @!P1 IMAD.IADD R11, R11, 0x1, -R247 ;  /* 0x000000010b0b9824 */ /* 0x000fe200078e0af7 */
[----:B------:R-:W-:-:S03]  /*13810*/  ISETP.GT.U32.AND P1, PT, R247, R4, PT ;  /* 0x00000004f700720c */ /* 0x000fc60003f24070 */
[--C-:B------:R-:W-:Y:S01]  /*13820*/  @!P2 IMAD.IADD R6, R6, 0x1, -R247.reuse ;  /* 0x000000010606a824 */ /* 0x100fe200078e0af7 */
[----:B-1----:R-:W2:Y:S04]  /*13830*/  LDL.LU R244, [R1+0x7c] ;  /* 0x00007c0001f47983 */ /* 0x002ea80000300800 */
[----:B------:R-:W-:Y:S04]  /*13840*/  STL [R1+0xbc], R8 ;  /* 0x0000bc0801007387 */ /* 0x000fe80000100800 */
[----:B------:R1:W-:Y:S04]  /*13850*/  STL [R1+0xb4], R241 ;  /* 0x0000b4f101007387 */ /* 0x0003e80000100800 */
[----:B------:R3:W-:Y:S04]  /*13860*/  STL [R1+0xb8], R7 ;  /* 0x0000b80701007387 */ /* 0x0007e80000100800 */
[----:B-1----:R-:W4:Y:S04]  /*13870*/  LDL.LU R241, [R1+0x74] ;  /* 0x0000740001f17983 */ /* 0x002f280000300800 */
[----:B------:R-:W4:Y:S04]  /*13880*/  LDL.LU R10, [R1+0x70] ;  /* 0x00007000010a7983 */ /* 0x000f280000300800 */
[----:B------:R-:W4:Y:S04]  /*13890*/  LDL.LU R9, [R1+0x6c] ;  /* 0x00006c0001097983 */ /* 0x000f280000300800 */
[----:B------:R1:W-:Y:S04]  /*138a0*/  STL [R1+0xb0], R6 ;  /* 0x0000b00601007387 */ /* 0x0003e80000100800 */
[----:B------:R-:W4:Y:S01]  /*138b0*/  LDL.LU R8, [R1+0x68] ;  /* 0x0000680001087983 */ /* 0x000f220000300800 */
[----:B------:R-:W-:-:S03]  /*138c0*/  @!P1 IMAD.IADD R4, R4, 0x1, -R247 ;  /* 0x0000000104049824 */ /* 0x000fc600078e0af7 */
[----:B---3--:R-:W3:Y:S04]  /*138d0*/  LDL.LU R7, [R1+0x64] ;  /* 0x0000640001077983 */ /* 0x008ee80000300800 */
[----:B-1----:R-:W3:Y:S04]  /*138e0*/  LDL.LU R6, [R1+0x60] ;  /* 0x0000600001067983 */ /* 0x002ee80000300800 */
[----:B------:R1:W-:Y:S04]  /*138f0*/  STL [R1+0xac], R4 ;  /* 0x0000ac0401007387 */ /* 0x0003e80000100800 */
[----:B-1----:R-:W3:Y:S01]  /*13900*/  LDL.LU R4, [R1+0x5c] ;  /* 0x00005c0001047983 */ /* 0x002ee20000300800 */
[----:B------:R-:W-:-:S02]  /*13910*/  ISETP.GT.U32.AND P5, PT, R247, R3, PT ;  /* 0x00000003f700720c */ /* 0x000fc40003fa4070 */
[C---:B------:R-:W-:Y:S02]  /*13920*/  ISETP.GT.U32.AND P4, PT, R247.reuse, R15, PT ;  /* 0x0000000ff700720c */ /* 0x040fe40003f84070 */
[----:B------:R-:W-:-:S09]  /*13930*/  ISETP.GT.U32.AND P3, PT, R247, R14, PT ;  /* 0x0000000ef700720c */ /* 0x000fd20003f64070 */
[--C-:B------:R-:W-:Y:S01]  /*13940*/  @!P5 IMAD.IADD R3, R3, 0x1, -R247.reuse ;  /* 0x000000010303d824 */ /* 0x100fe200078e0af7 */
[C---:B------:R-:W-:Y:S02]  /*13950*/  ISETP.GT.U32.AND P5, PT, R247.reuse, R16, PT ;  /* 0x00000010f700720c */ /* 0x040fe40003fa4070 */
[C---:B------:R-:W-:Y:S02]  /*13960*/  ISETP.GT.U32.AND P0, PT, R247.reuse, R13, PT ;  /* 0x0000000df700720c */ /* 0x040fe40003f04070 */
[C---:B------:R-:W-:Y:S02]  /*13970*/  ISETP.GT.U32.AND P2, PT, R247.reuse, R12, PT ;  /* 0x0000000cf700720c */ /* 0x040fe40003f44070 */
[----:B------:R-:W-:Y:S01]  /*13980*/  ISETP.GT.U32.AND P6, PT, R247, R3, PT ;  /* 0x00000003f700720c */ /* 0x000fe20003fc4070 */
[--C-:B------:R-:W-:Y:S01]  /*13990*/  @!P4 IMAD.IADD R15, R15, 0x1, -R247.reuse ;  /* 0x000000010f0fc824 */ /* 0x100fe200078e0af7 */
[C---:B------:R-:W-:Y:S01]  /*139a0*/  ISETP.GT.U32.AND P1, PT, R247.reuse, R11, PT ;  /* 0x0000000bf700720c */ /* 0x040fe20003f24070 */
[----:B------:R-:W-:Y:S01]  /*139b0*/  @!P3 IMAD.IADD R14, R14, 0x1, -R247 ;  /* 0x000000010e0eb824 */ /* 0x000fe200078e0af7 */
[----:B------:R-:W-:-:S03]  /*139c0*/  ISETP.GT.U32.AND P4, PT, R247, R242, PT ;  /* 0x000000f2f700720c */ /* 0x000fc60003f84070 */
[--C-:B------:R-:W-:Y:S01]  /*139d0*/  @!P5 IMAD.IADD R16, R16, 0x1, -R247.reuse ;  /* 0x000000011010d824 */ /* 0x100fe200078e0af7 */
[C---:B------:R-:W-:Y:S02]  /*139e0*/  ISETP.GT.U32.AND P5, PT, R247.reuse, R2, PT ;  /* 0x00000002f700720c */ /* 0x040fe40003fa4070 */
[----:B------:R-:W-:Y:S01]  /*139f0*/  ISETP.GT.U32.AND P3, PT, R247, R0, PT ;  /* 0x00000000f700720c */ /* 0x000fe20003f64070 */
[--C-:B------:R-:W-:Y:S01]  /*13a00*/  @!P0 IMAD.IADD R13, R13, 0x1, -R247.reuse ;  /* 0x000000010d0d8824 */ /* 0x100fe200078e0af7 */
[----:B------:R-:W-:Y:S01]  /*13a10*/  ISETP.GT.U32.AND P0, PT, R247, R243, PT ;  /* 0x000000f3f700720c */ /* 0x000fe20003f04070 */
[----:B------:R-:W-:Y:S02]  /*13a20*/  IMAD.MOV.U32 R245, RZ, RZ, R240 ;  /* 0x000000fffff57224 */ /* 0x000fe400078e00f0 */
[--C-:B------:R-:W-:Y:S01]  /*13a30*/  @!P2 IMAD.IADD R12, R12, 0x1, -R247.reuse ;  /* 0x000000010c0ca824 */ /* 0x100fe200078e0af7 */
[----:B------:R-:W-:Y:S01]  /*13a40*/  @!P6 IADD3 R3, R3, -R247, RZ ;  /* 0x800000f70303e210 */ /* 0x000fe20007ffe0ff */
[--C-:B------:R-:W-:Y:S01]  /*13a50*/  @!P1 IMAD.IADD R11, R11, 0x1, -R247.reuse ;  /* 0x000000010b0b9824 */ /* 0x100fe200078e0af7 */
[----:B------:R-:W-:Y:S01]  /*13a60*/  ISETP.GT.U32.AND P1, PT, R247, R245, PT ;  /* 0x000000f5f700720c */ /* 0x000fe20003f24070 */
[----:B------:R-:W-:-:S02]  /*13a70*/  @!P4 IMAD.IADD R242, R242, 0x1, -R247 ;  /* 0x00000001f2f2c824 */ /* 0x000fc400078e0af7 */
[--C-:B------:R-:W-:Y:S02]  /*13a80*/  @!P5 IMAD.IADD R2, R2, 0x1, -R247.reuse ;  /* 0x000000010202d824 */ /* 0x100fe400078e0af7 */
[--C-:B------:R-:W-:Y:S02]  /*13a90*/  @!P3 IMAD.IADD R0, R0, 0x1, -R247.reuse ;  /* 0x000000010000b824 */ /* 0x100fe400078e0af7 */
[--C-:B------:R-:W-:Y:S01]  /*13aa0*/  @!P0 IMAD.IADD R243, R243, 0x1, -R247.reuse ;  /* 0x00000001f3f38824 */ /* 0x100fe200078e0af7 */
[----:B------:R1:W-:Y:S05]  /*13ab0*/  STL [R1+0xa8], R16 ;  /* 0x0000a81001007387 */ /* 0x0003ea0000100800 */
[----:B------:R-:W-:Y:S01]  /*13ac0*/  @!P1 IMAD.IADD R245, R245, 0x1, -R247 ;  /* 0x00000001f5f59824 */ /* 0x000fe200078e0af7 */
[----:B-1----:R-:W3:Y:S04]  /*13ad0*/  LDL.LU R16, [R1+0x2214] ;  /* 0x0022140001107983 */ /* 0x002ee80000300800 */
[----:B------:R1:W-:Y:S04]  /*13ae0*/  STL [R1+0xa4], R15 ;  /* 0x0000a40f01007387 */ /* 0x0003e80000100800 */
[----:B------:R1:W-:Y:S04]  /*13af0*/  STL [R1+0xa0], R14 ;  /* 0x0000a00e01007387 */ /* 0x0003e80000100800 */
[----:B------:R1:W-:Y:S04]  /*13b00*/  STL [R1+0x9c], R13 ;  /* 0x00009c0d01007387 */ /* 0x0003e80000100800 */
[----:B------:R1:W-:Y:S04]  /*13b10*/  STL [R1+0x98], R12 ;  /* 0x0000980c01007387 */ /* 0x0003e80000100800 */
[----:B-1----:R-:W3:Y:S04]  /*13b20*/  LDL.LU R15, [R1+0x58] ;  /* 0x00005800010f7983 */ /* 0x002ee80000300800 */
[----:B------:R1:W-:Y:S04]  /*13b30*/  STL [R1+0x94], R11 ;  /* 0x0000940b01007387 */ /* 0x0003e80000100800 */
[----:B------:R-:W3:Y:S04]  /*13b40*/  LDL.LU R14, [R1+0x54] ;  /* 0x00005400010e7983 */ /* 0x000ee80000300800 */
[----:B------:R-:W3:Y:S04]  /*13b50*/  LDL.LU R13, [R1+0x50] ;  /* 0x00005000010d7983 */ /* 0x000ee80000300800 */
[----:B------:R1:W-:Y:S04]  /*13b60*/  STL [R1+0x90], R3 ;  /* 0x0000900301007387 */ /* 0x0003e80000100800 */
[----:B------:R-:W3:Y:S04]  /*13b70*/  LDL.LU R12, [R1+0x4c] ;  /* 0x00004c00010c7983 */ /* 0x000ee80000300800 */
[----:B-1----:R-:W3:Y:S04]  /*13b80*/  LDL.LU R11, [R1+0x48] ;  /* 0x00004800010b7983 */ /* 0x002ee80000300800 */
[----:B------:R-:W3:Y:S01]  /*13b90*/  LDL.LU R3, [R1+0x44] ;  /* 0x0000440001037983 */ /* 0x000ee20000300800 */
[----:B--2---:R-:W-:-:S02]  /*13ba0*/  ISETP.GT.U32.AND P2, PT, R247, R244, PT ;  /* 0x000000f4f700720c */ /* 0x004fc40003f44070 */
[C---:B----4-:R-:W-:Y:S02]  /*13bb0*/  ISETP.GT.U32.AND P6, PT, R247.reuse, R241, PT ;  /* 0x000000f1f700720c */ /* 0x050fe40003fc4070 */
[C---:B------:R-:W-:Y:S02]  /*13bc0*/  ISETP.GT.U32.AND P5, PT, R247.reuse, R10, PT ;  /* 0x0000000af700720c */ /* 0x040fe40003fa4070 */
[----:B------:R-:W-:-:S07]  /*13bd0*/  ISETP.GT.U32.AND P4, PT, R247, R9, PT ;  /* 0x00000009f700720c */ /* 0x000fce0003f84070 */
[--C-:B------:R-:W-:Y:S01]  /*13be0*/  @!P2 IMAD.IADD R244, R244, 0x1, -R247.reuse ;  /* 0x00000001f4f4a824 */ /* 0x100fe200078e0af7 */
[C---:B------:R-:W-:Y:S02]  /*13bf0*/  ISETP.GT.U32.AND P3, PT, R247.reuse, R8, PT ;  /* 0x00000008f700720c */ /* 0x040fe40003f64070 */
[----:B---3--:R-:W-:Y:S01]  /*13c00*/  ISETP.GT.U32.AND P0, PT, R247, R7, PT ;  /* 0x00000007f700720c */ /* 0x008fe20003f04070 */
[--C-:B------:R-:W-:Y:S01]  /*13c10*/  @!P6 IMAD.IADD R241, R241, 0x1, -R247.reuse ;  /* 0x00000001f1f1e824 */ /* 0x100fe200078e0af7 */
[C---:B------:R-:W-:Y:S02]  /*13c20*/  ISETP.GT.U32.AND P6, PT, R247.reuse, R2, PT ;  /* 0x00000002f700720c */ /* 0x040fe40003fc4070 */
[C---:B------:R-:W-:Y:S01]  /*13c30*/  ISETP.GT.U32.AND P2, PT, R247.reuse, R6, PT ;  /* 0x00000006f700720c */ /* 0x040fe20003f44070 */
[--C-:B------:R-:W-:Y:S01]  /*13c40*/  @!P5 IMAD.IADD R10, R10, 0x1, -R247.reuse ;  /* 0x000000010a0ad824 */ /* 0x100fe200078e0af7 */
[----:B------:R-:W-:Y:S01]  /*13c50*/  ISETP.GT.U32.AND P5, PT, R247, R242, PT ;  /* 0x000000f2f700720c */ /* 0x000fe20003fa4070 */
[----:B------:R-:W-:Y:S01]  /*13c60*/  @!P4 IMAD.IADD R9, R9, 0x1, -R247 ;  /* 0x000000010909c824 */ /* 0x000fe200078e0af7 */
[----:B------:R-:W-:-:S03]  /*13c70*/  ISETP.GT.U32.AND P4, PT, R247, R0, PT ;  /* 0x00000000f700720c */ /* 0x000fc60003f84070 */
[--C-:B------:R-:W-:Y:S01]  /*13c80*/  @!P3 IMAD.IADD R8, R8, 0x1, -R247.reuse ;  /* 0x000000010808b824 */ /* 0x100fe200078e0af7 */
[----:B------:R-:W-:Y:S01]  /*13c90*/  ISETP.GT.U32.AND P3, PT, R247, R243, PT ;  /* 0x000000f3f700720c */ /* 0x000fe20003f64070 */
[--C-:B------:R-:W-:Y:S01]  /*13ca0*/  @!P0 IMAD.IADD R7, R7, 0x1, -R247.reuse ;  /* 0x0000000107078824 */ /* 0x100fe200078e0af7 */
[C---:B------:R-:W-:Y:S02]  /*13cb0*/  ISETP.GT.U32.AND P1, PT, R247.reuse, R4, PT ;  /* 0x00000004f700720c */ /* 0x040fe40003f24070 */
[C---:B------:R-:W-:Y:S02]  /*13cc0*/  ISETP.GT.U32.AND P0, PT, R247.reuse, R244, PT ;  /* 0x000000f4f700720c */ /* 0x040fe40003f04070 */
[----:B------:R-:W-:Y:S01]  /*13cd0*/  @!P2 IADD3 R6, R6, -R247, RZ ;  /* 0x800000f70606a210 */ /* 0x000fe20007ffe0ff */
[--C-:B------:R-:W-:Y:S01]  /*13ce0*/  @!P6 IMAD.IADD R2, R2, 0x1, -R247.reuse ;  /* 0x000000010202e824 */ /* 0x100fe200078e0af7 */
[----:B------:R-:W-:Y:S01]  /*13cf0*/  ISETP.GT.U32.AND P2, PT, R247, R245, PT ;  /* 0x000000f5f700720c */ /* 0x000fe20003f44070 */
[----:B------:R-:W-:-:S02]  /*13d00*/  @!P5 IMAD.IADD R242, R242, 0x1, -R247 ;  /* 0x00000001f2f2d824 */ /* 0x000fc400078e0af7 */
[--C-:B------:R-:W-:Y:S01]  /*13d10*/  @!P4 IMAD.IADD R0, R0, 0x1, -R247.reuse ;  /* 0x000000010000c824 */ /* 0x100fe200078e0af7 */
[----:B------:R1:W-:Y:S01]  /*13d20*/  STL [R1+0x8c], R2 ;  /* 0x00008c0201007387 */ /* 0x0003e20000100800 */
[--C-:B------:R-:W-:Y:S02]  /*13d30*/  @!P3 IMAD.IADD R243, R243, 0x1, -R247.reuse ;  /* 0x00000001f3f3b824 */ /* 0x100fe400078e0af7 */
[--C-:B------:R-:W-:Y:S01]  /*13d40*/  @!P1 IMAD.IADD R4, R4, 0x1, -R247.reuse ;  /* 0x0000000104049824 */ /* 0x100fe200078e0af7 */
[----:B------:R-:W-:Y:S01]  /*13d50*/  ISETP.GT.U32.AND P1, PT, R247, R241, PT ;  /* 0x000000f1f700720c */ /* 0x000fe20003f24070 */
[----:B------:R2:W-:Y:S01]  /*13d60*/  STL [R1+0x88], R242 ;  /* 0x000088f201007387 */ /* 0x0005e20000100800 */
[----:B------:R-:W-:-:S03]  /*13d70*/  @!P0 IMAD.IADD R244, R244, 0x1, -R247 ;  /* 0x00000001f4f48824 */ /* 0x000fc600078e0af7 */
[----:B-1----:R-:W3:Y:S04]  /*13d80*/  LDL.LU R2, [R1+0x40] ;  /* 0x0000400001027983 */ /* 0x002ee80000300800 */
[----:B------:R1:W-:Y:S01]  /*13d90*/  STL [R1+0x84], R0 ;  /* 0x0000840001007387 */ /* 0x0003e20000100800 */
[----:B------:R-:W-:-:S03]  /*13da0*/  @!P2 IMAD.IADD R245, R245, 0x1, -R247 ;  /* 0x00000001f5f5a824 */ /* 0x000fc600078e0af7 */
[----:B------:R4:W-:Y:S04]  /*13db0*/  STL [R1+0x80], R243 ;  /* 0x000080f301007387 */ /* 0x0009e80000100800 */
[----:B--2---:R-:W2:Y:S04]  /*13dc0*/  LDL.LU R242, [R1+0x3c] ;  /* 0x00003c0001f27983 */ /* 0x004ea80000300800 */
[----:B-1----:R-:W2:Y:S01]  /*13dd0*/  LDL.LU R0, [R1+0x38] ;  /* 0x0000380001007983 */ /* 0x002ea20000300800 */
[----:B------:R-:W-:-:S03]  /*13de0*/  @!P1 IMAD.IADD R241, R241, 0x1, -R247 ;  /* 0x00000001f1f19824 */ /* 0x000fc600078e0af7 */
[----:B------:R1:W-:Y:S04]  /*13df0*/  STL [R1+0x7c], R244 ;  /* 0x00007cf401007387 */ /* 0x0003e80000100800 */
[----:B----4-:R-:W4:Y:S04]  /*13e00*/  LDL.LU R243, [R1+0x34] ;  /* 0x0000340001f37983 */ /* 0x010f280000300800 */
[----:B-1----:R-:W4:Y:S04]  /*13e10*/  LDL.LU R244, [R1+0x30] ;  /* 0x0000300001f47983 */ /* 0x002f280000300800 */
[----:B------:R1:W-:Y:S04]  /*13e20*/  STL [R1+0x78], R245 ;  /* 0x000078f501007387 */ /* 0x0003e80000100800 */
[----:B-1----:R-:W4:Y:S04]  /*13e30*/  LDL.LU R245, [R1+0x2c] ;  /* 0x00002c0001f57983 */ /* 0x002f280000300800 */
[----:B------:R1:W-:Y:S04]  /*13e40*/  STL [R1+0x74], R241 ;  /* 0x000074f101007387 */ /* 0x0003e80000100800 */
[----:B-1----:R-:W4:Y:S01]  /*13e50*/  LDL.LU R241, [R1+0x2210] ;  /* 0x0022100001f17983 */ /* 0x002f220000300800 */
[----:B------:R-:W-:-:S02]  /*13e60*/  ISETP.GT.U32.AND P5, PT, R247, R10, PT ;  /* 0x0000000af700720c */ /* 0x000fc40003fa4070 */
[C---:B------:R-:W-:Y:S02]  /*13e70*/  ISETP.GT.U32.AND P4, PT, R247.reuse, R9, PT ;  /* 0x00000009f700720c */ /* 0x040fe40003f84070 */
[C---:B------:R-:W-:Y:S02]  /*13e80*/  ISETP.GT.U32.AND P3, PT, R247.reuse, R8, PT ;  /* 0x00000008f700720c */ /* 0x040fe40003f64070 */
[C---:B------:R-:W-:Y:S02]  /*13e90*/  ISETP.GT.U32.AND P0, PT, R247.reuse, R7, PT ;  /* 0x00000007f700720c */ /* 0x040fe40003f04070 */
[C---:B------:R-:W-:Y:S02]  /*13ea0*/  ISETP.GT.U32.AND P2, PT, R247.reuse, R6, PT ;  /* 0x00000006f700720c */ /* 0x040fe40003f44070 */
[C---:B------:R-:W-:Y:S02]  /*13eb0*/  ISETP.GT.U32.AND P6, PT, R247.reuse, R4, PT ;  /* 0x00000004f700720c */ /* 0x040fe40003fc4070 */
[C---:B------:R-:W-:Y:S01]  /*13ec0*/  ISETP.GT.U32.AND P1, PT, R247.reuse, R15, PT ;  /* 0x0000000ff700720c */ /* 0x040fe20003f24070 */
[--C-:B------:R-:W-:Y:S01]  /*13ed0*/  @!P5 IMAD.IADD R10, R10, 0x1, -R247.reuse ;  /* 0x000000010a0ad824 */ /* 0x100fe200078e0af7 */
[----:B------:R-:W-:Y:S01]  /*13ee0*/  ISETP.GT.U32.AND P5, PT, R247, R14, PT ;  /* 0x0000000ef700720c */ /* 0x000fe20003fa4070 */
[----:B------:R-:W-:Y:S01]  /*13ef0*/  @!P4 IMAD.IADD R9, R9, 0x1, -R247 ;  /* 0x000000010909c824 */ /* 0x000fe200078e0af7 */
[----:B------:R-:W-:-:S02]  /*13f00*/  ISETP.GT.U32.AND P4, PT, R247, R13, PT ;  /* 0x0000000df700720c */ /* 0x000fc40003f84070 */
[----:B------:R-:W-:Y:S01]  /*13f10*/  @!P3 IADD3 R8, R8, -R247, RZ ;  /* 0x800000f70808b210 */ /* 0x000fe20007ffe0ff */
[--C-:B------:R-:W-:Y:S01]  /*13f20*/  @!P0 IMAD.IADD R7, R7, 0x1, -R247.reuse ;  /* 0x0000000107078824 */ /* 0x100fe200078e0af7 */
[C---:B------:R-:W-:Y:S02]  /*13f30*/  ISETP.GT.U32.AND P3, PT, R247.reuse, R12, PT ;  /* 0x0000000cf700720c */ /* 0x040fe40003f64070 */
[C---:B------:R-:W-:Y:S01]  /*13f40*/  ISETP.GT.U32.AND P0, PT, R247.reuse, R11, PT ;  /* 0x0000000bf700720c */ /* 0x040fe20003f04070 */
[--C-:B------:R-:W-:Y:S02]  /*13f50*/  @!P2 IMAD.IADD R6, R6, 0x1, -R247.reuse ;  /* 0x000000010606a824 */ /* 0x100fe400078e0af7 */
[--C-:B------:R-:W-:Y:S01]  /*13f60*/  @!P6 IMAD.IADD R4, R4, 0x1, -R247.reuse ;  /* 0x000000010404e824 */ /* 0x100fe200078e0af7 */
[----:B------:R-:W-:Y:S01]  /*13f70*/  ISETP.GT.U32.AND P2, PT, R247, R3, PT ;  /* 0x00000003f700720c */ /* 0x000fe20003f44070 */
[--C-:B------:R-:W-:Y:S02]  /*13f80*/  @!P1 IMAD.IADD R15, R15, 0x1, -R247.reuse ;  /* 0x000000010f0f9824 */ /* 0x100fe400078e0af7 */
[----:B------:R-:W-:-:S02]  /*13f90*/  @!P5 IMAD.IADD R14, R14, 0x1, -R247 ;  /* 0x000000010e0ed824 */ /* 0x000fc400078e0af7 */
[----:B------:R-:W-:Y:S02]  /*13fa0*/  @!P4 IMAD.IADD R13, R13, 0x1, -R247 ;  /* 0x000000010d0dc824 */ /* 0x000fe400078e0af7 */
[----:B------:R-:W-:-:S04]  /*13fb0*/  IMAD.HI.U32 R240, R246, R239, RZ ;  /* 0x000000eff6f07227 */ /* 0x000fc800078e00ff */
[--C-:B------:R-:W-:Y:S02]  /*13fc0*/  @!P3 IMAD.IADD R12, R12, 0x1, -R247.reuse ;  /* 0x000000010c0cb824 */ /* 0x100fe400078e0af7 */
[--C-:B------:R-:W-:Y:S02]  /*13fd0*/  @!P0 IMAD.IADD R11, R11, 0x1, -R247.reuse ;  /* 0x000000010b0b8824 */ /* 0x100fe400078e0af7 */
[----:B------:R-:W-:Y:S02]  /*13fe0*/  IMAD.MOV R240, RZ, RZ, -R240 ;  /* 0x000000fffff07224 */ /* 0x000fe400078e0af0 */
[----:B------:R-:W-:Y:S02]  /*13ff0*/  @!P2 IMAD.IADD R3, R3, 0x1, -R247 ;  /* 0x000000010303a824 */ /* 0x000fe400078e0af7 */
[----:B------:R-:W-:Y:S02]  /*14000*/  IMAD R239, R247, R240, R239 ;  /* 0x000000f0f7ef7224 */ /* 0x000fe400078e02ef */
[----:B------:R-:W-:-:S05]  /*14010*/  VIADD R240, R5, 0x1f8 ;  /* 0x000001f805f07836 */ /* 0x000fca0000000000 */
[----:B------:R-:W-:Y:S04]  /*14020*/  STL [R1+0x19d8], R240 ;  /* 0x0019d8f001007387 */ /* 0x000fe80000100800 */
[----:B------:R1:W-:Y:S04]  /*14030*/  STL [R1+0x70], R10 ;  /* 0x0000700a01007387 */ /* 0x0003e80000100800 */
[----:B------:R1:W-:Y:S04]  /*14040*/  STL [R1+0x6c], R9 ;  /* 0x00006c0901007387 */ /* 0x0003e80000100800 */
[----:B------:R1:W-:Y:S04]  /*14050*/  STL [R1+0x68], R8 ;  /* 0x0000680801007387 */ /* 0x0003e80000100800 */
[----:B------:R1:W-:Y:S04]  /*14060*/  STL [R1+0x64], R7 ;  /* 0x0000640701007387 */ /* 0x0003e80000100800 */
[----:B-1----:R-:W4:Y:S04]  /*14070*/  LDL.LU R10, [R1+0x24] ;  /* 0x00002400010a7983 */ /* 0x002f280000300800 */
[----:B------:R1:W-:Y:S04]  /*14080*/  STL [R1+0x60], R6 ;  /* 0x0000600601007387 */ /* 0x0003e80000100800 */
[----:B------:R-:W4:Y:S04]  /*14090*/  LDL.LU R9, [R1+0x20] ;  /* 0x0000200001097983 */ /* 0x000f280000300800 */
[----:B------:R-:W4:Y:S04]  /*140a0*/  LDL.LU R8, [R1+0x1c] ;  /* 0x00001c0001087983 */ /* 0x000f280000300800 */
[----:B------:R1:W-:Y:S04]  /*140b0*/  STL [R1+0x5c], R4 ;  /* 0x00005c0401007387 */ /* 0x0003e80000100800 */
[----:B------:R-:W4:Y:S04]  /*140c0*/  LDL.LU R7, [R1+0x18] ;  /* 0x0000180001077983 */ /* 0x000f280000300800 */
[----:B-1----:R-:W4:Y:S04]  /*140d0*/  LDL.LU R6, [R1+0x14] ;  /* 0x0000140001067983 */ /* 0x002f280000300800 */
[----:B------:R-:W4:Y:S01]  /*140e0*/  LDL.LU R4, [R1+0x10] ;  /* 0x0000100001047983 */ /* 0x000f220000300800 */
[----:B---3--:R-:W-:-:S02]  /*140f0*/  ISETP.GT.U32.AND P6, PT, R247, R2, PT ;  /* 0x00000002f700720c */ /* 0x008fc40003fc4070 */
[C---:B--2---:R-:W-:Y:S02]  /*14100*/  ISETP.GT.U32.AND P1, PT, R247.reuse, R242, PT ;  /* 0x000000f2f700720c */ /* 0x044fe40003f24070 */
[C---:B------:R-:W-:Y:S02]  /*14110*/  ISETP.GT.U32.AND P5, PT, R247.reuse, R0, PT ;  /* 0x00000000f700720c */ /* 0x040fe40003fa4070 */
[C---:B----4-:R-:W-:Y:S02]  /*14120*/  ISETP.GT.U32.AND P4, PT, R247.reuse, R243, PT ;  /* 0x000000f3f700720c */ /* 0x050fe40003f84070 */
[----:B------:R-:W-:-:S05]  /*14130*/  ISETP.GT.U32.AND P3, PT, R247, R244, PT ;  /* 0x000000f4f700720c */ /* 0x000fca0003f64070 */
[--C-:B------:R-:W-:Y:S01]  /*14140*/  @!P6 IMAD.IADD R2, R2, 0x1, -R247.reuse ;  /* 0x000000010202e824 */ /* 0x100fe200078e0af7 */
[C---:B------:R-:W-:Y:S01]  /*14150*/  ISETP.GT.U32.AND P6, PT, R247.reuse, R15, PT ;  /* 0x0000000ff700720c */ /* 0x040fe20003fc4070 */
[--C-:B------:R-:W-:Y:S01]  /*14160*/  @!P1 IMAD.IADD R242, R242, 0x1, -R247.reuse ;  /* 0x00000001f2f29824 */ /* 0x100fe200078e0af7 */
[C---:B------:R-:W-:Y:S02]  /*14170*/  ISETP.GT.U32.AND P1, PT, R247.reuse, R14, PT ;  /* 0x0000000ef700720c */ /* 0x040fe40003f24070 */
[----:B------:R-:W-:Y:S02]  /*14180*/  @!P5 IADD3 R0, R0, -R247, RZ ;  /* 0x800000f70000d210 */ /* 0x000fe40007ffe0ff */
[----:B------:R-:W-:Y:S01]  /*14190*/  ISETP.GT.U32.AND P0, PT, R247, R245, PT ;  /* 0x000000f5f700720c */ /* 0x000fe20003f04070 */
[--C-:B------:R-:W-:Y:S01]  /*141a0*/  @!P4 IMAD.IADD R243, R243, 0x1, -R247.reuse ;  /* 0x00000001f3f3c824 */ /* 0x100fe200078e0af7 */
[C---:B------:R-:W-:Y:S01]  /*141b0*/  ISETP.GT.U32.AND P5, PT, R247.reuse, R13, PT ;  /* 0x0000000df700720c */ /* 0x040fe20003fa4070 */
[----:B------:R-:W-:Y:S01]  /*141c0*/  @!P3 IMAD.IADD R244, R244, 0x1, -R247 ;  /* 0x00000001f4f4b824 */ /* 0x000fe200078e0af7 */
[----:B------:R-:W-:-:S02]  /*141d0*/  ISETP.GT.U32.AND P4, PT, R247, R12, PT ;  /* 0x0000000cf700720c */ /* 0x000fc40003f84070 */
[C---:B------:R-:W-:Y:S02]  /*141e0*/  ISETP.GT.U32.AND P3, PT, R247.reuse, R11, PT ;  /* 0x0000000bf700720c */ /* 0x040fe40003f64070 */
[----:B------:R-:W-:-:S05]  /*141f0*/  ISETP.GT.U32.AND P2, PT, R247, R241, PT ;  /* 0x000000f1f700720c */ /* 0x000fca0003f44070 */
[--C-:B------:R-:W-:Y:S01]  /*14200*/  @!P0 IMAD.IADD R245, R245, 0x1, -R247.reuse ;  /* 0x00000001f5f58824 */ /* 0x100fe200078e0af7 */
[----:B------:R-:W-:Y:S01]  /*14210*/  ISETP.GT.U32.AND P0, PT, R247, R3, PT ;  /* 0x00000003f700720c */ /* 0x000fe20003f04070 */
[--C-:B------:R-:W-:Y:S02]  /*14220*/  @!P6 IMAD.IADD R15, R15, 0x1, -R247.reuse ;  /* 0x000000010f0fe824 */ /* 0x100fe400078e0af7 */
[--C-:B------:R-:W-:Y:S01]  /*14230*/  @!P1 IMAD.IADD R14, R14, 0x1, -R247.reuse ;  /* 0x000000010e0e9824 */ /* 0x100fe200078e0af7 */
[----:B------:R-:W-:Y:S01]  /*14240*/  ISETP.GT.U32.AND P1, PT, R247, R242, PT ;  /* 0x000000f2f700720c */ /* 0x000fe20003f24070 */
[--C-:B------:R-:W-:Y:S01]  /*14250*/  @!P5 IMAD.IADD R13, R13, 0x1, -R247.reuse ;  /* 0x000000010d0dd824 */ /* 0x100fe200078e0af7 */
[----:B------:R-:W-:Y:S01]  /*14260*/  ISETP.GT.U32.AND P5, PT, R247, R0, PT ;  /* 0x00000000f700720c */ /* 0x000fe20003fa4070 */
[--C-:B------:R-:W-:Y:S01]  /*14270*/  @!P2 IMAD.IADD R241, R241, 0x1, -R247.reuse ;  /* 0x00000001f1f1a824 */ /* 0x100fe200078e0af7 */
[C---:B------:R-:W-:Y:S01]  /*14280*/  ISETP.GT.U32.AND P2, PT, R247.reuse, R2, PT ;  /* 0x00000002f700720c */ /* 0x040fe20003f44070 */
[--C-:B------:R-:W-:Y:S01]  /*14290*/  @!P4 IMAD.IADD R12, R12, 0x1, -R247.reuse ;  /* 0x000000010c0cc824 */ /* 0x100fe200078e0af7 */
[----:B------:R1:W-:Y:S01]  /*142a0*/  STL [R1+0x58], R15 ;  /* 0x0000580f01007387 */ /* 0x0003e20000100800 */
[----:B------:R-:W-:Y:S01]  /*142b0*/  ISETP.GT.U32.AND P4, PT, R247, R243, PT ;  /* 0x000000f3f700720c */ /* 0x000fe20003f84070 */
[--C-:B------:R-:W-:Y:S01]  /*142c0*/  @!P3 IMAD.IADD R11, R11, 0x1, -R247.reuse ;  /* 0x000000010b0bb824 */ /* 0x100fe200078e0af7 */
[----:B------:R-:W-:Y:S01]  /*142d0*/  ISETP.GT.U32.AND P3, PT, R247, R244, PT ;  /* 0x000000f4f700720c */ /* 0x000fe20003f64070 */
[--C-:B------:R-:W-:Y:S01]  /*142e0*/  @!P0 IMAD.IADD R3, R3, 0x1, -R247.reuse ;  /* 0x0000000103038824 */ /* 0x100fe200078e0af7 */
[----:B------:R-:W-:Y:S01]  /*142f0*/  ISETP.GT.U32.AND P0, PT, R247, R245, PT ;  /* 0x000000f5f700720c */ /* 0x000fe20003f04070 */
[----:B-1----:R-:W2:Y:S04]  /*14300*/  LDL.LU R15, [R1+0x220c] ;  /* 0x00220c00010f7983 */ /* 0x002ea80000300800 */
[----:B------:R1:W-:Y:S01]  /*14310*/  STL [R1+0x54], R14 ;  /* 0x0000540e01007387 */ /* 0x0003e20000100800 */
[----:B------:R-:W-:Y:S01]  /*14320*/  @!P2 IMAD.IADD R2, R2, 0x1, -R247 ;  /* 0x000000010202a824 */ /* 0x000fe200078e0af7 */
[----:B------:R-:W-:-:S02]  /*14330*/  @!P1 IADD3 R242, R242, -R247, RZ ;  /* 0x800000f7f2f29210 */ /* 0x000fc40007ffe0ff */
[----:B-1----:R-:W3:Y:S04]  /*14340*/  LDL.LU R14, [R1+0x2208] ;  /* 0x00220800010e7983 */ /* 0x002ee80000300800 */
[----:B------:R1:W-:Y:S01]  /*14350*/  STL [R1+0x50], R13 ;  /* 0x0000500d01007387 */ /* 0x0003e20000100800 */
[----:B------:R-:W-:-:S03]  /*14360*/  @!P5 IMAD.IADD R0, R0, 0x1, -R247 ;  /* 0x000000010000d824 */ /* 0x000fc600078e0af7 */
[----:B-1----:R-:W4:Y:S04]  /*14370*/  LDL.LU R13, [R1+0x2204] ;  /* 0x00220400010d7983 */ /* 0x002f280000300800 */
[----:B------:R1:W-:Y:S01]  /*14380*/  STL [R1+0x4c], R12 ;  /* 0x00004c0c01007387 */ /* 0x0003e20000100800 */
[----:B------:R-:W-:-:S03]  /*14390*/  @!P4 IMAD.IADD R243, R243, 0x1, -R247 ;  /* 0x00000001f3f3c824 */ /* 0x000fc600078e0af7 */
[----:B-1----:R-:W3:Y:S04]  /*143a0*/  LDL.LU R12, [R1+0x2200] ;  /* 0x00220000010c7983 */ /* 0x002ee80000300800 */
[----:B------:R1:W-:Y:S01]  /*143b0*/  STL [R1+0x48], R11 ;  /* 0x0000480b01007387 */ /* 0x0003e20000100800 */
[----:B------:R-:W-:-:S03]  /*143c0*/  @!P3 IMAD.IADD R244, R244, 0x1, -R247 ;  /* 0x00000001f4f4b824 */ /* 0x000fc600078e0af7 */
[----:B-1----:R-:W2:Y:S04]  /*143d0*/  LDL.LU R11, [R1+0x21fc] ;  /* 0x0021fc00010b7983 */ /* 0x002ea80000300800 */
[----:B------:R1:W-:Y:S01]  /*143e0*/  STL [R1+0x44], R3 ;  /* 0x0000440301007387 */ /* 0x0003e20000100800 */
[----:B------:R-:W-:-:S03]  /*143f0*/  @!P0 IMAD.IADD R245, R245, 0x1, -R247 ;  /* 0x00000001f5f58824 */ /* 0x000fc600078e0af7 */
[----:B-1----:R-:W4:Y:S04]  /*14400*/  LDL.LU R3, [R1+0x21f8] ;  /* 0x0021f80001037983 */ /* 0x002f280000300800 */
[----:B------:R1:W-:Y:S04]  /*14410*/  STL [R1+0x40], R2 ;  /* 0x0000400201007387 */ /* 0x0003e80000100800 */
[----:B-1----:R-:W3:Y:S04]  /*14420*/  LDL.LU R2, [R1+0x21f4] ;  /* 0x0021f40001027983 */ /* 0x002ee80000300800 */
[----:B------:R1:W-:Y:S04]  /*14430*/  STL [R1+0x3c], R242 ;  /* 0x00003cf201007387 */ /* 0x0003e80000100800 */
[----:B-1----:R-:W2:Y:S04]  /*14440*/  LDL.LU R242, [R1+0x21f0] ;  /* 0x0021f00001f27983 */ /* 0x002ea80000300800 */
[----:B------:R1:W-:Y:S04]  /*14450*/  STL [R1+0x38], R0 ;  /* 0x0000380001007387 */ /* 0x0003e80000100800 */
[----:B-1----:R-:W4:Y:S04]  /*14460*/  LDL.LU R0, [R1+0x21ec] ;  /* 0x0021ec0001007983 */ /* 0x002f280000300800 */
[----:B------:R1:W-:Y:S04]  /*14470*/  STL [R1+0x34], R243 ;  /* 0x000034f301007387 */ /* 0x0003e80000100800 */
        /* <DEDUP_REMOVED lines=9> */
[----:B------:R-:W-:-:S05]  /*14510*/  ISETP.GT.U32.AND P4, PT, R247, R7, PT ;  /* 0x00000007f700720c */ /* 0x000fca0003f84070 */
[--C-:B------:R-:W-:Y:S02]  /*14520*/  @!P6 IMAD.IADD R241, R241, 0x1, -R247.reuse ;  /* 0x00000001f1f1e824 */ /* 0x100fe400078e0af7 */
[--C-:B------:R-:W-:Y:S01]  /*14530*/  @!P2 IMAD.IADD R10, R10, 0x1, -R247.reuse ;  /* 0x000000010a0aa824 */ /* 0x100fe200078e0af7 */
[----:B------:R-:W-:Y:S01]  /*14540*/  ISETP.GT.U32.AND P3, PT, R247, R6, PT ;  /* 0x00000006f700720c */ /* 0x000fe20003f64070 */
[--C-:B------:R-:W-:Y:S02]  /*14550*/  @!P1 IMAD.IADD R9, R9, 0x1, -R247.reuse ;  /* 0x0000000109099824 */ /* 0x100fe400078e0af7 */
[--C-:B------:R-:W-:Y:S02]  /*14560*/  @!P5 IMAD.IADD R8, R8, 0x1, -R247.reuse ;  /* 0x000000010808d824 */ /* 0x100fe400078e0af7 */
[----:B------:R-:W-:Y:S01]  /*14570*/  @!P4 IMAD.IADD R7, R7, 0x1, -R247 ;  /* 0x000000010707c824 */ /* 0x000fe200078e0af7 */
[----:B------:R-:W-:-:S07]  /*14580*/  ISETP.GT.U32.AND P0, PT, R247, R4, PT ;  /* 0x00000004f700720c */ /* 0x000fce0003f04070 */
[--C-:B------:R-:W-:Y:S01]  /*14590*/  @!P3 IMAD.IADD R6, R6, 0x1, -R247.reuse ;  /* 0x000000010606b824 */ /* 0x100fe200078e0af7 */
[----:B------:R-:W-:Y:S05]  /*145a0*/  STL [R1+0x28], R241 ;  /* 0x000028f101007387 */ /* 0x000fea0000100800 */
[----:B------:R-:W-:Y:S01]  /*145b0*/  @!P0 IMAD.IADD R4, R4, 0x1, -R247 ;  /* 0x0000000104048824 */ /* 0x000fe200078e0af7 */
[C---:B---3--:R-:W-:Y:S02]  /*145c0*/  ISETP.GT.U32.AND P3, PT, R247.reuse, R2, PT ;  /* 0x00000002f700720c */ /* 0x048fe40003f64070 */
[C---:B--2---:R-:W-:Y:S02]  /*145d0*/  ISETP.GT.U32.AND P4, PT, R247.reuse, R242, PT ;  /* 0x000000f2f700720c */ /* 0x044fe40003f84070 */
[----:B----4-:R-:W-:-:S02]  /*145e0*/  ISETP.GT.U32.AND P5, PT, R247, R0, PT ;  /* 0x00000000f700720c */ /* 0x010fc40003fa4070 */
[C---:B------:R-:W-:Y:S02]  /*145f0*/  ISETP.GT.U32.AND P1, PT, R247.reuse, R243, PT ;  /* 0x000000f3f700720c */ /* 0x040fe40003f24070 */
[C---:B------:R-:W-:Y:S02]  /*14600*/  ISETP.GT.U32.AND P2, PT, R247.reuse, R244, PT ;  /* 0x000000f4f700720c */ /* 0x040fe40003f44070 */
[----:B------:R-:W-:-:S11]  /*14610*/  ISETP.GT.U32.AND P6, PT, R247, R245, PT ;  /* 0x000000f5f700720c */ /* 0x000fd60003fc4070 */
[--C-:B------:R-:W-:Y:S01]  /*14620*/  @!P2 IMAD.IADD R244, R244, 0x1, -R247.reuse ;  /* 0x00000001f4f4a824 */ /* 0x100fe200078e0af7 */
[----:B------:R-:W-:Y:S01]  /*14630*/  ISETP.GT.U32.AND P2, PT, R247, R9, PT ;  /* 0x00000009f700720c */ /* 0x000fe20003f44070 */
[--C-:B------:R-:W-:Y:S01]  /*14640*/  @!P1 IMAD.IADD R243, R243, 0x1, -R247.reuse ;  /* 0x00000001f3f39824 */ /* 0x100fe200078e0af7 */
[C---:B------:R-:W-:Y:S01]  /*14650*/  ISETP.GT.U32.AND P1, PT, R247.reuse, R8, PT ;  /* 0x00000008f700720c */ /* 0x040fe20003f24070 */
[--C-:B------:R-:W-:Y:S01]  /*14660*/  @!P5 IMAD.IADD R0, R0, 0x1, -R247.reuse ;  /* 0x000000010000d824 */ /* 0x100fe200078e0af7 */
[----:B------:R-:W-:Y:S02]  /*14670*/  ISETP.GT.U32.AND P5, PT, R247, R7, PT ;  /* 0x00000007f700720c */ /* 0x000fe40003fa4070 */
[----:B------:R-:W-:Y:S02]  /*14680*/  @!P6 IADD3 R245, R245, -R247, RZ ;  /* 0x800000f7f5f5e210 */ /* 0x000fe40007ffe0ff */
[C---:B------:R-:W-:Y:S01]  /*14690*/  ISETP.GT.U32.AND P6, PT, R247.reuse, R10, PT ;  /* 0x0000000af700720c */ /* 0x040fe20003fc4070 */
[----:B------:R-:W-:Y:S01]  /*146a0*/  @!P4 IMAD.IADD R242, R242, 0x1, -R247 ;  /* 0x00000001f2f2c824 */ /* 0x000fe200078e0af7 */
[----:B------:R-:W-:-:S03]  /*146b0*/  ISETP.GT.U32.AND P4, PT, R247, R6, PT ;  /* 0x00000006f700720c */ /* 0x000fc60003f84070 */
[--C-:B------:R-:W-:Y:S02]  /*146c0*/  @!P2 IMAD.IADD R9, R9, 0x1, -R247.reuse ;  /* 0x000000010909a824 */ /* 0x100fe400078e0af7 */
[--C-:B------:R-:W-:Y:S02]  /*146d0*/  @!P1 IMAD.IADD R8, R8, 0x1, -R247.reuse ;  /* 0x0000000108089824 */ /* 0x100fe400078e0af7 */
[----:B------:R-:W-:-:S04]  /*146e0*/  @!P3 IMAD.IADD R2, R2, 0x1, -R247 ;  /* 0x000000010202b824 */ /* 0x000fc800078e0af7 */
[--C-:B------:R-:W-:Y:S01]  /*146f0*/  @!P6 IMAD.IADD R10, R10, 0x1, -R247.reuse ;  /* 0x000000010a0ae824 */ /* 0x100fe200078e0af7 */
[----:B------:R-:W-:Y:S01]  /*14700*/  ISETP.GT.U32.AND P3, PT, R247, R4, PT ;  /* 0x00000004f700720c */ /* 0x000fe20003f64070 */
[----:B------:R-:W-:-:S03]  /*14710*/  @!P5 IMAD.IADD R7, R7, 0x1, -R247 ;  /* 0x000000010707d824 */ /* 0x000fc600078e0af7 */
[----:B------:R1:W-:Y:S01]  /*14720*/  STL [R1+0x24], R10 ;  /* 0x0000240a01007387 */ /* 0x0003e20000100800 */
[----:B------:R-:W-:-:S03]  /*14730*/  @!P4 IMAD.IADD R6, R6, 0x1, -R247 ;  /* 0x000000010606c824 */ /* 0x000fc600078e0af7 */
[----:B-1----:R-:W2:Y:S04]  /*14740*/  LDL.LU R10, [R1+0x21dc] ;  /* 0x0021dc00010a7983 */ /* 0x002ea80000300800 */
[----:B------:R1:W-:Y:S04]  /*14750*/  STL [R1+0x20], R9 ;  /* 0x0000200901007387 */ /* 0x0003e80000100800 */
[----:B-1----:R-:W3:Y:S04]  /*14760*/  LDL.LU R9, [R1+0x21d8] ;  /* 0x0021d80001097983 */ /* 0x002ee80000300800 */
[----:B------:R1:W-:Y:S04]  /*14770*/  STL [R1+0x1c], R8 ;  /* 0x00001c0801007387 */ /* 0x0003e80000100800 */
[----:B-1----:R-:W4:Y:S04]  /*14780*/  LDL.LU R8, [R1+0x21d4] ;  /* 0x0021d40001087983 */ /* 0x002f280000300800 */
[----:B------:R1:W-:Y:S01]  /*14790*/  STL [R1+0x18], R7 ;  /* 0x0000180701007387 */ /* 0x0003e20000100800 */
[----:B------:R-:W-:-:S03]  /*147a0*/  @!P3 IADD3 R4, R4, -R247, RZ ;  /* 0x800000f70404b210 */ /* 0x000fc60007ffe0ff */
        /* <DEDUP_REMOVED lines=10> */
[--C-:B------:R-:W-:Y:S01]  /*14850*/  @!P0 IMAD.IADD R3, R3, 0x1, -R247.reuse ;  /* 0x0000000103038824 */ /* 0x100fe200078e0af7 */
[C---:B------:R-:W-:Y:S01]  /*14860*/  ISETP.GT.U32.AND P0, PT, R247.reuse, R245, PT ;  /* 0x000000f5f700720c */ /* 0x040fe20003f04070 */
[--C-:B------:R-:W-:Y:S01]  /*14870*/  @!P2 IMAD.IADD R244, R244, 0x1, -R247.reuse ;  /* 0x00000001f4f4a824 */ /* 0x100fe200078e0af7 */
[----:B------:R-:W-:Y:S01]  /*14880*/  ISETP.GT.U32.AND P3, PT, R247, R2, PT ;  /* 0x00000002f700720c */ /* 0x000fe20003f64070 */
[--C-:B------:R-:W-:Y:S02]  /*14890*/  @!P5 IMAD.IADD R243, R243, 0x1, -R247.reuse ;  /* 0x00000001f3f3d824 */ /* 0x100fe400078e0af7 */
[--C-:B------:R-:W-:Y:S01]  /*148a0*/  @!P1 IMAD.IADD R0, R0, 0x1, -R247.reuse ;  /* 0x0000000100009824 */ /* 0x100fe200078e0af7 */
[----:B------:R-:W-:Y:S01]  /*148b0*/  ISETP.GT.U32.AND P6, PT, R247, R3, PT ;  /* 0x00000003f700720c */ /* 0x000fe20003fc4070 */
[----:B------:R-:W-:-:S06]  /*148c0*/  @!P4 IMAD.IADD R242, R242, 0x1, -R247 ;  /* 0x00000001f2f2c824 */ /* 0x000fcc00078e0af7 */
[--C-:B------:R-:W-:Y:S02]  /*148d0*/  @!P0 IMAD.IADD R245, R245, 0x1, -R247.reuse ;  /* 0x00000001f5f58824 */ /* 0x100fe400078e0af7 */
[----:B------:R-:W-:-:S04]  /*148e0*/  @!P3 IMAD.IADD R2, R2, 0x1, -R247 ;  /* 0x000000010202b824 */ /* 0x000fc800078e0af7 */
[----:B------:R-:W-:Y:S01]  /*148f0*/  @!P6 IMAD.IADD R3, R3, 0x1, -R247 ;  /* 0x000000010303e824 */ /* 0x000fe200078e0af7 */
[----:B------:R-:W-:-:S13]  /*14900*/  ISETP.GT.U32.AND P6, PT, R247, R11, PT ;  /* 0x0000000bf700720c */ /* 0x000fda0003fc4070 */
[----:B------:R-:W-:Y:S01]  /*14910*/  @!P6 IMAD.IADD R11, R11, 0x1, -R247 ;  /* 0x000000010b0be824 */ /* 0x000fe200078e0af7 */
[C---:B--2---:R-:W-:Y:S02]  /*14920*/  ISETP.GT.U32.AND P3, PT, R247.reuse, R10, PT ;  /* 0x0000000af700720c */ /* 0x044fe40003f64070 */
[C---:B---3--:R-:W-:Y:S02]  /*14930*/  ISETP.GT.U32.AND P4, PT, R247.reuse, R9, PT ;  /* 0x00000009f700720c */ /* 0x048fe40003f84070 */
[C---:B----4-:R-:W-:Y:S02]  /*14940*/  ISETP.GT.U32.AND P5, PT, R247.reuse, R8, PT ;  /* 0x00000008f700720c */ /* 0x050fe40003fa4070 */
[C---:B------:R-:W-:Y:S02]  /*14950*/  ISETP.GT.U32.AND P1, PT, R247.reuse, R7, PT ;  /* 0x00000007f700720c */ /* 0x040fe40003f24070 */
[----:B------:R-:W-:-:S09]  /*14960*/  ISETP.GT.U32.AND P2, PT, R247, R6, PT ;  /* 0x00000006f700720c */ /* 0x000fd20003f44070 */
[----:B------:R-:W-:Y:S02]  /*14970*/  @!P5 IADD3 R8, R8, -R247, RZ ;  /* 0x800000f70808d210 */ /* 0x000fe40007ffe0ff */
[C---:B------:R-:W-:Y:S02]  /*14980*/  ISETP.GT.U32.AND P5, PT, R247.reuse, R15, PT ;  /* 0x0000000ff700720c */ /* 0x040fe40003fa4070 */
[--C-:B------:R-:W-:Y:S01]  /*14990*/  @!P2 IMAD.IADD R6, R6, 0x1, -R247.reuse ;  /* 0x000000010606a824 */ /* 0x100fe200078e0af7 */
[C---:B------:R-:W-:Y:S02]  /*149a0*/  ISETP.GT.U32.AND P0, PT, R247.reuse, R4, PT ;  /* 0x00000004f700720c */ /* 0x040fe40003f04070 */
[----:B------:R-:W-:Y:S01]  /*149b0*/  ISETP.GT.U32.AND P2, PT, R247, R13, PT ;  /* 0x0000000df700720c */ /* 0x000fe20003f44070 */
[--C-:B------:R-:W-:Y:S01]  /*149c0*/  @!P1 IMAD.IADD R7, R7, 0x1, -R247.reuse ;  /* 0x0000000107079824 */ /* 0x100fe200078e0af7 */
[----:B------:R-:W-:Y:S01]  /*149d0*/  ISETP.GT.U32.AND P1, PT, R247, R14, PT ;  /* 0x0000000ef700720c */ /* 0x000fe20003f24070 */
[--C-:B------:R-:W-:Y:S01]  /*149e0*/  @!P4 IMAD.IADD R9, R9, 0x1, -R247.reuse ;  /* 0x000000010909c824 */ /* 0x100fe200078e0af7 */
[C---:B------:R-:W-:Y:S01]  /*149f0*/  ISETP.GT.U32.AND P4, PT, R247.reuse, R16, PT ;  /* 0x00000010f700720c */ /* 0x040fe20003f84070 */
[----:B------:R-:W-:Y:S01]  /*14a00*/  @!P3 IMAD.IADD R10, R10, 0x1, -R247 ;  /* 0x000000010a0ab824 */ /* 0x000fe200078e0af7 */
        /* <DEDUP_REMOVED lines=8> */
[C---:B------:R-:W-:Y:S01]  /*14a90*/  ISETP.GT.U32.AND P1, PT, R247.reuse, R8, PT ;  /* 0x00000008f700720c */ /* 0x040fe20003f24070 */
[--C-:B------:R-:W-:Y:S01]  /*14aa0*/  @!P4 IMAD.IADD R16, R16, 0x1, -R247.reuse ;  /* 0x000000011010c824 */ /* 0x100fe200078e0af7 */
[----:B------:R-:W-:Y:S01]  /*14ab0*/  ISETP.GT.U32.AND P4, PT, R247, R10, PT ;  /* 0x0000000af700720c */ /* 0x000fe20003f84070 */
[----:B------:R-:W-:-:S04]  /*14ac0*/  @!P3 IMAD.IADD R17, R17, 0x1, -R247 ;  /* 0x000000011111b824 */ /* 0x000fc800078e0af7 */
[--C-:B------:R-:W-:Y:S01]  /*14ad0*/  @!P0 IMAD.IADD R12, R12, 0x1, -R247.reuse ;  /* 0x000000010c0c8824 */ /* 0x100fe200078e0af7 */
[----:B------:R-:W-:Y:S02]  /*14ae0*/  ISETP.GT.U32.AND P0, PT, R247, R6, PT ;  /* 0x00000006f700720c */ /* 0x000fe40003f04070 */
[----:B------:R-:W-:Y:S02]  /*14af0*/  @!P2 IADD3 R7, R7, -R247, RZ ;  /* 0x800000f70707a210 */ /* 0x000fe40007ffe0ff */
[C---:B------:R-:W-:Y:S02]  /*14b00*/  ISETP.GT.U32.AND P2, PT, R247.reuse, R13, PT ;  /* 0x0000000df700720c */ /* 0x040fe40003f44070 */
[----:B------:R-:W-:Y:S01]  /*14b10*/  ISETP.GT.U32.AND P3, PT, R247, R11, PT ;  /* 0x0000000bf700720c */ /* 0x000fe20003f64070 */
[--C-:B------:R-:W-:Y:S01]  /*14b20*/  @!P5 IMAD.IADD R9, R9, 0x1, -R247.reuse ;  /* 0x000000010909d824 */ /* 0x100fe200078e0af7 */
[C---:B------:R-:W-:Y:S01]  /*14b30*/  ISETP.GT.U32.AND P5, PT, R247.reuse, R15, PT ;  /* 0x0000000ff700720c */ /* 0x040fe20003fa4070 */
[----:B------:R-:W-:Y:S01]  /*14b40*/  @!P1 IMAD.IADD R8, R8, 0x1, -R247 ;  /* 0x0000000108089824 */ /* 0x000fe200078e0af7 */
[----:B------:R-:W-:-:S02]  /*14b50*/  ISETP.GT.U32.AND P1, PT, R247, R14, PT ;  /* 0x0000000ef700720c */ /* 0x000fc40003f24070 */
[C---:B------:R-:W-:Y:S01]  /*14b60*/  ISETP.GT.U32.AND P6, PT, R247.reuse, R4, PT ;  /* 0x00000004f700720c */ /* 0x040fe20003fc4070 */
[--C-:B------:R-:W-:Y:S01]  /*14b70*/  @!P0 IMAD.IADD R6, R6, 0x1, -R247.reuse ;  /* 0x0000000106068824 */ /* 0x100fe200078e0af7 */
[----:B------:R-:W-:Y:S01]  /*14b80*/  ISETP.GT.U32.AND P0, PT, R247, R12, PT ;  /* 0x0000000cf700720c */ /* 0x000fe20003f04070 */
[--C-:B------:R-:W-:Y:S02]  /*14b90*/  @!P4 IMAD.IADD R10, R10, 0x1, -R247.reuse ;  /* 0x000000010a0ac824 */ /* 0x100fe400078e0af7 */
[--C-:B------:R-:W-:Y:S01]  /*14ba0*/  @!P2 IMAD.IADD R13, R13, 0x1, -R247.reuse ;  /* 0x000000010d0da824 */ /* 0x100fe200078e0af7 */
[----:B------:R-:W-:Y:S01]  /*14bb0*/  ISETP.GT.U32.AND P2, PT, R247, R20, PT ;  /* 0x00000014f700720c */ /* 0x000fe20003f44070 */
[--C-:B------:R-:W-:Y:S01]  /*14bc0*/  @!P3 IMAD.IADD R11, R11, 0x1, -R247.reuse ;  /* 0x000000010b0bb824 */ /* 0x100fe200078e0af7 */
[C---:B------:R-:W-:Y:S02]  /*14bd0*/  ISETP.GT.U32.AND P4, PT, R247.reuse, R16, PT ;  /* 0x00000010f700720c */ /* 0x040fe40003f84070 */
[----:B------:R-:W-:Y:S01]  /*14be0*/  ISETP.GT.U32.AND P3, PT, R247, R18, PT ;  /* 0x00000012f700720c */ /* 0x000fe20003f64070 */
[--C-:B------:R-:W-:Y:S01]  /*14bf0*/  @!P5 IMAD.IADD R15, R15, 0x1, -R247.reuse ;  /* 0x000000010f0fd824 */ /* 0x100fe200078e0af7 */
[C---:B------:R-:W-:Y:S01]  /*14c00*/  ISETP.GT.U32.AND P5, PT, R247.reuse, R22, PT ;  /* 0x00000016f700720c */ /* 0x040fe20003fa4070 */
        /* <DEDUP_REMOVED lines=8> */
[----:B------:R-:W-:Y:S01]  /*14c90*/  @!P4 IMAD.IADD R16, R16, 0x1, -R247 ;  /* 0x000000011010c824 */ /* 0x000fe200078e0af7 */
[----:B------:R-:W-:-:S02]  /*14ca0*/  ISETP.GT.U32.AND P4, PT, R247, R23, PT ;  /* 0x00000017f700720c */ /* 0x000fc40003f84070 */
[----:B------:R-:W-:Y:S02]  /*14cb0*/  @!P3 IADD3 R18, R18, -R247, RZ ;  /* 0x800000f71212b210 */ /* 0x000fe40007ffe0ff */
[C---:B------:R-:W-:Y:S01]  /*14cc0*/  ISETP.GT.U32.AND P3, PT, R247.reuse, R25, PT ;  /* 0x00000019f700720c */ /* 0x040fe20003f64070 */
[--C-:B------:R-:W-:Y:S01]  /*14cd0*/  @!P5 IMAD.IADD R22, R22, 0x1, -R247.reuse ;  /* 0x000000011616d824 */ /* 0x100fe200078e0af7 */
[----:B------:R-:W-:Y:S01]  /*14ce0*/  ISETP.GT.U32.AND P5, PT, R247, R29, PT ;  /* 0x0000001df700720c */ /* 0x000fe20003fa4070 */
        /* <DEDUP_REMOVED lines=16> */
[----:B------:R-:W-:-:S02]  /*14df0*/  @!P6 IMAD.IADD R24, R24, 0x1, -R247 ;  /* 0x000000011818e824 */ /* 0x000fc400078e0af7 */
[--C-:B------:R-:W-:Y:S01]  /*14e00*/  @!P0 IMAD.IADD R26, R26, 0x1, -R247.reuse ;  /* 0x000000011a1a8824 */ /* 0x100fe200078e0af7 */
[----:B------:R-:W-:Y:S01]  /*14e10*/  ISETP.GT.U32.AND P0, PT, R247, R20, PT ;  /* 0x00000014f700720c */ /* 0x000fe20003f04070 */
[--C-:B------:R-:W-:Y:S01]  /*14e20*/  @!P2 IMAD.IADD R21, R21, 0x1, -R247.reuse ;  /* 0x000000011515a824 */ /* 0x100fe200078e0af7 */
[----:B------:R-:W-:Y:S02]  /*14e30*/  ISETP.GT.U32.AND P2, PT, R247, R27, PT ;  /* 0x0000001bf700720c */ /* 0x000fe40003f44070 */
[----:B------:R-:W-:Y:S01]  /*14e40*/  @!P4 IADD3 R30, R30, -R247, RZ ;  /* 0x800000f71e1ec210 */ /* 0x000fe20007ffe0ff */
[--C-:B------:R-:W-:Y:S01]  /*14e50*/  @!P3 IMAD.IADD R19, R19, 0x1, -R247.reuse ;  /* 0x000000011313b824 */ /* 0x100fe200078e0af7 */
[C---:B------:R-:W-:Y:S02]  /*14e60*/  ISETP.GT.U32.AND P6, PT, R247.reuse, R18, PT ;  /* 0x00000012f700720c */ /* 0x040fe40003fc4070 */
[C---:B------:R-:W-:Y:S02]  /*14e70*/  ISETP.GT.U32.AND P4, PT, R247.reuse, R24, PT ;  /* 0x00000018f700720c */ /* 0x040fe40003f84070 */
[----:B------:R-:W-:Y:S01]  /*14e80*/  ISETP.GT.U32.AND P3, PT, R247, R25, PT ;  /* 0x00000019f700720c */ /* 0x000fe20003f64070 */
[--C-:B------:R-:W-:Y:S01]  /*14e90*/  @!P5 IMAD.IADD R23, R23, 0x1, -R247.reuse ;  /* 0x000000011717d824 */ /* 0x100fe200078e0af7 */
[C---:B------:R-:W-:Y:S01]  /*14ea0*/  ISETP.GT.U32.AND P5, PT, R247.reuse, R29, PT ;  /* 0x0000001df700720c */ /* 0x040fe20003fa4070 */
[--C-:B------:R-:W-:Y:S01]  /*14eb0*/  @!P1 IMAD.IADD R22, R22, 0x1, -R247.reuse ;  /* 0x0000000116169824 */ /* 0x100fe200078e0af7 */
[C---:B------:R-:W-:Y:S01]  /*14ec0*/  ISETP.GT.U32.AND P1, PT, R247.reuse, R28, PT ;  /* 0x0000001cf700720c */ /* 0x040fe20003f24070 */
        /* <DEDUP_REMOVED lines=8> */
[----:B------:R-:W-:Y:S01]  /*14f50*/  @!P3 IMAD.IADD R25, R25, 0x1, -R247 ;  /* 0x000000011919b824 */ /* 0x000fe200078e0af7 */
[----:B------:R-:W-:-:S02]  /*14f60*/  ISETP.GT.U32.AND P3, PT, R247, R32, PT ;  /* 0x00000020f700720c */ /* 0x000fc40003f64070 */
[----:B------:R-:W-:Y:S02]  /*14f70*/  @!P5 IADD3 R29, R29, -R247, RZ ;  /* 0x800000f71d1dd210 */ /* 0x000fe40007ffe0ff */
        /* <DEDUP_REMOVED lines=16> */
[----:B------:R-:W-:Y:S01]  /*15080*/  ISETP.GT.U32.AND P1, PT, R247, R42, PT ;  /* 0x0000002af700720c */ /* 0x000fe20003f24070 */
[----:B------:R-:W-:Y:S01]  /*15090*/  @!P0 IMAD.IADD R33, R33, 0x1, -R247 ;  /* 0x0000000121218824 */ /* 0x000fe200078e0af7 */
[----:B------:R-:W-:-:S02]  /*150a0*/  ISETP.GT.U32.AND P0, PT, R247, R40, PT ;  /* 0x00000028f700720c */ /* 0x000fc40003f04070 */
[----:B------:R-:W-:Y:S01]  /*150b0*/  @!P2 IADD3 R41, R41, -R247, RZ ;  /* 0x800000f72929a210 */ /* 0x000fe20007ffe0ff */
[--C-:B------:R-:W-:Y:S01]  /*150c0*/  @!P6 IMAD.IADD R37, R37, 0x1, -R247.reuse ;  /* 0x000000012525e824 */ /* 0x100fe200078e0af7 */
[C---:B------:R-:W-:Y:S01]  /*150d0*/  ISETP.GT.U32.AND P2, PT, R247.reuse, R35, PT ;  /* 0x00000023f700720c */ /* 0x040fe20003f44070 */
        /* <DEDUP_REMOVED lines=8> */
[----:B------:R-:W-:Y:S01]  /*15160*/  @!P0 IMAD.IADD R40, R40, 0x1, -R247 ;  /* 0x0000000128288824 */ /* 0x000fe200078e0af7 */
[----:B------:R-:W-:-:S03]  /*15170*/  ISETP.GT.U32.AND P0, PT, R247, R34, PT ;  /* 0x00000022f700720c */ /* 0x000fc60003f04070 */
[--C-:B------:R-:W-:Y:S01]  /*15180*/  @!P2 IMAD.IADD R35, R35, 0x1, -R247.reuse ;  /* 0x000000012323a824 */ /* 0x100fe200078e0af7 */
[C---:B------:R-:W-:Y:S01]  /*15190*/  ISETP.GT.U32.AND P2, PT, R247.reuse, R41, PT ;  /* 0x00000029f700720c */ /* 0x040fe20003f44070 */
[--C-:B------:R-:W-:Y:S01]  /*151a0*/  @!P4 IMAD.IADD R32, R32, 0x1, -R247.reuse ;  /* 0x000000012020c824 */ /* 0x100fe200078e0af7 */
[----:B------:R-:W-:Y:S01]  /*151b0*/  ISETP.GT.U32.AND P4, PT, R247, R38, PT ;  /* 0x00000026f700720c */ /* 0x000fe20003f84070 */
[--C-:B------:R-:W-:Y:S01]  /*151c0*/  @!P3 IMAD.IADD R33, R33, 0x1, -R247.reuse ;  /* 0x000000012121b824 */ /* 0x100fe200078e0af7 */
[----:B------:R-:W-:Y:S01]  /*151d0*/  ISETP.GT.U32.AND P3, PT, R247, R39, PT ;  /* 0x00000027f700720c */ /* 0x000fe20003f64070 */
[--C-:B------:R-:W-:Y:S01]  /*151e0*/  @!P5 IMAD.IADD R37, R37, 0x1, -R247.reuse ;  /* 0x000000012525d824 */ /* 0x100fe200078e0af7 */
[C---:B------:R-:W-:Y:S02]  /*151f0*/  ISETP.GT.U32.AND P6, PT, R247.reuse, R31, PT ;  /* 0x0000001ff700720c */ /* 0x040fe40003fc4070 */
[C---:B------:R-:W-:Y:S01]  /*15200*/  ISETP.GT.U32.AND P5, PT, R247.reuse, R44, PT ;  /* 0x0000002cf700720c */ /* 0x040fe20003fa4070 */
[--C-:B------:R-:W-:Y:S01]  /*15210*/  @!P1 IMAD.IADD R36, R36, 0x1, -R247.reuse ;  /* 0x0000000124249824 */ /* 0x100fe200078e0af7 */
[C---:B------:R-:W-:Y:S01]  /*15220*/  ISETP.GT.U32.AND P1, PT, R247.reuse, R42, PT ;  /* 0x0000002af700720c */ /* 0x040fe20003f24070 */
[--C-:B------:R-:W-:Y:S01]  /*15230*/  @!P0 IMAD.IADD R34, R34, 0x1, -R247.reuse ;  /* 0x0000000122228824 */ /* 0x100fe200078e0af7 */
[----:B------:R-:W-:Y:S01]  /*15240*/  ISETP.GT.U32.AND P0, PT, R247, R40, PT ;  /* 0x00000028f700720c */ /* 0x000fe20003f04070 */
[--C-:B------:R-:W-:Y:S01]  /*15250*/  @!P2 IMAD.IADD R41, R41, 0x1, -R247.reuse ;  /* 0x000000012929a824 */ /* 0x100fe200078e0af7 */
[C---:B------:R-:W-:Y:S01]  /*15260*/  ISETP.GT.U32.AND P2, PT, R247.reuse, R48, PT ;  /* 0x00000030f700720c */ /* 0x040fe20003f44070 */
[----:B------:R-:W-:Y:S01]  /*15270*/  @!P4 IMAD.IADD R38, R38, 0x1, -R247 ;  /* 0x000000012626c824 */ /* 0x000fe200078e0af7 */
[----:B------:R-:W-:-:S02]  /*15280*/  ISETP.GT.U32.AND P4, PT, R247, R45, PT ;  /* 0x0000002df700720c */ /* 0x000fc40003f84070 */
[----:B------:R-:W-:Y:S02]  /*15290*/  @!P3 IADD3 R39, R39, -R247, RZ ;  /* 0x800000f72727b210 */ /* 0x000fe40007ffe0ff */
        /* <DEDUP_REMOVED lines=14> */
[----:B------:R-:W-:Y:S01]  /*15380*/  ISETP.GT.U32.AND P3, PT, R247, R53, PT ;  /* 0x00000035f700720c */ /* 0x000fe20003f64070 */
[----:B------:R-:W-:Y:S01]  /*15390*/  @!P6 IMAD.IADD R43, R43, 0x1, -R247 ;  /* 0x000000012b2be824 */ /* 0x000fe200078e0af7 */
[----:B------:R-:W-:-:S02]  /*153a0*/  ISETP.GT.U32.AND P6, PT, R247, R50, PT ;  /* 0x00000032f700720c */ /* 0x000fc40003fc4070 */
[----:B------:R-:W-:Y:S02]  /*153b0*/  @!P5 IADD3 R51, R51, -R247, RZ ;  /* 0x800000f73333d210 */ /* 0x000fe40007ffe0ff */
[----:B------:R-:W-:Y:S01]  /*153c0*/  ISETP.GT.U32.AND P5, PT, R247, R45, PT ;  /* 0x0000002df700720c */ /* 0x000fe20003fa4070 */
[--C-:B------:R-:W-:Y:S01]  /*153d0*/  @!P1 IMAD.IADD R49, R49, 0x1, -R247.reuse ;  /* 0x0000000131319824 */ /* 0x100fe200078e0af7 */
[----:B------:R-:W-:Y:S01]  /*153e0*/  ISETP.GT.U32.AND P1, PT, R247, R56, PT ;  /* 0x00000038f700720c */ /* 0x000fe20003f24070 */
[--C-:B------:R-:W-:Y:S01]  /*153f0*/  @!P0 IMAD.IADD R47, R47, 0x1, -R247.reuse ;  /* 0x000000012f2f8824 */ /* 0x100fe200078e0af7 */
[----:B------:R-:W-:Y:S01]  /*15400*/  ISETP.GT.U32.AND P0, PT, R247, R54, PT ;  /* 0x00000036f700720c */ /* 0x000fe20003f04070 */
[--C-:B------:R-:W-:Y:S01]  /*15410*/  @!P2 IMAD.IADD R55, R55, 0x1, -R247.reuse ;  /* 0x000000013737a824 */ /* 0x100fe200078e0af7 */
[----:B------:R-:W-:Y:S01]  /*15420*/  ISETP.GT.U32.AND P2, PT, R247, R49, PT ;  /* 0x00000031f700720c */ /* 0x000fe20003f44070 */
[--C-:B------:R-:W-:Y:S02]  /*15430*/  @!P4 IMAD.IADD R52, R52, 0x1, -R247.reuse ;  /* 0x000000013434c824 */ /* 0x100fe400078e0af7 */
        /* <DEDUP_REMOVED lines=43> */
[----:B------:R-:W-:-:S02]  /*156f0*/  @!P6 IMAD.IADD R58, R58, 0x1, -R247 ;  /* 0x000000013a3ae824 */ /* 0x000fc400078e0af7 */
[--C-:B------:R-:W-:Y:S01]  /*15700*/  @!P5 IMAD.IADD R66, R66, 0x1, -R247.reuse ;  /* 0x000000014242d824 */ /* 0x100fe200078e0af7 */
[----:B------:R-:W-:Y:S01]  /*15710*/  ISETP.GT.U32.AND P5, PT, R247, R60, PT ;  /* 0x0000003cf700720c */ /* 0x000fe20003fa4070 */
[--C-:B------:R-:W-:Y:S02]  /*15720*/  @!P4 IMAD.IADD R63, R63, 0x1, -R247.reuse ;  /* 0x000000013f3fc824 */ /* 0x100fe400078e0af7 */
[--C-:B------:R-:W-:Y:S01]  /*15730*/  @!P1 IMAD.IADD R64, R64, 0x1, -R247.reuse ;  /* 0x0000000140409824 */ /* 0x100fe200078e0af7 */
[----:B------:R-:W-:Y:S02]  /*15740*/  ISETP.GT.U32.AND P1, PT, R247, R58, PT ;  /* 0x0000003af700720c */ /* 0x000fe40003f24070 */
[----:B------:R-:W-:Y:S01]  /*15750*/  @!P0 IADD3 R61, R61, -R247, RZ ;  /* 0x800000f73d3d8210 */ /* 0x000fe20007ffe0ff */
[--C-:B------:R-:W-:Y:S01]  /*15760*/  @!P2 IMAD.IADD R69, R69, 0x1, -R247.reuse ;  /* 0x000000014545a824 */ /* 0x100fe200078e0af7 */
[C---:B------:R-:W-:Y:S02]  /*15770*/  ISETP.GT.U32.AND P6, PT, R247.reuse, R65, PT ;  /* 0x00000041f700720c */ /* 0x040fe40003fc4070 */
[----:B------:R-:W-:Y:S01]  /*15780*/  ISETP.GT.U32.AND P0, PT, R247, R68, PT ;  /* 0x00000044f700720c */ /* 0x000fe20003f04070 */
[----:B------:R-:W-:Y:S01]  /*15790*/  @!P3 IMAD.IADD R67, R67, 0x1, -R247 ;  /* 0x000000014343b824 */ /* 0x000fe200078e0af7 */
[----:B------:R-:W-:-:S02]  /*157a0*/  ISETP.GT.U32.AND P2, PT, R247, R63, PT ;  /* 0x0000003ff700720c */ /* 0x000fc40003f44070 */
[C---:B------:R-:W-:Y:S02]  /*157b0*/  ISETP.GT.U32.AND P3, PT, R247.reuse, R61, PT ;  /* 0x0000003df700720c */ /* 0x040fe40003f64070 */
[----:B------:R-:W-:Y:S02]  /*157c0*/  @!P5 IADD3 R60, R60, -R247, RZ ;  /* 0x800000f73c3cd210 */ /* 0x000fe40007ffe0ff */
[C---:B------:R-:W-:Y:S02]  /*157d0*/  ISETP.GT.U32.AND P4, PT, R247.reuse, R57, PT ;  /* 0x00000039f700720c */ /* 0x040fe40003f84070 */
[C---:B------:R-:W-:Y:S01]  /*157e0*/  ISETP.GT.U32.AND P5, PT, R247.reuse, R66, PT ;  /* 0x00000042f700720c */ /* 0x040fe20003fa4070 */
[--C-:B------:R-:W-:Y:S01]  /*157f0*/  @!P1 IMAD.IADD R58, R58, 0x1, -R247.reuse ;  /* 0x000000013a3a9824 */ /* 0x100fe200078e0af7 */
[----:B------:R-:W-:Y:S01]  /*15800*/  ISETP.GT.U32.AND P1, PT, R247, R64, PT ;  /* 0x00000040f700720c */ /* 0x000fe20003f24070 */
        /* <DEDUP_REMOVED lines=34> */
[----:B------:R-:W-:Y:S01]  /*15a30*/  @!P3 IMAD.IADD R74, R74, 0x1, -R247 ;  /* 0x000000014a4ab824 */ /* 0x000fe200078e0af7 */
[----:B------:R-:W-:-:S02]  /*15a40*/  ISETP.GT.U32.AND P3, PT, R247, R81, PT ;  /* 0x00000051f700720c */ /* 0x000fc40003f64070 */
[----:B------:R-:W-:Y:S01]  /*15a50*/  @!P4 IADD3 R72, R72, -R247, RZ ;  /* 0x800000f74848c210 */ /* 0x000fe20007ffe0ff */
[--C-:B------:R-:W-:Y:S01]  /*15a60*/  @!P5 IMAD.IADD R80, R80, 0x1, -R247.reuse ;  /* 0x000000015050d824 */ /* 0x100fe200078e0af7 */
[C---:B------:R-:W-:Y:S02]  /*15a70*/  ISETP.GT.U32.AND P4, PT, R247.reuse, R79, PT ;  /* 0x0000004ff700720c */ /* 0x040fe40003f84070 */
[C---:B------:R-:W-:Y:S01]  /*15a80*/  ISETP.GT.U32.AND P5, PT, R247.reuse, R74, PT ;  /* 0x0000004af700720c */ /* 0x040fe20003fa4070 */
        /* <DEDUP_REMOVED lines=55> */
[C---:B------:R-:W-:Y:S01]  /*15e00*/  ISETP.GT.U32.AND P5, PT, R247.reuse, R88, PT ;  /* 0x00000058f700720c */ /* 0x040fe20003fa4070 */
[--C-:B------:R-:W-:Y:S01]  /*15e10*/  @!P1 IMAD.IADD R92, R92, 0x1, -R247.reuse ;  /* 0x000000015c5c9824 */ /* 0x100fe200078e0af7 */
[C---:B------:R-:W-:Y:S01]  /*15e20*/  ISETP.GT.U32.AND P1, PT, R247.reuse, R86, PT ;  /* 0x00000056f700720c */ /* 0x040fe20003f24070 */
[--C-:B------:R-:W-:Y:S01]  /*15e30*/  @!P0 IMAD.IADD R90, R90, 0x1, -R247.reuse ;  /* 0x000000015a5a8824 */ /* 0x100fe200078e0af7 */
[----:B------:R-:W-:Y:S01]  /*15e40*/  ISETP.GT.U32.AND P0, PT, R247, R84, PT ;  /* 0x00000054f700720c */ /* 0x000fe20003f04070 */
[--C-:B------:R-:W-:Y:S01]  /*15e50*/  @!P2 IMAD.IADD R85, R85, 0x1, -R247.reuse ;  /* 0x000000015555a824 */ /* 0x100fe200078e0af7 */
[----:B------:R-:W-:Y:S01]  /*15e60*/  ISETP.GT.U32.AND P2, PT, R247, R91, PT ;  /* 0x0000005bf700720c */ /* 0x000fe20003f44070 */
[--C-:B------:R-:W-:Y:S02]  /*15e70*/  @!P6 IMAD.IADD R95, R95, 0x1, -R247.reuse ;  /* 0x000000015f5fe824 */ /* 0x100fe400078e0af7 */
        /* <DEDUP_REMOVED lines=15> */
[----:B------:R-:W-:Y:S01]  /*15f70*/  ISETP.GT.U32.AND P4, PT, R247, R93, PT ;  /* 0x0000005df700720c */ /* 0x000fe20003f84070 */
[--C-:B------:R-:W-:Y:S01]  /*15f80*/  @!P5 IMAD.IADD R95, R95, 0x1, -R247.reuse ;  /* 0x000000015f5fd824 */ /* 0x100fe200078e0af7 */
[C---:B------:R-:W-:Y:S02]  /*15f90*/  ISETP.GT.U32.AND P5, PT, R247.reuse, R102, PT ;  /* 0x00000066f700720c */ /* 0x040fe40003fa4070 */
[----:B------:R-:W-:Y:S01]  /*15fa0*/  @!P1 IADD3 R92, R92, -R247, RZ ;  /* 0x800000f75c5c9210 */ /* 0x000fe20007ffe0ff */
[--C-:B------:R-:W-:Y:S01]  /*15fb0*/  @!P0 IMAD.IADD R90, R90, 0x1, -R247.reuse ;  /* 0x000000015a5a8824 */ /* 0x100fe200078e0af7 */
[C---:B------:R-:W-:Y:S01]  /*15fc0*/  ISETP.GT.U32.AND P1, PT, R247.reuse, R99, PT ;  /* 0x00000063f700720c */ /* 0x040fe20003f24070 */
[----:B------:R-:W-:Y:S01]  /*15fd0*/  @!P2 IMAD.IADD R98, R98, 0x1, -R247 ;  /* 0x000000016262a824 */ /* 0x000fe200078e0af7 */
[----:B------:R-:W-:-:S02]  /*15fe0*/  ISETP.GT.U32.AND P0, PT, R247, R97, PT ;  /* 0x00000061f700720c */ /* 0x000fc40003f04070 */
[C---:B------:R-:W-:Y:S01]  /*15ff0*/  ISETP.GT.U32.AND P2, PT, R247.reuse, R105, PT ;  /* 0x00000069f700720c */ /* 0x040fe20003f44070 */
[--C-:B------:R-:W-:Y:S01]  /*16000*/  @!P3 IMAD.IADD R96, R96, 0x1, -R247.reuse ;  /* 0x000000016060b824 */ /* 0x100fe200078e0af7 */
[C---:B------:R-:W-:Y:S02]  /*16010*/  ISETP.GT.U32.AND P6, PT, R247.reuse, R94, PT ;  /* 0x0000005ef700720c */ /* 0x040fe40003fc4070 */
        /* <DEDUP_REMOVED lines=21> */
[----:B------:R-:W-:Y:S01]  /*16170*/  @!P0 IADD3 R104, R104, -R247, RZ ;  /* 0x800000f768688210 */ /* 0x000fe20007ffe0ff */
        /* <DEDUP_REMOVED lines=17> */
[----:B------:R-:W-:-:S02]  /*16290*/  @!P6 IMAD.IADD R108, R108, 0x1, -R247 ;  /* 0x000000016c6ce824 */ /* 0x000fc400078e0af7 */
[----:B------:R-:W-:Y:S02]  /*162a0*/  @!P3 IADD3 R103, R103, -R247, RZ ;  /* 0x800000f76767b210 */ /* 0x000fe40007ffe0ff */
        /* <DEDUP_REMOVED lines=42> */
[----:B------:R-:W-:-:S02]  /*16550*/  @!P6 IMAD.IADD R121, R121, 0x1, -R247 ;  /* 0x000000017979e824 */ /* 0x000fc400078e0af7 */
[--C-:B------:R-:W-:Y:S01]  /*16560*/  @!P4 IMAD.IADD R109, R109, 0x1, -R247.reuse ;  /* 0x000000016d6dc824 */ /* 0x100fe200078e0af7 */
[C---:B------:R-:W-:Y:S01]  /*16570*/  ISETP.GT.U32.AND P4, PT, R247.reuse, R115, PT ;  /* 0x00000073f700720c */ /* 0x040fe20003f84070 */
[--C-:B------:R-:W-:Y:S01]  /*16580*/  @!P5 IMAD.IADD R116, R116, 0x1, -R247.reuse ;  /* 0x000000017474d824 */ /* 0x100fe200078e0af7 */
[C---:B------:R-:W-:Y:S02]  /*16590*/  ISETP.GT.U32.AND P5, PT, R247.reuse, R123, PT ;  /* 0x0000007bf700720c */ /* 0x040fe40003fa4070 */
[----:B------:R-:W-:Y:S01]  /*165a0*/  @!P1 IADD3 R114, R114, -R247, RZ ;  /* 0x800000f772729210 */ /* 0x000fe20007ffe0ff */
[--C-:B------:R-:W-:Y:S01]  /*165b0*/  @!P0 IMAD.IADD R112, R112, 0x1, -R247.reuse ;  /* 0x0000000170708824 */ /* 0x100fe200078e0af7 */
[C---:B------:R-:W-:Y:S02]  /*165c0*/  ISETP.GT.U32.AND P6, PT, R247.reuse, R120, PT ;  /* 0x00000078f700720c */ /* 0x040fe40003fc4070 */
[----:B------:R-:W-:Y:S01]  /*165d0*/  ISETP.GT.U32.AND P1, PT, R247, R121, PT ;  /* 0x00000079f700720c */ /* 0x000fe20003f24070 */
[--C-:B------:R-:W-:Y:S01]  /*165e0*/  @!P2 IMAD.IADD R119, R119, 0x1, -R247.reuse ;  /* 0x000000017777a824 */ /* 0x100fe200078e0af7 */
[----:B------:R-:W-:Y:S01]  /*165f0*/  ISETP.GT.U32.AND P0, PT, R247, R118, PT ;  /* 0x00000076f700720c */ /* 0x000fe20003f04070 */
[----:B------:R-:W-:Y:S01]  /*16600*/  @!P3 IMAD.IADD R117, R117, 0x1, -R247 ;  /* 0x000000017575b824 */ /* 0x000fe200078e0af7 */
[----:B------:R-:W-:-:S02]  /*16610*/  ISETP.GT.U32.AND P2, PT, R247, R126, PT ;  /* 0x0000007ef700720c */ /* 0x000fc40003f44070 */
        /* <DEDUP_REMOVED lines=27> */
[C---:B------:R-:W-:Y:S02]  /*167d0*/  ISETP.GT.U32.AND P2, PT, R247.reuse, R127, PT ;  /* 0x0000007ff700720c */ /* 0x040fe40003f44070 */
[----:B------:R-:W-:Y:S01]  /*167e0*/  ISETP.GT.U32.AND P3, PT, R247, R125, PT ;  /* 0x0000007df700720c */ /* 0x000fe20003f64070 */
[----:B------:R-:W-:Y:S01]  /*167f0*/  @!P4 IMAD.IADD R129, R129, 0x1, -R247 ;  /* 0x000000018181c824 */ /* 0x000fe200078e0af7 */
[----:B------:R-:W-:Y:S02]  /*16800*/  @!P5 IADD3 R124, R124, -R247, RZ ;  /* 0x800000f77c7cd210 */ /* 0x000fe40007ffe0ff */
[----:B------:R-:W-:-:S02]  /*16810*/  ISETP.GT.U32.AND P4, PT, R247, R123, PT ;  /* 0x0000007bf700720c */ /* 0x000fc40003f84070 */
[C---:B------:R-:W-:Y:S01]  /*16820*/  ISETP.GT.U32.AND P5, PT, R247.reuse, R130, PT ;  /* 0x00000082f700720c */ /* 0x040fe20003fa4070 */
[--C-:B------:R-:W-:Y:S02]  /*16830*/  @!P6 IMAD.IADD R134, R134, 0x1, -R247.reuse ;  /* 0x000000018686e824 */ /* 0x100fe400078e0af7 */
        /* <DEDUP_REMOVED lines=11> */
[----:B------:R-:W-:-:S03]  /*168f0*/  ISETP.GT.U32.AND P5, PT, R247, R137, PT ;  /* 0x00000089f700720c */ /* 0x000fc60003fa4070 */
        /* <DEDUP_REMOVED lines=10> */
[----:B------:R-:W-:Y:S01]  /*169a0*/  @!P5 IMAD.IADD R137, R137, 0x1, -R247 ;  /* 0x000000018989d824 */ /* 0x000fe200078e0af7 */
[----:B------:R-:W-:-:S02]  /*169b0*/  ISETP.GT.U32.AND P5, PT, R247, R144, PT ;  /* 0x00000090f700720c */ /* 0x000fc40003fa4070 */
[----:B------:R-:W-:Y:S02]  /*169c0*/  ISETP.GT.U32.AND P6, PT, R247, R133, PT ;  /* 0x00000085f700720c */ /* 0x000fe40003fc4070 */
[----:B------:R-:W-:Y:S01]  /*169d0*/  @!P1 IADD3 R135, R135, -R247, RZ ;  /* 0x800000f787879210 */ /* 0x000fe20007ffe0ff */
[--C-:B------:R-:W-:Y:S01]  /*169e0*/  @!P0 IMAD.IADD R132, R132, 0x1, -R247.reuse ;  /* 0x0000000184848824 */ /* 0x100fe200078e0af7 */
[----:B------:R-:W-:Y:S01]  /*169f0*/  ISETP.GT.U32.AND P1, PT, R247, R142, PT ;  /* 0x0000008ef700720c */ /* 0x000fe20003f24070 */
[--C-:B------:R-:W-:Y:S01]  /*16a00*/  @!P2 IMAD.IADD R141, R141, 0x1, -R247.reuse ;  /* 0x000000018d8da824 */ /* 0x100fe200078e0af7 */
[C---:B------:R-:W-:Y:S01]  /*16a10*/  ISETP.GT.U32.AND P0, PT, R247.reuse, R139, PT ;  /* 0x0000008bf700720c */ /* 0x040fe20003f04070 */
        /* <DEDUP_REMOVED lines=37> */
[C---:B------:R-:W-:Y:S01]  /*16c70*/  ISETP.GT.U32.AND P1, PT, R247.reuse, R149, PT ;  /* 0x00000095f700720c */ /* 0x040fe20003f24070 */
[--C-:B------:R-:W-:Y:S01]  /*16c80*/  @!P0 IMAD.IADD R140, R140, 0x1, -R247.reuse ;  /* 0x000000018c8c8824 */ /* 0x100fe200078e0af7 */
[C---:B------:R-:W-:Y:S01]  /*16c90*/  ISETP.GT.U32.AND P6, PT, R247.reuse, R146, PT ;  /* 0x00000092f700720c */ /* 0x040fe20003fc4070 */
[--C-:B------:R-:W-:Y:S01]  /*16ca0*/  @!P2 IMAD.IADD R148, R148, 0x1, -R247.reuse ;  /* 0x000000019494a824 */ /* 0x100fe200078e0af7 */
[----:B------:R-:W-:Y:S01]  /*16cb0*/  ISETP.GT.U32.AND P0, PT, R247, R147, PT ;  /* 0x00000093f700720c */ /* 0x000fe20003f04070 */
[--C-:B------:R-:W-:Y:S01]  /*16cc0*/  @!P3 IMAD.IADD R145, R145, 0x1, -R247.reuse ;  /* 0x000000019191b824 */ /* 0x100fe200078e0af7 */
[C---:B------:R-:W-:Y:S02]  /*16cd0*/  ISETP.GT.U32.AND P2, PT, R247.reuse, R155, PT ;  /* 0x0000009bf700720c */ /* 0x040fe40003f44070 */
[----:B------:R-:W-:Y:S01]  /*16ce0*/  ISETP.GT.U32.AND P3, PT, R247, R152, PT ;  /* 0x00000098f700720c */ /* 0x000fe20003f64070 */
        /* <DEDUP_REMOVED lines=15> */
[----:B------:R-:W-:-:S02]  /*16de0*/  @!P5 IADD3 R158, R158, -R247, RZ ;  /* 0x800000f79e9ed210 */ /* 0x000fc40007ffe0ff */
[----:B------:R-:W-:Y:S02]  /*16df0*/  IABS R240, R240 ;  /* 0x000000f000f07213 */ /* 0x000fe40000000000 */
[C---:B------:R-:W-:Y:S02]  /*16e00*/  ISETP.GT.U32.AND P4, PT, R247.reuse, R157, PT ;  /* 0x0000009df700720c */ /* 0x040fe40003f84070 */
[C---:B------:R-:W-:Y:S01]  /*16e10*/  ISETP.GT.U32.AND P5, PT, R247.reuse, R152, PT ;  /* 0x00000098f700720c */ /* 0x040fe20003fa4070 */
[--C-:B------:R-:W-:Y:S01]  /*16e20*/  @!P1 IMAD.IADD R156, R156, 0x1, -R247.reuse ;  /* 0x000000019c9c9824 */ /* 0x100fe200078e0af7 */
[----:B------:R-:W-:Y:S01]  /*16e30*/  ISETP.GT.U32.AND P1, PT, R247, R150, PT ;  /* 0x00000096f700720c */ /* 0x000fe20003f24070 */
[----:B------:R-:W-:Y:S01]  /*16e40*/  IMAD.HI.U32 R241, R246, R240, RZ ;  /* 0x000000f0f6f17227 */ /* 0x000fe200078e00ff */
[----:B------:R-:W-:Y:S03]  /*16e50*/  STL [R1+0xc], R245 ;  /* 0x00000cf501007387 */ /* 0x000fe60000100800 */
[--C-:B------:R-:W-:Y:S01]  /*16e60*/  @!P6 IMAD.IADD R153, R153, 0x1, -R247.reuse ;  /* 0x000000019999e824 */ /* 0x100fe200078e0af7 */
[C---:B------:R-:W-:Y:S01]  /*16e70*/  ISETP.GT.U32.AND P6, PT, R247.reuse, R160, PT ;  /* 0x000000a0f700720c */ /* 0x040fe20003fc4070 */
[--C-:B------:R-:W-:Y:S01]  /*16e80*/  @!P0 IMAD.IADD R154, R154, 0x1, -R247.reuse ;  /* 0x000000019a9a8824 */ /* 0x100fe200078e0af7 */
[----:B------:R-:W-:Y:S01]  /*16e90*/  ISETP.GT.U32.AND P0, PT, R247, R148, PT ;  /* 0x00000094f700720c */ /* 0x000fe20003f04070 */
[----:B------:R-:W-:Y:S01]  /*16ea0*/  @!P2 IMAD.IADD R149, R149, 0x1, -R247 ;  /* 0x000000019595a824 */ /* 0x000fe200078e0af7 */
[----:B------:R1:W-:Y:S01]  /*16eb0*/  STL [R1+0x21b4], R0 ;  /* 0x0021b40001007387 */ /* 0x0003e20000100800 */
[----:B------:R-:W-:Y:S01]  /*16ec0*/  ISETP.GT.U32.AND P2, PT, R247, R155, PT ;  /* 0x0000009bf700720c */ /* 0x000fe20003f44070 */
[----:B------:R-:W-:-:S02]  /*16ed0*/  IMAD.MOV R241, RZ, RZ, -R241 ;  /* 0x000000fffff17224 */ /* 0x000fc400078e0af1 */
[--C-:B------:R-:W-:Y:S01]  /*16ee0*/  @!P3 IMAD.IADD R159, R159, 0x1, -R247.reuse ;  /* 0x000000019f9fb824 */ /* 0x100fe200078e0af7 */
[C---:B------:R-:W-:Y:S01]  /*16ef0*/  ISETP.GT.U32.AND P3, PT, R247.reuse, R153, PT ;  /* 0x00000099f700720c */ /* 0x040fe20003f64070 */
[----:B------:R-:W-:Y:S02]  /*16f00*/  IMAD R240, R247, R241, R240 ;  /* 0x000000f1f7f07224 */ /* 0x000fe400078e02f0 */
[----:B-1----:R-:W-:Y:S02]  /*16f10*/  VIADD R0, R5, 0x1f9 ;  /* 0x000001f905007836 */ /* 0x002fe40000000000 */
[--C-:B------:R-:W-:Y:S01]  /*16f20*/  @!P4 IMAD.IADD R157, R157, 0x1, -R247.reuse ;  /* 0x000000019d9dc824 */ /* 0x100fe200078e0af7 */
[C---:B------:R-:W-:Y:S01]  /*16f30*/  ISETP.GT.U32.AND P4, PT, R247.reuse, R151, PT ;  /* 0x00000097f700720c */ /* 0x040fe20003f84070 */
[--C-:B------:R-:W-:Y:S01]  /*16f40*/  @!P5 IMAD.IADD R152, R152, 0x1, -R247.reuse ;  /* 0x000000019898d824 */ /* 0x100fe200078e0af7 */
[----:B------:R-:W-:Y:S01]  /*16f50*/  IABS R241, R0 ;  /* 0x0000000000f17213 */ /* 0x000fe20000000000 */
[----:B------:R-:W-:Y:S01]  /*16f60*/  STL [R1+0x8], R244 ;  /* 0x000008f401007387 */ /* 0x000fe20000100800 */
[----:B------:R-:W-:Y:S01]  /*16f70*/  ISETP.GT.U32.AND P5, PT, R247, R158, PT ;  /* 0x0000009ef700720c */ /* 0x000fe20003fa4070 */
[----:B------:R-:W-:-:S02]  /*16f80*/  @!P1 IMAD.IADD R150, R150, 0x1, -R247 ;  /* 0x0000000196969824 */ /* 0x000fc400078e0af7 */
[----:B------:R-:W-:Y:S01]  /*16f90*/  STL [R1+0x4], R243 ;  /* 0x000004f301007387 */ /* 0x000fe20000100800 */
[C---:B------:R-:W-:Y:S01]  /*16fa0*/  ISETP.GT.U32.AND P1, PT, R247.reuse, R156, PT ;  /* 0x0000009cf700720c */ /* 0x040fe20003f24070 */
[--C-:B------:R-:W-:Y:S02]  /*16fb0*/  @!P6 IMAD.IADD R160, R160, 0x1, -R247.reuse ;  /* 0x00000001a0a0e824 */ /* 0x100fe400078e0af7 */
[----:B------:R-:W-:Y:S01]  /*16fc0*/  STL [R1+0x21b8], R2 ;  /* 0x0021b80201007387 */ /* 0x000fe20000100800 */
[--C-:B------:R-:W-:Y:S01]  /*16fd0*/  @!P0 IMAD.IADD R148, R148, 0x1, -R247.reuse ;  /* 0x0000000194948824 */ /* 0x100fe200078e0af7 */
[----:B------:R-:W-:Y:S02]  /*16fe0*/  ISETP.GT.U32.AND P0, PT, R247, R154, PT ;  /* 0x0000009af700720c */ /* 0x000fe40003f04070 */
[----:B------:R1:W-:Y:S01]  /*16ff0*/  STL [R1], R242 ;  /* 0x000000f201007387 */ /* 0x0003e20000100800 */
[----:B------:R-:W-:Y:S01]  /*17000*/  @!P2 IMAD.IADD R155, R155, 0x1, -R247 ;  /* 0x000000019b9ba824 */ /* 0x000fe200078e0af7 */
[----:B------:R-:W-:-:S02]  /*17010*/  ISETP.GT.U32.AND P2, PT, R247, R162, PT ;  /* 0x000000a2f700720c */ /* 0x000fc40003f44070 */
[----:B------:R-:W-:Y:S01]  /*17020*/  STL [R1+0x21bc], R3 ;  /* 0x0021bc0301007387 */ /* 0x000fe20000100800 */
[----:B------:R-:W-:-:S03]  /*17030*/  @!P3 IMAD.IADD R153, R153, 0x1, -R247 ;  /* 0x000000019999b824 */ /* 0x000fc600078e0af7 */
[----:B------:R-:W-:Y:S01]  /*17040*/  STL [R1+0x21c0], R4 ;  /* 0x0021c00401007387 */ /* 0x000fe20000100800 */
[----:B-1----:R-:W-:-:S03]  /*17050*/  IMAD.HI.U32 R242, R246, R241, RZ ;  /* 0x000000f1f6f27227 */ /* 0x002fc600078e00ff */
[----:B------:R-:W-:Y:S01]  /*17060*/  STL [R1+0x21c4], R6 ;  /* 0x0021c40601007387 */ /* 0x000fe20000100800 */
[C---:B------:R-:W-:Y:S01]  /*17070*/  ISETP.GT.U32.AND P6, PT, R247.reuse, R159, PT ;  /* 0x0000009ff700720c */ /* 0x040fe20003fc4070 */
[----:B------:R-:W-:Y:S01]  /*17080*/  IMAD.MOV R242, RZ, RZ, -R242 ;  /* 0x000000fffff27224 */ /* 0x000fe200078e0af2 */
[----:B------:R-:W-:Y:S01]  /*17090*/  ISETP.GT.U32.AND P3, PT, R247, R160, PT ;  /* 0x000000a0f700720c */ /* 0x000fe20003f64070 */
[----:B------:R1:W-:Y:S01]  /*170a0*/  STL [R1+0x19d4], R0 ;  /* 0x0019d40001007387 */ /* 0x0003e20000100800 */
[----:B------:R-:W-:Y:S01]  /*170b0*/  @!P4 IMAD.IADD R151, R151, 0x1, -R247 ;  /* 0x000000019797c824 */ /* 0x000fe200078e0af7 */
[C---:B------:R-:W-:Y:S01]  /*170c0*/  ISETP.GT.U32.AND P4, PT, R247.reuse, R157, PT ;  /* 0x0000009df700720c */ /* 0x040fe20003f84070 */
[C---:B------:R-:W-:Y:S02]  /*170d0*/  IMAD R241, R247.reuse, R242, R241 ;  /* 0x000000f2f7f17224 */ /* 0x040fe400078e02f1 */
[----:B------:R-:W-:Y:S01]  /*170e0*/  @!P5 IMAD.IADD R158, R158, 0x1, -R247 ;  /* 0x000000019e9ed824 */ /* 0x000fe200078e0af7 */
[----:B------:R-:W-:-:S02]  /*170f0*/  ISETP.GT.U32.AND P5, PT, R247, R165, PT ;  /* 0x000000a5f700720c */ /* 0x000fc40003fa4070 */
[----:B-1----:R-:W-:-:S04]  /*17100*/  IADD3 R0, R5, 0x1fa, RZ ;  /* 0x000001fa05007810 */ /* 0x002fc80007ffe0ff */
[----:B------:R-:W-:Y:S02]  /*17110*/  IABS R242, R0 ;  /* 0x0000000000f27213 */ /* 0x000fe40000000000 */
[----:B------:R-:W-:Y:S01]  /*17120*/  @!P1 IADD3 R156, R156, -R247, RZ ;  /* 0x800000f79c9c9210 */ /* 0x000fe20007ffe0ff */
[--C-:B------:R-:W-:Y:S01]  /*17130*/  @!P0 IMAD.IADD R154, R154, 0x1, -R247.reuse ;  /* 0x000000019a9a8824 */ /* 0x100fe200078e0af7 */
[C---:B------:R-:W-:Y:S01]  /*17140*/  ISETP.GT.U32.AND P1, PT, R247.reuse, R163, PT ;  /* 0x000000a3f700720c */ /* 0x040fe20003f24070 */
[----:B------:R-:W-:Y:S01]  /*17150*/  IMAD.HI.U32 R243, R246, R242, RZ ;  /* 0x000000f2f6f37227 */ /* 0x000fe200078e00ff */
[C---:B------:R-:W-:Y:S01]  /*17160*/  ISETP.GT.U32.AND P0, PT, R247.reuse, R161, PT ;  /* 0x000000a1f700720c */ /* 0x040fe20003f04070 */
[----:B------:R1:W-:Y:S02]  /*17170*/  STL [R1+0x19c8], R0 ;  /* 0x0019c80001007387 */ /* 0x0003e40000100800 */
[----:B------:R-:W-:Y:S01]  /*17180*/  @!P2 IMAD.IADD R162, R162, 0x1, -R247 ;  /* 0x00000001a2a2a824 */ /* 0x000fe200078e0af7 */
[----:B------:R-:W-:Y:S01]  /*17190*/  ISETP.GT.U32.AND P2, PT, R247, R170, PT ;  /* 0x000000aaf700720c */ /* 0x000fe20003f44070 */
[----:B------:R-:W-:-:S02]  /*171a0*/  IMAD.MOV R243, RZ, RZ, -R243 ;  /* 0x000000fffff37224 */ /* 0x000fc400078e0af3 */
[--C-:B------:R-:W-:Y:S01]  /*171b0*/  @!P6 IMAD.IADD R159, R159, 0x1, -R247.reuse ;  /* 0x000000019f9fe824 */ /* 0x100fe200078e0af7 */
[C---:B------:R-:W-:Y:S01]  /*171c0*/  ISETP.GT.U32.AND P6, PT, R247.reuse, R166, PT ;  /* 0x000000a6f700720c */ /* 0x040fe20003fc4070 */
[--C-:B------:R-:W-:Y:S01]  /*171d0*/  @!P3 IMAD.IADD R160, R160, 0x1, -R247.reuse ;  /* 0x00000001a0a0b824 */ /* 0x100fe200078e0af7 */
[----:B------:R-:W-:Y:S01]  /*171e0*/  ISETP.GT.U32.AND P3, PT, R247, R168, PT ;  /* 0x000000a8f700720c */ /* 0x000fe20003f64070 */
[----:B-1----:R-:W-:Y:S02]  /*171f0*/  VIADD R0, R5, 0x1fb ;  /* 0x000001fb05007836 */ /* 0x002fe40000000000 */
[----:B------:R-:W-:Y:S02]  /*17200*/  IMAD R242, R247, R243, R242 ;  /* 0x000000f3f7f27224 */ /* 0x000fe400078e02f2 */
[--C-:B------:R-:W-:Y:S01]  /*17210*/  @!P4 IMAD.IADD R157, R157, 0x1, -R247.reuse ;  /* 0x000000019d9dc824 */ /* 0x100fe200078e0af7 */
[----:B------:R-:W-:Y:S01]  /*17220*/  IABS R243, R0 ;  /* 0x0000000000f37213 */ /* 0x000fe20000000000 */
[----:B------:R-:W-:Y:S01]  /*17230*/  @!P5 IMAD.IADD R165, R165, 0x1, -R247 ;  /* 0x00000001a5a5d824 */ /* 0x000fe200078e0af7 */
[----:B------:R-:W-:-:S02]  /*17240*/  ISETP.GT.U32.AND P4, PT, R247, R164, PT ;  /* 0x000000a4f700720c */ /* 0x000fc40003f84070 */
[----:B------:R-:W-:Y:S01]  /*17250*/  ISETP.GT.U32.AND P5, PT, R247, R173, PT ;  /* 0x000000adf700720c */ /* 0x000fe20003fa4070 */
[--C-:B------:R-:W-:Y:S01]  /*17260*/  @!P1 IMAD.IADD R163, R163, 0x1, -R247.reuse ;  /* 0x00000001a3a39824 */ /* 0x100fe200078e0af7 */
[----:B------:R-:W-:Y:S01]  /*17270*/  ISETP.GT.U32.AND P1, PT, R247, R171, PT ;  /* 0x000000abf700720c */ /* 0x000fe20003f24070 */
[----:B------:R-:W-:Y:S01]  /*17280*/  IMAD.HI.U32 R244, R246, R243, RZ ;  /* 0x000000f3f6f47227 */ /* 0x000fe200078e00ff */
[----:B------:R1:W-:Y:S03]  /*17290*/  STL [R1+0x19c0], R0 ;  /* 0x0019c00001007387 */ /* 0x0003e60000100800 */
[--C-:B------:R-:W-:Y:S01]  /*172a0*/  @!P0 IMAD.IADD R161, R161, 0x1, -R247.reuse ;  /* 0x00000001a1a18824 */ /* 0x100fe200078e0af7 */
[C---:B------:R-:W-:Y:S01]  /*172b0*/  ISETP.GT.U32.AND P0, PT, R247.reuse, R169, PT ;  /* 0x000000a9f700720c */ /* 0x040fe20003f04070 */
[----:B------:R-:W-:Y:S01]  /*172c0*/  @!P2 IMAD.IADD R170, R170, 0x1, -R247 ;  /* 0x00000001aaaaa824 */ /* 0x000fe200078e0af7 */
[----:B------:R-:W-:Y:S01]  /*172d0*/  ISETP.GT.U32.AND P2, PT, R247, R163, PT ;  /* 0x000000a3f700720c */ /* 0x000fe20003f44070 */
[----:B------:R-:W-:-:S02]  /*172e0*/  IMAD.MOV R244, RZ, RZ, -R244 ;  /* 0x000000fffff47224 */ /* 0x000fc400078e0af4 */
[--C-:B------:R-:W-:Y:S01]  /*172f0*/  @!P6 IMAD.IADD R166, R166, 0x1, -R247.reuse ;  /* 0x00000001a6a6e824 */ /* 0x100fe200078e0af7 */
[----:B------:R-:W-:Y:S01]  /*17300*/  ISETP.GT.U32.AND P6, PT, R247, R174, PT ;  /* 0x000000aef700720c */ /* 0x000fe20003fc4070 */
[----:B-1----:R-:W-:Y:S02]  /*17310*/  VIADD R0, R5, 0x1fc ;  /* 0x000001fc05007836 */ /* 0x002fe40000000000 */
[----:B------:R-:W-:Y:S01]  /*17320*/  @!P3 IMAD.IADD R168, R168, 0x1, -R247 ;  /* 0x00000001a8a8b824 */ /* 0x000fe200078e0af7 */
[C---:B------:R-:W-:Y:S01]  /*17330*/  ISETP.GT.U32.AND P3, PT, R247.reuse, R161, PT ;  /* 0x000000a1f700720c */ /* 0x040fe20003f64070 */
[C---:B------:R-:W-:Y:S01]  /*17340*/  IMAD R243, R247.reuse, R244, R243 ;  /* 0x000000f4f7f37224 */ /* 0x040fe200078e02f3 */
[----:B------:R-:W-:Y:S01]  /*17350*/  IABS R244, R0 ;  /* 0x0000000000f47213 */ /* 0x000fe20000000000 */
[--C-:B------:R-:W-:Y:S01]  /*17360*/  @!P4 IMAD.IADD R164, R164, 0x1, -R247.reuse ;  /* 0x00000001a4a4c824 */ /* 0x100fe200078e0af7 */
[----:B------:R-:W-:Y:S01]  /*17370*/  ISETP.GT.U32.AND P4, PT, R247, R172, PT ;  /* 0x000000acf700720c */ /* 0x000fe20003f84070 */
[--C-:B------:R-:W-:Y:S01]  /*17380*/  @!P5 IMAD.IADD R173, R173, 0x1, -R247.reuse ;  /* 0x00000001adadd824 */ /* 0x100fe200078e0af7 */
[----:B------:R-:W-:Y:S01]  /*17390*/  ISETP.GT.U32.AND P5, PT, R247, R166, PT ;  /* 0x000000a6f700720c */ /* 0x000fe20003fa4070 */
[----:B------:R-:W-:Y:S01]  /*173a0*/  @!P1 IMAD.IADD R171, R171, 0x1, -R247 ;  /* 0x00000001abab9824 */ /* 0x000fe200078e0af7 */
[----:B------:R-:W-:Y:S01]  /*173b0*/  ISETP.GT.U32.AND P1, PT, R247, R164, PT ;  /* 0x000000a4f700720c */ /* 0x000fe20003f24070 */
[----:B------:R-:W-:Y:S01]  /*173c0*/  IMAD.HI.U32 R245, R246, R244, RZ ;  /* 0x000000f4f6f57227 */ /* 0x000fe200078e00ff */
[----:B------:R-:W-:-:S02]  /*173d0*/  @!P0 IADD3 R169, R169, -R247, RZ ;  /* 0x800000f7a9a98210 */ /* 0x000fc40007ffe0ff */
[----:B------:R-:W-:Y:S01]  /*173e0*/  ISETP.GT.U32.AND P0, PT, R247, R162, PT ;  /* 0x000000a2f700720c */ /* 0x000fe20003f04070 */
[----:B------:R-:W-:Y:S01]  /*173f0*/  @!P2 IMAD.IADD R163, R163, 0x1, -R247 ;  /* 0x00000001a3a3a824 */ /* 0x000fe200078e0af7 */
[----:B------:R-:W-:Y:S01]  /*17400*/  ISETP.GT.U32.AND P2, PT, R247, R170, PT ;  /* 0x000000aaf700720c */ /* 0x000fe20003f44070 */
[----:B------:R1:W-:Y:S01]  /*17410*/  STL [R1+0x19bc], R0 ;  /* 0x0019bc0001007387 */ /* 0x0003e20000100800 */
[----:B------:R-:W-:Y:S02]  /*17420*/  IMAD.MOV R245, RZ, RZ, -R245 ;  /* 0x000000fffff57224 */ /* 0x000fe400078e0af5 */
[--C-:B------:R-:W-:Y:S02]  /*17430*/  @!P6 IMAD.IADD R174, R174, 0x1, -R247.reuse ;  /* 0x00000001aeaee824 */ /* 0x100fe400078e0af7 */
[--C-:B------:R-:W-:Y:S01]  /*17440*/  @!P3 IMAD.IADD R161, R161, 0x1, -R247.reuse ;  /* 0x00000001a1a1b824 */ /* 0x100fe200078e0af7 */
[----:B------:R-:W-:Y:S01]  /*17450*/  ISETP.GT.U32.AND P3, PT, R247, R168, PT ;  /* 0x000000a8f700720c */ /* 0x000fe20003f64070 */
[--C-:B------:R-:W-:Y:S01]  /*17460*/  @!P4 IMAD.IADD R172, R172, 0x1, -R247.reuse ;  /* 0x00000001acacc824 */ /* 0x100fe200078e0af7 */
[----:B-1----:R-:W-:Y:S01]  /*17470*/  IADD3 R0, R5, 0x1fd, RZ ;  /* 0x000001fd05007810 */ /* 0x002fe20007ffe0ff */
[C---:B------:R-:W-:Y:S01]  /*17480*/  IMAD R244, R247.reuse, R245, R244 ;  /* 0x000000f5f7f47224 */ /* 0x040fe200078e02f4 */
[C---:B------:R-:W-:Y:S01]  /*17490*/  ISETP.GT.U32.AND P4, PT, R247.reuse, R165, PT ;  /* 0x000000a5f700720c */ /* 0x040fe20003f84070 */
[----:B------:R-:W-:Y:S01]  /*174a0*/  @!P5 IMAD.IADD R166, R166, 0x1, -R247 ;  /* 0x00000001a6a6d824 */ /* 0x000fe200078e0af7 */
[----:B------:R-:W-:-:S02]  /*174b0*/  ISETP.GT.U32.AND P5, PT, R247, R174, PT ;  /* 0x000000aef700720c */ /* 0x000fc40003fa4070 */
[----:B------:R-:W-:Y:S01]  /*174c0*/  IABS R245, R0 ;  /* 0x0000000000f57213 */ /* 0x000fe20000000000 */
[--C-:B------:R-:W-:Y:S01]  /*174d0*/  @!P1 IMAD.IADD R164, R164, 0x1, -R247.reuse ;  /* 0x00000001a4a49824 */ /* 0x100fe200078e0af7 */
[C---:B------:R-:W-:Y:S01]  /*174e0*/  ISETP.GT.U32.AND P1, PT, R247.reuse, R171, PT ;  /* 0x000000abf700720c */ /* 0x040fe20003f24070 */
[----:B------:R1:W-:Y:S01]  /*174f0*/  STL [R1+0x19b4], R0 ;  /* 0x0019b40001007387 */ /* 0x0003e20000100800 */
[--C-:B------:R-:W-:Y:S01]  /*17500*/  @!P0 IMAD.IADD R162, R162, 0x1, -R247.reuse ;  /* 0x00000001a2a28824 */ /* 0x100fe200078e0af7 */
[C---:B------:R-:W-:Y:S01]  /*17510*/  ISETP.GT.U32.AND P0, PT, R247.reuse, R169, PT ;  /* 0x000000a9f700720c */ /* 0x040fe20003f04070 */
[--C-:B------:R-:W-:Y:S01]  /*17520*/  @!P2 IMAD.IADD R170, R170, 0x1, -R247.reuse ;  /* 0x00000001aaaaa824 */ /* 0x100fe200078e0af7 */
[C---:B------:R-:W-:Y:S01]  /*17530*/  ISETP.GT.U32.AND P2, PT, R247.reuse, R177, PT ;  /* 0x000000b1f700720c */ /* 0x040fe20003f44070 */
[----:B------:R-:W-:Y:S02]  /*17540*/  @!P3 IMAD.IADD R168, R168, 0x1, -R247 ;  /* 0x00000001a8a8b824 */ /* 0x000fe400078e0af7 */
[----:B-1----:R-:W-:Y:S01]  /*17550*/  IMAD.HI.U32 R0, R246, R245, RZ ;  /* 0x000000f5f6007227 */ /* 0x002fe200078e00ff */
[----:B------:R-:W-:-:S03]  /*17560*/  ISETP.GT.U32.AND P3, PT, R247, R175, PT ;  /* 0x000000aff700720c */ /* 0x000fc60003f64070 */
[----:B------:R-:W-:Y:S02]  /*17570*/  IMAD.MOV R0, RZ, RZ, -R0 ;  /* 0x000000ffff007224 */ /* 0x000fe400078e0a00 */
[--C-:B------:R-:W-:Y:S01]  /*17580*/  @!P4 IMAD.IADD R165, R165, 0x1, -R247.reuse ;  /* 0x00000001a5a5c824 */ /* 0x100fe200078e0af7 */
[C---:B------:R-:W-:Y:S01]  /*17590*/  ISETP.GT.U32.AND P4, PT, R247.reuse, R172, PT ;  /* 0x000000acf700720c */ /* 0x040fe20003f84070 */
[----:B------:R-:W-:Y:S01]  /*175a0*/  @!P5 IMAD.IADD R174, R174, 0x1, -R247 ;  /* 0x00000001aeaed824 */ /* 0x000fe200078e0af7 */
[C---:B------:R-:W-:Y:S01]  /*175b0*/  ISETP.GT.U32.AND P5, PT, R247.reuse, R181, PT ;  /* 0x000000b5f700720c */ /* 0x040fe20003fa4070 */
[----:B------:R-:W-:Y:S02]  /*175c0*/  IMAD R245, R247, R0, R245 ;  /* 0x00000000f7f57224 */ /* 0x000fe400078e02f5 */
[----:B------:R-:W-:Y:S02]  /*175d0*/  VIADD R0, R5, 0x1fe ;  /* 0x000001fe05007836 */ /* 0x000fe40000000000 */
[--C-:B------:R-:W-:Y:S01]  /*175e0*/  @!P1 IMAD.IADD R171, R171, 0x1, -R247.reuse ;  /* 0x00000001abab9824 */ /* 0x100fe200078e0af7 */
[----:B------:R-:W-:Y:S01]  /*175f0*/  ISETP.GT.U32.AND P1, PT, R247, R178, PT ;  /* 0x000000b2f700720c */ /* 0x000fe20003f24070 */
[--C-:B------:R-:W-:Y:S01]  /*17600*/  @!P0 IMAD.IADD R169, R169, 0x1, -R247.reuse ;  /* 0x00000001a9a98824 */ /* 0x100fe200078e0af7 */
[----:B------:R1:W-:Y:S01]  /*17610*/  STL [R1+0x19b0], R0 ;  /* 0x0019b00001007387 */ /* 0x0003e20000100800 */
[----:B------:R-:W-:Y:S01]  /*17620*/  IABS R2, R0 ;  /* 0x0000000000027213 */ /* 0x000fe20000000000 */
[--C-:B------:R-:W-:Y:S01]  /*17630*/  @!P2 IMAD.IADD R177, R177, 0x1, -R247.reuse ;  /* 0x00000001b1b1a824 */ /* 0x100fe200078e0af7 */
[----:B------:R-:W-:Y:S01]  /*17640*/  ISETP.GT.U32.AND P0, PT, R247, R176, PT ;  /* 0x000000b0f700720c */ /* 0x000fe20003f04070 */
[----:B------:R-:W-:Y:S01]  /*17650*/  @!P3 IMAD.IADD R175, R175, 0x1, -R247 ;  /* 0x00000001afafb824 */ /* 0x000fe200078e0af7 */
[----:B------:R-:W-:Y:S01]  /*17660*/  ISETP.GT.U32.AND P2, PT, R247, R184, PT ;  /* 0x000000b8f700720c */ /* 0x000fe20003f44070 */
[----:B------:R-:W-:-:S02]  /*17670*/  IMAD.MOV.U32 R3, RZ, RZ, R2 ;  /* 0x000000ffff037224 */ /* 0x000fc400078e0002 */
[----:B-1----:R-:W-:Y:S01]  /*17680*/  VIADD R0, R5, 0x6 ;  /* 0x0000000605007836 */ /* 0x002fe20000000000 */
[C---:B------:R-:W-:Y:S02]  /*17690*/  ISETP.GT.U32.AND P6, PT, R247.reuse, R173, PT ;  /* 0x000000adf700720c */ /* 0x040fe40003fc4070 */
[C---:B------:R-:W-:Y:S01]  /*176a0*/  ISETP.GT.U32.AND P3, PT, R247.reuse, R182, PT ;  /* 0x000000b6f700720c */ /* 0x040fe20003f64070 */
[----:B------:R-:W-:Y:S02]  /*176b0*/  IMAD.MOV.U32 R2, RZ, RZ, R0 ;  /* 0x000000ffff027224 */ /* 0x000fe400078e0000 */
[----:B------:R-:W2:Y:S01]  /*176c0*/  LDL.LU R0, [R1+0x424] ;  /* 0x0004240001007983 */ /* 0x000ea20000300800 */
        /* <DEDUP_REMOVED lines=40> */
[C---:B------:R-:W-:Y:S01]  /*17950*/  ISETP.GT.U32.AND P3, PT, R247.reuse, R189, PT ;  /* 0x000000bdf700720c */ /* 0x040fe20003f64070 */
[--C-:B------:R-:W-:Y:S01]  /*17960*/  @!P4 IMAD.IADD R180, R180, 0x1, -R247.reuse ;  /* 0x00000001b4b4c824 */ /* 0x100fe200078e0af7 */
[C---:B------:R-:W-:Y:S01]  /*17970*/  ISETP.GT.U32.AND P6, PT, R247.reuse, R186, PT ;  /* 0x000000baf700720c */ /* 0x040fe20003fc4070 */
[--C-:B------:R-:W-:Y:S01]  /*17980*/  @!P5 IMAD.IADD R188, R188, 0x1, -R247.reuse ;  /* 0x00000001bcbcd824 */ /* 0x100fe200078e0af7 */
[C---:B------:R-:W-:Y:S02]  /*17990*/  ISETP.GT.U32.AND P4, PT, R247.reuse, R187, PT ;  /* 0x000000bbf700720c */ /* 0x040fe40003f84070 */
        /* <DEDUP_REMOVED lines=21> */
[C---:B------:R-:W-:Y:S02]  /*17af0*/  ISETP.GT.U32.AND P2, PT, R247.reuse, R192, PT ;  /* 0x000000c0f700720c */ /* 0x040fe40003f44070 */
[----:B------:R-:W-:Y:S01]  /*17b00*/  ISETP.GT.U32.AND P3, PT, R247, R190, PT ;  /* 0x000000bef700720c */ /* 0x000fe20003f64070 */
[--C-:B------:R-:W-:Y:S01]  /*17b10*/  @!P6 IMAD.IADD R193, R193, 0x1, -R247.reuse ;  /* 0x00000001c1c1e824 */ /* 0x100fe200078e0af7 */
[----:B------:R-:W-:Y:S01]  /*17b20*/  ISETP.GT.U32.AND P6, PT, R247, R200, PT ;  /* 0x000000c8f700720c */ /* 0x000fe20003fc4070 */
[----:B------:R-:W-:Y:S01]  /*17b30*/  @!P4 IMAD.IADD R194, R194, 0x1, -R247 ;  /* 0x00000001c2c2c824 */ /* 0x000fe200078e0af7 */
[----:B------:R-:W-:-:S02]  /*17b40*/  @!P5 IADD3 R189, R189, -R247, RZ ;  /* 0x800000f7bdbdd210 */ /* 0x000fc40007ffe0ff */
[C---:B------:R-:W-:Y:S02]  /*17b50*/  ISETP.GT.U32.AND P4, PT, R247.reuse, R188, PT ;  /* 0x000000bcf700720c */ /* 0x040fe40003f84070 */
        /* <DEDUP_REMOVED lines=21> */
[----:B------:R-:W-:-:S02]  /*17cb0*/  ISETP.GT.U32.AND P2, PT, R247, R205, PT ;  /* 0x000000cdf700720c */ /* 0x000fc40003f44070 */
[C---:B------:R-:W-:Y:S01]  /*17cc0*/  ISETP.GT.U32.AND P3, PT, R247.reuse, R203, PT ;  /* 0x000000cbf700720c */ /* 0x040fe20003f64070 */
[--C-:B------:R-:W-:Y:S01]  /*17cd0*/  @!P4 IMAD.IADD R194, R194, 0x1, -R247.reuse ;  /* 0x00000001c2c2c824 */ /* 0x100fe200078e0af7 */
[C---:B------:R-:W-:Y:S01]  /*17ce0*/  ISETP.GT.U32.AND P4, PT, R247.reuse, R201, PT ;  /* 0x000000c9f700720c */ /* 0x040fe20003f84070 */
[--C-:B------:R-:W-:Y:S01]  /*17cf0*/  @!P5 IMAD.IADD R202, R202, 0x1, -R247.reuse ;  /* 0x00000001cacad824 */ /* 0x100fe200078e0af7 */
[----:B------:R-:W-:Y:S01]  /*17d00*/  ISETP.GT.U32.AND P5, PT, R247, R209, PT ;  /* 0x000000d1f700720c */ /* 0x000fe20003fa4070 */
[--C-:B------:R-:W-:Y:S01]  /*17d10*/  @!P6 IMAD.IADD R199, R199, 0x1, -R247.reuse ;  /* 0x00000001c7c7e824 */ /* 0x100fe200078e0af7 */
[----:B------:R-:W-:Y:S02]  /*17d20*/  ISETP.GT.U32.AND P6, PT, R247, R206, PT ;  /* 0x000000cef700720c */ /* 0x000fe40003fc4070 */
[----:B------:R-:W-:Y:S01]  /*17d30*/  @!P1 IADD3 R200, R200, -R247, RZ ;  /* 0x800000f7c8c89210 */ /* 0x000fe20007ffe0ff */
[--C-:B------:R-:W-:Y:S01]  /*17d40*/  @!P0 IMAD.IADD R197, R197, 0x1, -R247.reuse ;  /* 0x00000001c5c58824 */ /* 0x100fe200078e0af7 */
[----:B------:R-:W-:Y:S01]  /*17d50*/  ISETP.GT.U32.AND P1, PT, R247, R207, PT ;  /* 0x000000cff700720c */ /* 0x000fe20003f24070 */
[--C-:B------:R-:W-:Y:S01]  /*17d60*/  @!P2 IMAD.IADD R205, R205, 0x1, -R247.reuse ;  /* 0x00000001cdcda824 */ /* 0x100fe200078e0af7 */
[----:B------:R-:W-:Y:S01]  /*17d70*/  ISETP.GT.U32.AND P0, PT, R247, R204, PT ;  /* 0x000000ccf700720c */ /* 0x000fe20003f04070 */
[----:B------:R-:W-:Y:S01]  /*17d80*/  @!P3 IMAD.IADD R203, R203, 0x1, -R247 ;  /* 0x00000001cbcbb824 */ /* 0x000fe200078e0af7 */
[----:B------:R-:W-:-:S02]  /*17d90*/  ISETP.GT.U32.AND P2, PT, R247, R212, PT ;  /* 0x000000d4f700720c */ /* 0x000fc40003f44070 */
[----:B------:R-:W-:Y:S01]  /*17da0*/  ISETP.GT.U32.AND P3, PT, R247, R210, PT ;  /* 0x000000d2f700720c */ /* 0x000fe20003f64070 */
[--C-:B------:R-:W-:Y:S02]  /*17db0*/  @!P4 IMAD.IADD R201, R201, 0x1, -R247.reuse ;  /* 0x00000001c9c9c824 */ /* 0x100fe400078e0af7 */
        /* <DEDUP_REMOVED lines=36> */
[----:B------:R-:W-:Y:S02]  /*18000*/  @!P3 IADD3 R210, R210, -R247, RZ ;  /* 0x800000f7d2d2b210 */ /* 0x000fe40007ffe0ff */
        /* <DEDUP_REMOVED lines=13> */
[--C-:B------:R-:W-:Y:S02]  /*180e0*/  @!P5 IMAD.IADD R223, R223, 0x1, -R247.reuse ;  /* 0x00000001dfdfd824 */ /* 0x100fe400078e0af7 */
[--C-:B------:R-:W-:Y:S01]  /*180f0*/  @!P4 IMAD.IADD R215, R215, 0x1, -R247.reuse ;  /* 0x00000001d7d7c824 */ /* 0x100fe200078e0af7 */
[----:B------:R-:W-:Y:S01]  /*18100*/  ISETP.GT.U32.AND P5, PT, R247, R217, PT ;  /* 0x000000d9f700720c */ /* 0x000fe20003fa4070 */
[--C-:B------:R-:W-:Y:S02]  /*18110*/  @!P1 IMAD.IADD R221, R221, 0x1, -R247.reuse ;  /* 0x00000001dddd9824 */ /* 0x100fe400078e0af7 */
        /* <DEDUP_REMOVED lines=8> */
[C---:B------:R-:W-:Y:S02]  /*181a0*/  ISETP.GT.U32.AND P5, PT, R247.reuse, R223, PT ;  /* 0x000000dff700720c */ /* 0x040fe40003fa4070 */
[----:B------:R-:W-:Y:S01]  /*181b0*/  ISETP.GT.U32.AND P6, PT, R247, R212, PT ;  /* 0x000000d4f700720c */ /* 0x000fe20003fc4070 */
[--C-:B------:R-:W-:Y:S01]  /*181c0*/  @!P1 IMAD.IADD R215, R215, 0x1, -R247.reuse ;  /* 0x00000001d7d79824 */ /* 0x100fe200078e0af7 */
[C---:B------:R-:W-:Y:S01]  /*181d0*/  ISETP.GT.U32.AND P1, PT, R247.reuse, R221, PT ;  /* 0x000000ddf700720c */ /* 0x040fe20003f24070 */
[----:B------:R-:W-:Y:S01]  /*181e0*/  @!P2 IMAD.IADD R220, R220, 0x1, -R247 ;  /* 0x00000001dcdca824 */ /* 0x000fe200078e0af7 */
[----:B------:R-:W-:-:S03]  /*181f0*/  ISETP.GT.U32.AND P2, PT, R247, R227, PT ;  /* 0x000000e3f700720c */ /* 0x000fc60003f44070 */
[--C-:B------:R-:W-:Y:S01]  /*18200*/  @!P3 IMAD.IADD R218, R218, 0x1, -R247.reuse ;  /* 0x00000001dadab824 */ /* 0x100fe200078e0af7 */
[----:B------:R-:W-:Y:S02]  /*18210*/  ISETP.GT.U32.AND P3, PT, R247, R224, PT ;  /* 0x000000e0f700720c */ /* 0x000fe40003f64070 */
[----:B------:R-:W-:Y:S01]  /*18220*/  @!P4 IADD3 R222, R222, -R247, RZ ;  /* 0x800000f7dedec210 */ /* 0x000fe20007ffe0ff */
[--C-:B------:R-:W-:Y:S01]  /*18230*/  @!P5 IMAD.IADD R223, R223, 0x1, -R247.reuse ;  /* 0x00000001dfdfd824 */ /* 0x100fe200078e0af7 */
[C---:B------:R-:W-:Y:S02]  /*18240*/  ISETP.GT.U32.AND P4, PT, R247.reuse, R216, PT ;  /* 0x000000d8f700720c */ /* 0x040fe40003f84070 */
        /* <DEDUP_REMOVED lines=12> */
[C---:B------:R-:W-:Y:S02]  /*18310*/  ISETP.GT.U32.AND P0, PT, R247.reuse, R225, PT ;  /* 0x000000e1f700720c */ /* 0x040fe40003f04070 */
[----:B------:R-:W-:Y:S01]  /*18320*/  ISETP.GT.U32.AND P5, PT, R247, R237, PT ;  /* 0x000000edf700720c */ /* 0x000fe20003fa4070 */
[--C-:B------:R-:W-:Y:S01]  /*18330*/  @!P6 IMAD.IADD R219, R219, 0x1, -R247.reuse ;  /* 0x00000001dbdbe824 */ /* 0x100fe200078e0af7 */
[----:B------:R-:W-:Y:S02]  /*18340*/  ISETP.GT.U32.AND P6, PT, R247, R226, PT ;  /* 0x000000e2f700720c */ /* 0x000fe40003fc4070 */
[----:B------:R-:W-:Y:S01]  /*18350*/  @!P1 IADD3 R228, R228, -R247, RZ ;  /* 0x800000f7e4e49210 */ /* 0x000fe20007ffe0ff */
[----:B------:R-:W-:-:S02]  /*18360*/  @!P2 IMAD.IADD R234, R234, 0x1, -R247 ;  /* 0x00000001eaeaa824 */ /* 0x000fc400078e0af7 */
        /* <DEDUP_REMOVED lines=13> */
[----:B------:R-:W-:Y:S02]  /*18440*/  ISETP.GT.U32.AND P4, PT, R247, R236, PT ;  /* 0x000000ecf700720c */ /* 0x000fe40003f84070 */
[----:B------:R-:W-:Y:S01]  /*18450*/  @!P0 IADD3 R219, R219, -R247, RZ ;  /* 0x800000f7dbdb8210 */ /* 0x000fe20007ffe0ff */
[--C-:B------:R-:W-:Y:S01]  /*18460*/  @!P5 IMAD.IADD R231, R231, 0x1, -R247.reuse ;  /* 0x00000001e7e7d824 */ /* 0x100fe200078e0af7 */
[C---:B------:R-:W-:Y:S02]  /*18470*/  ISETP.GT.U32.AND P0, PT, R247.reuse, R226, PT ;  /* 0x000000e2f700720c */ /* 0x040fe40003f04070 */
[----:B------:R-:W-:Y:S01]  /*18480*/  ISETP.GT.U32.AND P5, PT, R247, R237, PT ;  /* 0x000000edf700720c */ /* 0x000fe20003fa4070 */
[----:B------:R-:W-:Y:S01]  /*18490*/  @!P6 IMAD.IADD R225, R225, 0x1, -R247 ;  /* 0x00000001e1e1e824 */ /* 0x000fe200078e0af7 */
[----:B------:R-:W-:Y:S01]  /*184a0*/  ISETP.GT.U32.AND P6, PT, R247, R232, PT ;  /* 0x000000e8f700720c */ /* 0x000fe20003fc4070 */
[----:B------:R-:W-:-:S04]  /*184b0*/  IMAD.HI.U32 R246, R246, R3, RZ ;  /* 0x00000003f6f67227 */ /* 0x000fc800078e00ff */
[--C-:B------:R-:W-:Y:S01]  /*184c0*/  @!P2 IMAD.IADD R234, R234, 0x1, -R247.reuse ;  /* 0x00000001eaeaa824 */ /* 0x100fe200078e0af7 */
[C---:B------:R-:W-:Y:S01]  /*184d0*/  ISETP.GT.U32.AND P2, PT, R247.reuse, R241, PT ;  /* 0x000000f1f700720c */ /* 0x040fe20003f44070 */
[--C-:B------:R-:W-:Y:S01]  /*184e0*/  @!P4 IMAD.IADD R236, R236, 0x1, -R247.reuse ;  /* 0x00000001ececc824 */ /* 0x100fe200078e0af7 */
[C---:B------:R-:W-:Y:S01]  /*184f0*/  ISETP.GT.U32.AND P4, PT, R247.reuse, R230, PT ;  /* 0x000000e6f700720c */ /* 0x040fe20003f84070 */
[----:B------:R-:W-:Y:S01]  /*18500*/  IMAD.MOV R246, RZ, RZ, -R246 ;  /* 0x000000fffff67224 */ /* 0x000fe200078e0af6 */
[C---:B------:R-:W-:Y:S01]  /*18510*/  ISETP.GT.U32.AND P3, PT, R247.reuse, R238, PT ;  /* 0x000000eef700720c */ /* 0x040fe20003f64070 */
[--C-:B------:R-:W-:Y:S01]  /*18520*/  @!P0 IMAD.IADD R226, R226, 0x1, -R247.reuse ;  /* 0x00000001e2e28824 */ /* 0x100fe200078e0af7 */
[----:B------:R-:W-:Y:S01]  /*18530*/  ISETP.GT.U32.AND P0, PT, R247, R233, PT ;  /* 0x000000e9f700720c */ /* 0x000fe20003f04070 */
[----:B------:R-:W-:Y:S01]  /*18540*/  @!P5 IMAD.IADD R237, R237, 0x1, -R247 ;  /* 0x00000001ededd824 */ /* 0x000fe200078e0af7 */
[C---:B------:R-:W-:Y:S01]  /*18550*/  ISETP.GT.U32.AND P5, PT, R247.reuse, R244, PT ;  /* 0x000000f4f700720c */ /* 0x040fe20003fa4070 */
[----:B------:R-:W-:-:S02]  /*18560*/  IMAD R246, R247, R246, R3 ;  /* 0x000000f6f7f67224 */ /* 0x000fc400078e0203 */
[--C-:B------:R-:W-:Y:S01]  /*18570*/  @!P6 IMAD.IADD R232, R232, 0x1, -R247.reuse ;  /* 0x00000001e8e8e824 */ /* 0x100fe200078e0af7 */
[----:B------:R-:W-:Y:S01]  /*18580*/  ISETP.GT.U32.AND P6, PT, R247, R239, PT ;  /* 0x000000eff700720c */ /* 0x000fe20003fc4070 */
[----:B------:R-:W-:Y:S02]  /*18590*/  VIADD R3, R5, 0x3 ;  /* 0x0000000305037836 */ /* 0x000fe40000000000 */
[----:B------:R-:W-:-:S03]  /*185a0*/  @!P2 IMAD.IADD R241, R241, 0x1, -R247 ;  /* 0x00000001f1f1a824 */ /* 0x000fc600078e0af7 */
[----:B------:R-:W-:Y:S02]  /*185b0*/  ISETP.GE.AND P2, PT, R3, RZ, PT ;  /* 0x000000ff0300720c */ /* 0x000fe40003f46270 */
[----:B------:R-:W-:Y:S01]  /*185c0*/  IADD3 R3, R5, 0x4, RZ ;  /* 0x0000000405037810 */ /* 0x000fe20007ffe0ff */
[--C-:B------:R-:W-:Y:S01]  /*185d0*/  @!P4 IMAD.IADD R230, R230, 0x1, -R247.reuse ;  /* 0x00000001e6e6c824 */ /* 0x100fe200078e0af7 */
[----:B------:R-:W-:Y:S01]  /*185e0*/  ISETP.GT.U32.AND P4, PT, R247, R236, PT ;  /* 0x000000ecf700720c */ /* 0x000fe20003f84070 */
[--C-:B------:R-:W-:Y:S01]  /*185f0*/  @!P0 IMAD.IADD R233, R233, 0x1, -R247.reuse ;  /* 0x00000001e9e98824 */ /* 0x100fe200078e0af7 */
[----:B------:R-:W-:Y:S01]  /*18600*/  ISETP.GT.U32.AND P0, PT, R247, R227, PT ;  /* 0x000000e3f700720c */ /* 0x000fe20003f04070 */
[--C-:B------:R-:W-:Y:S02]  /*18610*/  @!P3 IMAD.IADD R238, R238, 0x1, -R247.reuse ;  /* 0x00000001eeeeb824 */ /* 0x100fe400078e0af7 */
[----:B------:R-:W-:Y:S01]  /*18620*/  @!P5 IMAD.IADD R244, R244, 0x1, -R247 ;  /* 0x00000001f4f4d824 */ /* 0x000fe200078e0af7 */
[----:B------:R-:W-:-:S02]  /*18630*/  ISETP.GE.AND P5, PT, R3, RZ, PT ;  /* 0x000000ff0300720c */ /* 0x000fc40003fa6270 */
[----:B------:R-:W1:Y:S01]  /*18640*/  S2R R3, SR_TID.X ;  /* 0x0000000000037919 */ /* 0x000e620000002100 */
[-C--:B------:R-:W-:Y:S02]  /*18650*/  @!P6 IADD3 R239, R239, -R247.reuse, RZ ;  /* 0x800000f7efefe210 */ /* 0x080fe40007ffe0ff */
[C---:B------:R-:W-:Y:S02]  /*18660*/  ISETP.GT.U32.AND P6, PT, R247.reuse, R238, PT ;  /* 0x000000eef700720c */ /* 0x040fe40003fc4070 */
[----:B------:R-:W-:Y:S02]  /*18670*/  ISETP.GT.U32.AND P3, PT, R247, R232, PT ;  /* 0x000000e8f700720c */ /* 0x000fe40003f64070 */
[----:B------:R-:W-:Y:S01]  /*18680*/  @!P4 IADD3 R236, R236, -R247, RZ ;  /* 0x800000f7ececc210 */ /* 0x000fe20007ffe0ff */
[----:B------:R-:W-:Y:S01]  /*18690*/  @!P0 IMAD.IADD R227, R227, 0x1, -R247 ;  /* 0x00000001e3e38824 */ /* 0x000fe200078e0af7 */
[C---:B------:R-:W-:Y:S02]  /*186a0*/  ISETP.GT.U32.AND P4, PT, R247.reuse, R243, PT ;  /* 0x000000f3f700720c */ /* 0x040fe40003f84070 */
[----:B------:R-:W-:-:S05]  /*186b0*/  ISETP.GT.U32.AND P0, PT, R247, R233, PT ;  /* 0x000000e9f700720c */ /* 0x000fca0003f04070 */
[--C-:B------:R-:W-:Y:S01]  /*186c0*/  @!P6 IMAD.IADD R238, R238, 0x1, -R247.reuse ;  /* 0x00000001eeeee824 */ /* 0x100fe200078e0af7 */
[C---:B------:R-:W-:Y:S01]  /*186d0*/  ISETP.GT.U32.AND P6, PT, R247.reuse, R245, PT ;  /* 0x000000f5f700720c */ /* 0x040fe20003fc4070 */
[----:B------:R-:W-:Y:S01]  /*186e0*/  @!P3 IMAD.IADD R232, R232, 0x1, -R247 ;  /* 0x00000001e8e8b824 */ /* 0x000fe200078e0af7 */
[----:B------:R-:W-:-:S03]  /*186f0*/  ISETP.GT.U32.AND P3, PT, R247, R239, PT ;  /* 0x000000eff700720c */ /* 0x000fc60003f64070 */
[--C-:B------:R-:W-:Y:S01]  /*18700*/  @!P4 IMAD.IADD R243, R243, 0x1, -R247.reuse ;  /* 0x00000001f3f3c824 */ /* 0x100fe200078e0af7 */
[----:B------:R-:W-:Y:S01]  /*18710*/  ISETP.GE.AND P4, PT, R5, RZ, PT ;  /* 0x000000ff0500720c */ /* 0x000fe20003f86270 */
[--C-:B------:R-:W-:Y:S01]  /*18720*/  @!P0 IMAD.IADD R233, R233, 0x1, -R247.reuse ;  /* 0x00000001e9e98824 */ /* 0x100fe200078e0af7 */
[----:B------:R-:W-:Y:S01]  /*18730*/  ISETP.GT.U32.AND P0, PT, R247, R240, PT ;  /* 0x000000f0f700720c */ /* 0x000fe20003f04070 */
[----:B------:R-:W-:Y:S01]  /*18740*/  VIADD R4, R5, 0x1 ;  /* 0x0000000105047836 */ /* 0x000fe20000000000 */
[----:B------:R3:W-:Y:S03]  /*18750*/  STL [R1+0x20d8], R5 ;  /* 0x0020d80501007387 */ /* 0x0007e60000100800 */
[--C-:B------:R-:W-:Y:S01]  /*18760*/  @!P6 IMAD.IADD R245, R245, 0x1, -R247.reuse ;  /* 0x00000001f5f5e824 */ /* 0x100fe200078e0af7 */
[----:B--2---:R-:W-:Y:S01]  /*18770*/  ISETP.GE.AND P6, PT, R0, RZ, PT ;  /* 0x000000ff0000720c */ /* 0x004fe20003fc6270 */
[----:B------:R-:W-:Y:S01]  /*18780*/  @!P3 IMAD.IADD R239, R239, 0x1, -R247 ;  /* 0x00000001efefb824 */ /* 0x000fe200078e0af7 */
[----:B------:R-:W-:Y:S01]  /*18790*/  ISETP.GE.AND P3, PT, R4, RZ, PT ;  /* 0x000000ff0400720c */ /* 0x000fe20003f66270 */
[----:B-1----:R-:W-:-:S02]  /*187a0*/  IMAD.SHL.U32 R0, R3, 0x4, RZ ;  /* 0x0000000403007824 */ /* 0x002fc400078e00ff */
[----:B------:R-:W-:Y:S02]  /*187b0*/  VIADD R4, R5, 0x2 ;  /* 0x0000000205047836 */ /* 0x000fe40000000000 */
[----:B---3--:R-:W-:Y:S01]  /*187c0*/  IMAD.MOV.U32 R5, RZ, RZ, R167 ;  /* 0x000000ffff057224 */ /* 0x008fe200078e00a7 */
[----:B------:R-:W-:Y:S01]  /*187d0*/  LOP3.LUT R167, R0, 0x7c, RZ, 0xc0, !PT ;  /* 0x0000007c00a77812 */ /* 0x000fe200078ec0ff */
[----:B------:R-:W-:Y:S02]  /*187e0*/  IMAD.MOV.U32 R0, RZ, RZ, R252 ;  /* 0x000000ffff007224 */ /* 0x000fe400078e00fc */
[----:B------:R-:W-:Y:S01]  /*187f0*/  @!P4 IMAD.MOV R5, RZ, RZ, -R5 ;  /* 0x000000ffff05c224 */ /* 0x000fe200078e0a05 */
[----:B------:R-:W-:Y:S01]  /*18800*/  LOP3.LUT R6, R3, 0x60, RZ, 0xc0, !PT ;  /* 0x0000006003067812 */ /* 0x000fe200078ec0ff */
[----:B------:R-:W-:Y:S01]  /*18810*/  IMAD.MOV.U32 R252, RZ, RZ, R2 ;  /* 0x000000fffffc7224 */ /* 0x000fe200078e0002 */
[----:B------:R-:W2:Y:S01]  /*18820*/  LDL.LU R3, [R1+0x440] ;  /* 0x0004400001037983 */ /* 0x000ea20000300800 */
[----:B------:R-:W-:Y:S01]  /*18830*/  @!P0 IMAD.IADD R240, R240, 0x1, -R247 ;  /* 0x00000001f0f08824 */ /* 0x000fe200078e0af7 */
[----:B------:R-:W-:Y:S01]  /*18840*/  ISETP.GE.AND P0, PT, R4, RZ, PT ;  /* 0x000000ff0400720c */ /* 0x000fe20003f06270 */
[----:B------:R-:W-:Y:S01]  /*18850*/  IMAD.MOV.U32 R2, RZ, RZ, R251 ;  /* 0x000000ffff027224 */ /* 0x000fe200078e00fb */
[----:B------:R-:W3:Y:S01]  /*18860*/  LDL.LU R4, [R1+0x43c] ;  /* 0x00043c0001047983 */ /* 0x000ee20000300800 */
[----:B------:R-:W-:-:S03]  /*18870*/  IMAD.MOV.U32 R251, RZ, RZ, R252 ;  /* 0x000000fffffb7224 */ /* 0x000fc600078e00fc */
[----:B------:R1:W-:Y:S04]  /*18880*/  STL [R1+0x21b0], R5 ;  /* 0x0021b00501007387 */ /* 0x0003e80000100800 */
[----:B-1----:R-:W4:Y:S04]  /*18890*/  LDL.LU R5, [R1+0x444] ;  /* 0x0004440001057983 */ /* 0x002f280000300800 */
[----:B------:R-:W2:Y:S01]  /*188a0*/  LDL.LU R252, [R1+0x438] ;  /* 0x0004380001fc7983 */ /* 0x000ea20000300800 */
[----:B------:R-:W-:Y:S01]  /*188b0*/  @!P3 IADD3 R0, -R0, RZ, RZ ;  /* 0x000000ff0000b210 */ /* 0x000fe20007ffe1ff */
[----:B------:R-:W-:-:S04]  /*188c0*/  @!P0 IMAD.MOV R2, RZ, RZ, -R2 ;  /* 0x000000ffff028224 */ /* 0x000fc800078e0a02 */
[----:B------:R1:W-:Y:S04]  /*188d0*/  STL [R1+0x42c], R0 ;  /* 0x00042c0001007387 */ /* 0x0003e80000100800 */
[----:B-1----:R-:W3:Y:S04]  /*188e0*/  LDL.LU R0, [R1+0x434] ;  /* 0x0004340001007983 */ /* 0x002ee80000300800 */
[----:B------:R1:W-:Y:S04]  /*188f0*/  STL [R1+0x428], R2 ;  /* 0x0004280201007387 */ /* 0x0003e80000100800 */
[----:B-1----:R-:W3:Y:S01]  /*18900*/  LDL.LU R2, [R1+0x418] ;  /* 0x0004180001027983 */ /* 0x002ee20000300800 */
[----:B------:R-:W-:-:S13]  /*18910*/  ISETP.GT.U32.AND P1, PT, R247, R235, PT ;  /* 0x000000ebf700720c */ /* 0x000fda0003f24070 */
[----:B------:R-:W-:Y:S01]  /*18920*/  @!P1 IMAD.IADD R235, R235, 0x1, -R247 ;  /* 0x00000001ebeb9824 */ /* 0x000fe200078e0af7 */
[----:B------:R-:W-:-:S13]  /*18930*/  ISETP.GT.U32.AND P1, PT, R247, R229, PT ;  /* 0x000000e5f700720c */ /* 0x000fda0003f24070 */
[----:B------:R-:W-:Y:S01]  /*18940*/  @!P1 IMAD.IADD R229, R229, 0x1, -R247 ;  /* 0x00000001e5e59824 */ /* 0x000fe200078e0af7 */
[C---:B------:R-:W-:Y:S02]  /*18950*/  ISETP.GT.U32.AND P1, PT, R247.reuse, R235, PT ;  /* 0x000000ebf700720c */ /* 0x040fe40003f24070 */
[----:B------:R-:W-:Y:S01]  /*18960*/  ISETP.GT.U32.AND P4, PT, R247, R244, PT ;  /* 0x000000f4f700720c */ /* 0x000fe20003f84070 */
[----:B------:R-:W-:-:S10]  /*18970*/  @!P2 IMAD.MOV R250, RZ, RZ, -R250 ;  /* 0x000000fffffaa224 */ /* 0x000fd400078e0afa */
[----:B------:R-:W-:Y:S01]  /*18980*/  @!P1 IMAD.IADD R235, R235, 0x1, -R247 ;  /* 0x00000001ebeb9824 */ /* 0x000fe200078e0af7 */
[----:B------:R-:W-:Y:S01]  /*18990*/  ISETP.GT.U32.AND P1, PT, R247, R242, PT ;  /* 0x000000f2f700720c */ /* 0x000fe20003f24070 */
[----:B------:R-:W-:Y:S02]  /*189a0*/  @!P5 IMAD.MOV R249, RZ, RZ, -R249 ;  /* 0x000000fffff9d224 */ /* 0x000fe400078e0af9 */
[----:B------:R-:W-:Y:S02]  /*189b0*/  @!P4 IMAD.IADD R244, R244, 0x1, -R247 ;  /* 0x00000001f4f4c824 */ /* 0x000fe400078e0af7 */
[----:B------:R-:W-:Y:S01]  /*189c0*/  @!P6 IMAD.MOV R248, RZ, RZ, -R248 ;  /* 0x000000fffff8e224 */ /* 0x000fe200078e0af8 */
[----:B------:R-:W-:Y:S01]  /*189d0*/  STL [R1+0x424], R250 ;  /* 0x000424fa01007387 */ /* 0x000fe20000100800 */
[----:B------:R-:W-:-:S03]  /*189e0*/  IMAD R167, R6, 0x400, R167 ;  /* 0x0000040006a77824 */ /* 0x000fc600078e02a7 */
[----:B------:R-:W-:Y:S03]  /*189f0*/  STL [R1+0x420], R249 ;  /* 0x000420f901007387 */ /* 0x000fe60000100800 */
[----:B------:R-:W-:Y:S01]  /*18a00*/  @!P1 IMAD.IADD R242, R242, 0x1, -R247 ;  /* 0x00000001f2f29824 */ /* 0x000fe200078e0af7 */
[C---:B------:R-:W-:Y:S01]  /*18a10*/  ISETP.GT.U32.AND P1, PT, R247.reuse, R246, PT ;  /* 0x000000f6f700720c */ /* 0x040fe20003f24070 */
[----:B------:R-:W3:Y:S04]  /*18a20*/  LDL R6, [R1+0x18e0] ;  /* 0x0018e00001067983 */ /* 0x000ee80000100800 */
[----:B------:R1:W-:Y:S01]  /*18a30*/  STL [R1+0x41c], R248 ;  /* 0x00041cf801007387 */ /* 0x0003e20000100800 */
[----:B------:R-:W-:-:S02]  /*18a40*/  ISETP.GT.U32.AND P3, PT, R247, R241, PT ;  /* 0x000000f1f700720c */ /* 0x000fc40003f64070 */
[C---:B------:R-:W-:Y:S01]  /*18a50*/  ISETP.GT.U32.AND P0, PT, R247.reuse, R242, PT ;  /* 0x000000f2f700720c */ /* 0x040fe20003f04070 */
[----:B-1----:R-:W1:Y:S01]  /*18a60*/  LDC.64 R248, c[0x0][0x218] ;  /* 0x00008600fff87b82 */ /* 0x002e620000000a00 */
[C---:B------:R-:W-:Y:S02]  /*18a70*/  ISETP.GT.U32.AND P2, PT, R247.reuse, R243, PT ;  /* 0x000000f3f700720c */ /* 0x040fe40003f44070 */
[C---:B------:R-:W-:Y:S01]  /*18a80*/  ISETP.GT.U32.AND P6, PT, R247.reuse, R245, PT ;  /* 0x000000f5f700720c */ /* 0x040fe20003fc4070 */
[----:B------:R-:W-:Y:S01]  /*18a90*/  @!P1 IMAD.IADD R246, R246, 0x1, -R247 ;  /* 0x00000001f6f69824 */ /* 0x000fe200078e0af7 */
[----:B------:R-:W-:-:S05]  /*18aa0*/  ISETP.GT.U32.AND P1, PT, R247, R240, PT ;  /* 0x000000f0f700720c */ /* 0x000fca0003f24070 */
[--C-:B------:R-:W-:Y:S01]  /*18ab0*/  @!P3 IMAD.IADD R241, R241, 0x1, -R247.reuse ;  /* 0x00000001f1f1b824 */ /* 0x100fe200078e0af7 */
[----:B------:R-:W-:Y:S01]  /*18ac0*/  ISETP.GT.U32.AND P5, PT, R247, R246, PT ;  /* 0x000000f6f700720c */ /* 0x000fe20003fa4070 */
[--C-:B------:R-:W-:Y:S01]  /*18ad0*/  @!P0 IMAD.IADD R242, R242, 0x1, -R247.reuse ;  /* 0x00000001f2f28824 */ /* 0x100fe200078e0af7 */
[----:B------:R1:W-:Y:S01]  /*18ae0*/  STL [R1+0x20dc], R167 ;  /* 0x0020dca701007387 */ /* 0x0003e20000100800 */
[----:B------:R-:W-:-:S03]  /*18af0*/  @!P2 IMAD.IADD R243, R243, 0x1, -R247 ;  /* 0x00000001f3f3a824 */ /* 0x000fc600078e0af7 */
[----:B------:R-:W3:Y:S01]  /*18b00*/  LDL R250, [R1+0x18e8] ;  /* 0x0018e80001fa7983 */ /* 0x000ee20000100800 */
[----:B------:R-:W-:Y:S01]  /*18b10*/  @!P6 IADD3 R245, R245, -R247, RZ ;  /* 0x800000f7f5f5e210 */ /* 0x000fe20007ffe0ff */
[----:B------:R-:W-:Y:S01]  /*18b20*/  @!P1 IMAD.IADD R240, R240, 0x1, -R247 ;  /* 0x00000001f0f09824 */ /* 0x000fe200078e0af7 */
[----:B------:R-:W-:-:S04]  /*18b30*/  ISETP.GE.AND P1, PT, R251, RZ, PT ;  /* 0x000000fffb00720c */ /* 0x000fc80003f26270 */
[----:B------:R-:W-:Y:S01]  /*18b40*/  @!P5 IMAD.IADD R246, R246, 0x1, -R247 ;  /* 0x00000001f6f6d824 */ /* 0x000fe200078e0af7 */
[----:B--2---:R-:W-:Y:S02]  /*18b50*/  ISETP.GE.AND P4, PT, R252, RZ, PT ;  /* 0x000000fffc00720c */ /* 0x004fe40003f86270 */
[----:B------:R-:W2:Y:S01]  /*18b60*/  LDC R252, c[0x0][0x234] ;  /* 0x00008d00fffc7b82 */ /* 0x000ea20000000800 */
[----:B----4-:R-:W-:Y:S02]  /*18b70*/  ISETP.GE.AND P3, PT, R5, RZ, PT ;  /* 0x000000ff0500720c */ /* 0x010fe40003f66270 */
[----:B------:R-:W-:Y:S02]  /*18b80*/  ISETP.GE.AND P0, PT, R3, RZ, PT ;  /* 0x000000ff0300720c */ /* 0x000fe40003f06270 */
[----:B---3--:R-:W-:Y:S01]  /*18b90*/  ISETP.GE.AND P2, PT, R4, RZ, PT ;  /* 0x000000ff0400720c */ /* 0x008fe20003f46270 */
[----:B------:R-:W3:Y:S04]  /*18ba0*/  LDL R3, [R1+0x18e4] ;  /* 0x0018e40001037983 */ /* 0x000ee80000100800 */
[----:B------:R-:W4:Y:S01]  /*18bb0*/  LDL R4, [R1+0x18ec] ;  /* 0x0018ec0001047983 */ /* 0x000f220000100800 */
[----:B------:R-:W-:-:S03]  /*18bc0*/  ISETP.GE.AND P6, PT, R0, RZ, PT ;  /* 0x000000ff0000720c */ /* 0x000fc60003fc6270 */
[----:B------:R-:W4:Y:S01]  /*18bd0*/  LDL R0, [R1+0x18f0] ;  /* 0x0018f00001007983 */ /* 0x000f220000100800 */
[----:B--2---:R-:W-:-:S03]  /*18be0*/  IMAD R5, R2, R252, RZ ;  /* 0x000000fc02057224 */ /* 0x004fc600078e02ff */
[----:B------:R-:W2:Y:S04]  /*18bf0*/  LDL R2, [R1+0x18f8] ;  /* 0x0018f80001027983 */ /* 0x000ea80000100800 */
[----:B------:R1:W-:Y:S04]  /*18c00*/  STL [R1+0x434], R5 ;  /* 0x0004340501007387 */ /* 0x0003e80000100800 */
[----:B-1----:R1:W-:Y:S04]  /*18c10*/  STL [R1+0x444], R249 ;  /* 0x000444f901007387 */ /* 0x0023e80000100800 */
[----:B------:R-:W2:Y:S04]  /*18c20*/  LDL R251, [R1+0x18f4] ;  /* 0x0018f40001fb7983 */ /* 0x000ea80000100800 */
[----:B------:R-:W3:Y:S04]  /*18c30*/  LDL.LU R167, [R1+0x414] ;  /* 0x0004140001a77983 */ /* 0x000ee80000300800 */
[----:B------:R-:W2:Y:S04]  /*18c40*/  LDL R252, [R1+0x18fc] ;  /* 0x0018fc0001fc7983 */ /* 0x000ea80000100800 */
[----:B------:R-:W4:Y:S01]  /*18c50*/  LDL.LU R247, [R1+0x410] ;  /* 0x0004100001f77983 */ /* 0x000f220000300800 */
[----:B------:R-:W-:-:S02]  /*18c60*/  IMAD.MOV.U32 R5, RZ, RZ, R248 ;  /* 0x000000ffff057224 */ /* 0x000fc400078e00f8 */
[----:B-1----:R-:W1:Y:S02]  /*18c70*/  LDC.64 R248, c[0x0][0x210] ;  /* 0x00008400fff87b82 */ /* 0x002e640000000a00 */
[----:B-1----:R-:W-:Y:S01]  /*18c80*/  STL.64 [R1+0x438], R248 ;  /* 0x000438f801007387 */ /* 0x002fe20000100a00 */
[----:B---3--:R-:W-:Y:S01]  /*18c90*/  @!P1 IMAD.MOV R167, RZ, RZ, -R167 ;  /* 0x000000ffffa79224 */ /* 0x008fe200078e0aa7 */
[----:B------:R-:W-:Y:S02]  /*18ca0*/  ISETP.GE.AND P1, PT, R6, RZ, PT ;  /* 0x000000ff0600720c */ /* 0x000fe40003f26270 */
[----:B------:R-:W3:Y:S04]  /*18cb0*/  LDL R6, [R1+0x1900] ;  /* 0x0019000001067983 */ /* 0x000ee80000100800 */
[----:B------:R1:W-:Y:S01]  /*18cc0*/  STL [R1+0x414], R167 ;  /* 0x000414a701007387 */ /* 0x0003e20000100800 */
[----:B----4-:R-:W-:Y:S01]  /*18cd0*/  @!P3 IMAD.MOV R247, RZ, RZ, -R247 ;  /* 0x000000fffff7b224 */ /* 0x010fe200078e0af7 */
[----:B------:R-:W-:-:S02]  /*18ce0*/  ISETP.GE.AND P3, PT, R250, RZ, PT ;  /* 0x000000fffa00720c */ /* 0x000fc40003f66270 */
[----:B-1----:R-:W4:Y:S04]  /*18cf0*/  LDL.LU R167, [R1+0x40c] ;  /* 0x00040c0001a77983 */ /* 0x002f280000300800 */
[----:B------:R-:W3:Y:S04]  /*18d00*/  LDL R250, [R1+0x1908] ;  /* 0x0019080001fa7983 */ /* 0x000ee80000100800 */
[----:B------:R1:W-:Y:S04]  /*18d10*/  STL [R1+0x410], R247 ;  /* 0x000410f701007387 */ /* 0x0003e80000100800 */
[----:B-1----:R-:W2:Y:S01]  /*18d20*/  LDL.LU R247, [R1+0x408] ;  /* 0x0004080001f77983 */ /* 0x002ea20000300800 */
[----:B----4-:R-:W-:Y:S01]  /*18d30*/  @!P0 IMAD.MOV R167, RZ, RZ, -R167 ;  /* 0x000000ffffa78224 */ /* 0x010fe200078e0aa7 */
[----:B------:R-:W-:-:S02]  /*18d40*/  ISETP.GE.AND P0, PT, R3, RZ, PT ;  /* 0x000000ff0300720c */ /* 0x000fc40003f06270 */
[----:B------:R-:W4:Y:S04]  /*18d50*/  LDL R3, [R1+0x1904] ;  /* 0x0019040001037983 */ /* 0x000f280000100800 */
[----:B------:R-:W3:Y:S01]  /*18d60*/  LDL.LU R248, [R1+0x404] ;  /* 0x0004040001f87983 */ /* 0x000ee20000300800 */
[----:B--2---:R-:W-:Y:S01]  /*18d70*/  @!P2 IMAD.MOV R247, RZ, RZ, -R247 ;  /* 0x000000fffff7a224 */ /* 0x004fe200078e0af7 */
[----:B------:R-:W-:Y:S02]  /*18d80*/  ISETP.GE.AND P2, PT, R4, RZ, PT ;  /* 0x000000ff0400720c */ /* 0x000fe40003f46270 */
[----:B------:R-:W2:Y:S04]  /*18d90*/  LDL R4, [R1+0x190c] ;  /* 0x00190c0001047983 */ /* 0x000ea80000100800 */
[----:B------:R1:W-:Y:S04]  /*18da0*/  STL [R1+0x408], R247 ;  /* 0x000408f701007387 */ /* 0x0003e80000100800 */
[----:B-1----:R-:W4:Y:S01]  /*18db0*/  LDL.LU R247, [R1+0x400] ;  /* 0x0004000001f77983 */ /* 0x002f220000300800 */
[----:B------:R-:W-:Y:S01]  /*18dc0*/  ISETP.GE.AND P5, PT, R2, RZ, PT ;  /* 0x000000ff0200720c */ /* 0x000fe20003fa6270 */
[----:B---3--:R-:W-:Y:S01]  /*18dd0*/  @!P4 IMAD.MOV R248, RZ, RZ, -R248 ;  /* 0x000000fffff8c224 */ /* 0x008fe200078e0af8 */
[----:B------:R-:W-:-:S02]  /*18de0*/  ISETP.GE.AND P4, PT, R0, RZ, PT ;  /* 0x000000ff0000720c */ /* 0x000fc40003f86270 */
[----:B------:R-:W3:Y:S04]  /*18df0*/  LDL R0, [R1+0x1910] ;  /* 0x0019100001007983 */ /* 0x000ee80000100800 */
[----:B------:R1:W-:Y:S04]  /*18e00*/  STL [R1+0x404], R248 ;  /* 0x000404f801007387 */ /* 0x0003e80000100800 */
[----:B-1----:R-:W2:Y:S04]  /*18e10*/  LDL.LU R248, [R1+0x3fc] ;  /* 0x0003fc0001f87983 */ /* 0x002ea80000300800 */
[----:B------:R-:W3:Y:S01]  /*18e20*/  LDL R2, [R1+0x1918] ;  /* 0x0019180001027983 */ /* 0x000ee20000100800 */
[----:B----4-:R-:W-:-:S05]  /*18e30*/  @!P6 IMAD.MOV R247, RZ, RZ, -R247 ;  /* 0x000000fffff7e224 */ /* 0x010fca00078e0af7 */
[----:B------:R1:W-:Y:S04]  /*18e40*/  STL [R1+0x400], R247 ;  /* 0x000400f701007387 */ /* 0x0003e80000100800 */
[----:B-1----:R-:W4:Y:S01]  /*18e50*/  LDL.LU R247, [R1+0x3f8] ;  /* 0x0003f80001f77983 */ /* 0x002f220000300800 */
[----:B--2---:R-:W-:Y:S01]  /*18e60*/  @!P1 IMAD.MOV R248, RZ, RZ, -R248 ;  /* 0x000000fffff89224 */ /* 0x004fe200078e0af8 */
[----:B------:R-:W-:Y:S02]  /*18e70*/  ISETP.GE.AND P1, PT, R251, RZ, PT ;  /* 0x000000fffb00720c */ /* 0x000fe40003f26270 */
[----:B------:R-:W2:Y:S04]  /*18e80*/  LDL R251, [R1+0x1914] ;  /* 0x0019140001fb7983 */ /* 0x000ea80000100800 */
[----:B------:R1:W-:Y:S04]  /*18e90*/  STL [R1+0x3fc], R248 ;  /* 0x0003fcf801007387 */ /* 0x0003e80000100800 */
[----:B-1----:R-:W3:Y:S01]  /*18ea0*/  LDL.LU R248, [R1+0x3f4] ;  /* 0x0003f40001f87983 */ /* 0x002ee20000300800 */
[----:B----4-:R-:W-:Y:S01]  /*18eb0*/  @!P3 IMAD.MOV R247, RZ, RZ, -R247 ;  /* 0x000000fffff7b224 */ /* 0x010fe200078e0af7 */
[----:B------:R-:W-:-:S02]  /*18ec0*/  ISETP.GE.AND P3, PT, R252, RZ, PT ;  /* 0x000000fffc00720c */ /* 0x000fc40003f66270 */
[----:B------:R-:W4:Y:S04]  /*18ed0*/  LDL R252, [R1+0x191c] ;  /* 0x00191c0001fc7983 */ /* 0x000f280000100800 */
[----:B------:R1:W-:Y:S04]  /*18ee0*/  STL [R1+0x3f8], R247 ;  /* 0x0003f8f701007387 */ /* 0x0003e80000100800 */
[----:B-1----:R-:W2:Y:S01]  /*18ef0*/  LDL.LU R247, [R1+0x3f0] ;  /* 0x0003f00001f77983 */ /* 0x002ea20000300800 */
[----:B---3--:R-:W-:Y:S02]  /*18f00*/  @!P0 IADD3 R248, -R248, RZ, RZ ;  /* 0x000000fff8f88210 */ /* 0x008fe40007ffe1ff */
[----:B------:R-:W-:-:S02]  /*18f10*/  ISETP.GE.AND P0, PT, R6, RZ, PT ;  /* 0x000000ff0600720c */ /* 0x000fc40003f06270 */
[----:B------:R-:W3:Y:S04]  /*18f20*/  LDL R6, [R1+0x1920] ;  /* 0x0019200001067983 */ /* 0x000ee80000100800 */
[----:B------:R1:W-:Y:S04]  /*18f30*/  STL [R1+0x3f4], R248 ;  /* 0x0003f4f801007387 */ /* 0x0003e80000100800 */
[----:B-1----:R-:W4:Y:S01]  /*18f40*/  LDL.LU R248, [R1+0x3ec] ;  /* 0x0003ec0001f87983 */ /* 0x002f220000300800 */
[----:B--2---:R-:W-:Y:S01]  /*18f50*/  @!P2 IMAD.MOV R247, RZ, RZ, -R247 ;  /* 0x000000fffff7a224 */ /* 0x004fe200078e0af7 */
[----:B------:R-:W-:-:S02]  /*18f60*/  ISETP.GE.AND P2, PT, R250, RZ, PT ;  /* 0x000000fffa00720c */ /* 0x000fc40003f46270 */
        /* <DEDUP_REMOVED lines=8> */
[----:B---3--:R-:W-:Y:S01]  /*18ff0*/  @!P5 IMAD.MOV R247, RZ, RZ, -R247 ;  /* 0x000000fffff7d224 */ /* 0x008fe200078e0af7 */
        /* <DEDUP_REMOVED lines=39> */
[----:B----4-:R-:W-:Y:S02]  /*19270*/  @!P3 IADD3 R247, -R247, RZ, RZ ;  /* 0x000000fff7f7b210 */ /* 0x010fe40007ffe1ff */
        /* <DEDUP_REMOVED lines=54> */
[----:B--2---:R-:W-:Y:S02]  /*195e0*/  @!P1 IADD3 R248, -R248, RZ, RZ ;  /* 0x000000fff8f89210 */ /* 0x004fe40007ffe1ff */
        /* <DEDUP_REMOVED lines=1039> */
[----:B----4-:R-:W-:-:S05]  /*1d6e0*/  @!P4 IMAD.MOV R248, RZ, RZ, -R248 ;  /* 0x000000fffff8c224 */ /* 0x010fca00078e0af8 */
[----:B------:R1:W-:Y:S01]  /*1d6f0*/  STL [R1+0x5c], R248 ;  /* 0x00005cf801007387 */ /* 0x0003e20000100800 */
[----:B------:R-:W-:-:S03]  /*1d700*/  ISETP.GE.AND P4, PT, R251, RZ, PT ;  /* 0x000000fffb00720c */ /* 0x000fc60003f86270 */
[----:B-1----:R-:W4:Y:S04]  /*1d710*/  LDL.LU R248, [R1+0x54] ;  /* 0x0000540001f87983 */ /* 0x002f280000300800 */
[----:B------:R-:W2:Y:S01]  /*1d720*/  LDL R251, [R1+0x1ea4] ;  /* 0x001ea40001fb7983 */ /* 0x000ea20000100800 */
[----:B---3--:R-:W-:-:S05]  /*1d730*/  @!P5 IADD3 R247, -R247, RZ, RZ ;  /* 0x000000fff7f7d210 */ /* 0x008fca0007ffe1ff */
[----:B------:R1:W-:Y:S04]  /*1d740*/  STL [R1+0x58], R247 ;  /* 0x000058f701007387 */ /* 0x0003e80000100800 */
[----:B-1----:R-:W3:Y:S01]  /*1d750*/  LDL.LU R247, [R1+0x50] ;  /* 0x0000500001f77983 */ /* 0x002ee20000300800 */
[----:B------:R-:W-:-:S03]  /*1d760*/  ISETP.GE.AND P5, PT, R252, RZ, PT ;  /* 0x000000fffc00720c */ /* 0x000fc60003fa6270 */
[----:B------:R-:W2:Y:S01]  /*1d770*/  LDL R252, [R1+0x1ea0] ;  /* 0x001ea00001fc7983 */ /* 0x000ea20000100800 */
[----:B----4-:R-:W-:Y:S01]  /*1d780*/  @!P1 IMAD.MOV R248, RZ, RZ, -R248 ;  /* 0x000000fffff89224 */ /* 0x010fe200078e0af8 */
[----:B------:R-:W-:Y:S02]  /*1d790*/  ISETP.GE.AND P1, PT, R6, RZ, PT ;  /* 0x000000ff0600720c */ /* 0x000fe40003f26270 */
[----:B------:R-:W4:Y:S04]  /*1d7a0*/  LDL.LU R6, [R1+0x4c] ;  /* 0x00004c0001067983 */ /* 0x000f280000300800 */
[----:B------:R-:W-:Y:S04]  /*1d7b0*/  STL [R1+0x54], R248 ;  /* 0x000054f801007387 */ /* 0x000fe80000100800 */
[----:B------:R-:W2:Y:S01]  /*1d7c0*/  LDL R249, [R1+0x1e9c] ;  /* 0x001e9c0001f97983 */ /* 0x000ea20000100800 */
[----:B---3--:R-:W-:-:S05]  /*1d7d0*/  @!P3 IMAD.MOV R247, RZ, RZ, -R247 ;  /* 0x000000fffff7b224 */ /* 0x008fca00078e0af7 */
[----:B------:R1:W-:Y:S04]  /*1d7e0*/  STL [R1+0x50], R247 ;  /* 0x000050f701007387 */ /* 0x0003e80000100800 */
[----:B-1----:R-:W3:Y:S01]  /*1d7f0*/  LDL.LU R247, [R1+0x48] ;  /* 0x0000480001f77983 */ /* 0x002ee20000300800 */
[----:B------:R-:W-:Y:S01]  /*1d800*/  ISETP.GE.AND P3, PT, R250, RZ, PT ;  /* 0x000000fffa00720c */ /* 0x000fe20003f66270 */
[----:B----4-:R-:W-:Y:S01]  /*1d810*/  @!P0 IMAD.MOV R6, RZ, RZ, -R6 ;  /* 0x000000ffff068224 */ /* 0x010fe200078e0a06 */
[----:B------:R-:W-:-:S04]  /*1d820*/  ISETP.GE.AND P0, PT, R3, RZ, PT ;  /* 0x000000ff0300720c */ /* 0x000fc80003f06270 */
[----:B------:R1:W-:Y:S04]  /*1d830*/  STL [R1+0x4c], R6 ;  /* 0x00004c0601007387 */ /* 0x0003e80000100800 */
[----:B-1----:R-:W4:Y:S04]  /*1d840*/  LDL R6, [R1+0x1e98] ;  /* 0x001e980001067983 */ /* 0x002f280000100800 */
[----:B------:R-:W2:Y:S04]  /*1d850*/  LDL.LU R3, [R1+0x44] ;  /* 0x0000440001037983 */ /* 0x000ea80000300800 */
[----:B------:R-:W4:Y:S01]  /*1d860*/  LDL R250, [R1+0x1e94] ;  /* 0x001e940001fa7983 */ /* 0x000f220000100800 */
[----:B---3--:R-:W-:-:S05]  /*1d870*/  @!P2 IMAD.MOV R247, RZ, RZ, -R247 ;  /* 0x000000fffff7a224 */ /* 0x008fca00078e0af7 */
[----:B------:R1:W-:Y:S04]  /*1d880*/  STL [R1+0x48], R247 ;  /* 0x000048f701007387 */ /* 0x0003e80000100800 */
[----:B-1----:R-:W3:Y:S01]  /*1d890*/  LDL.LU R247, [R1+0x40] ;  /* 0x0000400001f77983 */ /* 0x002ee20000300800 */
[----:B------:R-:W-:-:S03]  /*1d8a0*/  ISETP.GE.AND P2, PT, R4, RZ, PT ;  /* 0x000000ff0400720c */ /* 0x000fc60003f46270 */
[----:B------:R-:W4:Y:S01]  /*1d8b0*/  LDL R4, [R1+0x1e90] ;  /* 0x001e900001047983 */ /* 0x000f220000100800 */
[----:B--2---:R-:W-:Y:S01]  /*1d8c0*/  @!P4 IMAD.MOV R3, RZ, RZ, -R3 ;  /* 0x000000ffff03c224 */ /* 0x004fe200078e0a03 */
[----:B------:R-:W-:-:S04]  /*1d8d0*/  ISETP.GE.AND P4, PT, R0, RZ, PT ;  /* 0x000000ff0000720c */ /* 0x000fc80003f86270 */
[----:B------:R1:W-:Y:S04]  /*1d8e0*/  STL [R1+0x44], R3 ;  /* 0x0000440301007387 */ /* 0x0003e80000100800 */
[----:B-1----:R-:W2:Y:S04]  /*1d8f0*/  LDL R3, [R1+0x1e8c] ;  /* 0x001e8c0001037983 */ /* 0x002ea80000100800 */
[----:B------:R-:W4:Y:S01]  /*1d900*/  LDL.LU R0, [R1+0x3c] ;  /* 0x00003c0001007983 */ /* 0x000f220000300800 */
[----:B---3--:R-:W-:Y:S01]  /*1d910*/  @!P5 IMAD.MOV R247, RZ, RZ, -R247 ;  /* 0x000000fffff7d224 */ /* 0x008fe200078e0af7 */
[----:B------:R-:W-:-:S02]  /*1d920*/  ISETP.GE.AND P5, PT, R2, RZ, PT ;  /* 0x000000ff0200720c */ /* 0x000fc40003fa6270 */
[----:B------:R-:W3:Y:S04]  /*1d930*/  LDL R2, [R1+0x1e88] ;  /* 0x001e880001027983 */ /* 0x000ee80000100800 */
[----:B------:R-:W2:Y:S04]  /*1d940*/  LDL.LU R248, [R1+0x38] ;  /* 0x0000380001f87983 */ /* 0x000ea80000300800 */
[----:B------:R-:W-:Y:S01]  /*1d950*/  STL [R1+0x40], R247 ;  /* 0x000040f701007387 */ /* 0x000fe20000100800 */
[----:B----4-:R-:W-:Y:S01]  /*1d960*/  @!P1 IMAD.MOV R0, RZ, RZ, -R0 ;  /* 0x000000ffff009224 */ /* 0x010fe200078e0a00 */
[----:B------:R-:W-:-:S04]  /*1d970*/  ISETP.GE.AND P1, PT, R251, RZ, PT ;  /* 0x000000fffb00720c */ /* 0x000fc80003f26270 */
[----:B------:R1:W-:Y:S04]  /*1d980*/  STL [R1+0x3c], R0 ;  /* 0x00003c0001007387 */ /* 0x0003e80000100800 */
[----:B-1----:R-:W4:Y:S04]  /*1d990*/  LDL R0, [R1+0x1e80] ;  /* 0x001e800001007983 */ /* 0x002f280000100800 */
[----:B------:R-:W3:Y:S01]  /*1d9a0*/  LDL.LU R251, [R1+0x34] ;  /* 0x0000340001fb7983 */ /* 0x000ee20000300800 */
[----:B--2---:R-:W-:Y:S01]  /*1d9b0*/  @!P3 IMAD.MOV R248, RZ, RZ, -R248 ;  /* 0x000000fffff8b224 */ /* 0x004fe200078e0af8 */
[----:B------:R-:W-:-:S02]  /*1d9c0*/  ISETP.GE.AND P3, PT, R252, RZ, PT ;  /* 0x000000fffc00720c */ /* 0x000fc40003f66270 */
[----:B------:R-:W2:Y:S04]  /*1d9d0*/  LDL R247, [R1+0x1e84] ;  /* 0x001e840001f77983 */ /* 0x000ea80000100800 */
[----:B------:R-:W2:Y:S04]  /*1d9e0*/  LDL R252, [R1+0x1e7c] ;  /* 0x001e7c0001fc7983 */ /* 0x000ea80000100800 */
[----:B------:R1:W-:Y:S04]  /*1d9f0*/  STL [R1+0x38], R248 ;  /* 0x000038f801007387 */ /* 0x0003e80000100800 */
[----:B-1----:R-:W4:Y:S01]  /*1da00*/  LDL.LU R248, [R1+0x30] ;  /* 0x0000300001f87983 */ /* 0x002f220000300800 */
[----:B---3--:R-:W-:Y:S01]  /*1da10*/  @!P0 IMAD.MOV R251, RZ, RZ, -R251 ;  /* 0x000000fffffb8224 */ /* 0x008fe200078e0afb */
[----:B------:R-:W-:-:S04]  /*1da20*/  ISETP.GE.AND P0, PT, R249, RZ, PT ;  /* 0x000000fff900720c */ /* 0x000fc80003f06270 */
[----:B------:R1:W-:Y:S04]  /*1da30*/  STL [R1+0x34], R251 ;  /* 0x000034fb01007387 */ /* 0x0003e80000100800 */
[----:B-1----:R-:W3:Y:S04]  /*1da40*/  LDL R251, [R1+0x1e78] ;  /* 0x001e780001fb7983 */ /* 0x002ee80000100800 */
[----:B------:R-:W2:Y:S01]  /*1da50*/  LDL.LU R249, [R1+0x2c] ;  /* 0x00002c0001f97983 */ /* 0x000ea20000300800 */
[----:B----4-:R-:W-:Y:S01]  /*1da60*/  @!P2 IMAD.MOV R248, RZ, RZ, -R248 ;  /* 0x000000fffff8a224 */ /* 0x010fe200078e0af8 */
[----:B------:R-:W-:-:S04]  /*1da70*/  ISETP.GE.AND P2, PT, R6, RZ, PT ;  /* 0x000000ff0600720c */ /* 0x000fc80003f46270 */
[----:B------:R1:W-:Y:S04]  /*1da80*/  STL [R1+0x30], R248 ;  /* 0x000030f801007387 */ /* 0x0003e80000100800 */
[----:B-1----:R-:W4:Y:S04]  /*1da90*/  LDL R248, [R1+0x1e74] ;  /* 0x001e740001f87983 */ /* 0x002f280000100800 */
[----:B------:R-:W3:Y:S01]  /*1daa0*/  LDL.LU R6, [R1+0x28] ;  /* 0x0000280001067983 */ /* 0x000ee20000300800 */
[----:B--2---:R-:W-:-:S05]  /*1dab0*/  @!P4 IADD3 R249, -R249, RZ, RZ ;  /* 0x000000fff9f9c210 */ /* 0x004fca0007ffe1ff */
[----:B------:R1:W-:Y:S01]  /*1dac0*/  STL [R1+0x2c], R249 ;  /* 0x00002cf901007387 */ /* 0x0003e20000100800 */
[----:B------:R-:W-:-:S03]  /*1dad0*/  ISETP.GE.AND P4, PT, R250, RZ, PT ;  /* 0x000000fffa00720c */ /* 0x000fc60003f86270 */
[----:B-1----:R-:W2:Y:S04]  /*1dae0*/  LDL.LU R249, [R1+0x24] ;  /* 0x0000240001f97983 */ /* 0x002ea80000300800 */
[----:B------:R-:W4:Y:S01]  /*1daf0*/  LDL R250, [R1+0x1e70] ;  /* 0x001e700001fa7983 */ /* 0x000f220000100800 */
[----:B---3--:R-:W-:Y:S01]  /*1db00*/  @!P5 IMAD.MOV R6, RZ, RZ, -R6 ;  /* 0x000000ffff06d224 */ /* 0x008fe200078e0a06 */
[----:B------:R-:W-:-:S04]  /*1db10*/  ISETP.GE.AND P5, PT, R4, RZ, PT ;  /* 0x000000ff0400720c */ /* 0x000fc80003fa6270 */
[----:B------:R1:W-:Y:S04]  /*1db20*/  STL [R1+0x28], R6 ;  /* 0x0000280601007387 */ /* 0x0003e80000100800 */
[----:B-1----:R-:W3:Y:S04]  /*1db30*/  LDL.LU R6, [R1+0x21c4] ;  /* 0x0021c40001067983 */ /* 0x002ee80000300800 */
[----:B------:R-:W4:Y:S01]  /*1db40*/  LDL.LU R4, [R1+0x20] ;  /* 0x0000200001047983 */ /* 0x000f220000300800 */
[----:B--2---:R-:W-:Y:S01]  /*1db50*/  @!P1 IMAD.MOV R249, RZ, RZ, -R249 ;  /* 0x000000fffff99224 */ /* 0x004fe200078e0af9 */
[----:B------:R-:W-:-:S04]  /*1db60*/  ISETP.GE.AND P1, PT, R3, RZ, PT ;  /* 0x000000ff0300720c */ /* 0x000fc80003f26270 */
[----:B------:R1:W-:Y:S04]  /*1db70*/  STL [R1+0x24], R249 ;  /* 0x000024f901007387 */ /* 0x0003e80000100800 */
[----:B-1----:R-:W2:Y:S04]  /*1db80*/  LDL R249, [R1+0x1e6c] ;  /* 0x001e6c0001f97983 */ /* 0x002ea80000100800 */
[----:B------:R-:W3:Y:S01]  /*1db90*/  LDL.LU R3, [R1+0x1c] ;  /* 0x00001c0001037983 */ /* 0x000ee20000300800 */
[----:B----4-:R-:W-:Y:S01]  /*1dba0*/  @!P3 IMAD.MOV R4, RZ, RZ, -R4 ;  /* 0x000000ffff04b224 */ /* 0x010fe200078e0a04 */
[----:B------:R-:W-:-:S04]  /*1dbb0*/  ISETP.GE.AND P3, PT, R2, RZ, PT ;  /* 0x000000ff0200720c */ /* 0x000fc80003f66270 */
[----:B------:R1:W-:Y:S04]  /*1dbc0*/  STL [R1+0x20], R4 ;  /* 0x0000200401007387 */ /* 0x0003e80000100800 */
[----:B-1----:R-:W4:Y:S04]  /*1dbd0*/  LDL.LU R4, [R1+0x21c0] ;  /* 0x0021c00001047983 */ /* 0x002f280000300800 */
[----:B------:R-:W2:Y:S01]  /*1dbe0*/  LDL.LU R2, [R1+0x18] ;  /* 0x0000180001027983 */ /* 0x000ea20000300800 */
        /* <DEDUP_REMOVED lines=8> */
[----:B-1----:R-:W2:Y:S04]  /*1dc70*/  LDL.LU R2, [R1+0x21b8] ;  /* 0x0021b80001027983 */ /* 0x002ea80000300800 */
[----:B------:R-:W3:Y:S01]  /*1dc80*/  LDL.LU R247, [R1+0x10] ;  /* 0x0000100001f77983 */ /* 0x000ee20000300800 */
[----:B----4-:R-:W-:Y:S01]  /*1dc90*/  @!P4 IMAD.MOV R0, RZ, RZ, -R0 ;  /* 0x000000ffff00c224 */ /* 0x010fe200078e0a00 */
[----:B------:R-:W-:-:S04]  /*1dca0*/  ISETP.GE.AND P4, PT, R252, RZ, PT ;  /* 0x000000fffc00720c */ /* 0x000fc80003f86270 */
[----:B------:R1:W-:Y:S04]  /*1dcb0*/  STL [R1+0x14], R0 ;  /* 0x0000140001007387 */ /* 0x0003e80000100800 */
[----:B-1----:R-:W4:Y:S04]  /*1dcc0*/  LDL.LU R0, [R1+0x21b4] ;  /* 0x0021b40001007983 */ /* 0x002f280000300800 */
[----:B------:R-:W2:Y:S01]  /*1dcd0*/  LDL.LU R252, [R1+0xc] ;  /* 0x00000c0001fc7983 */ /* 0x000ea20000300800 */
[----:B---3--:R-:W-:Y:S01]  /*1dce0*/  @!P5 IMAD.MOV R247, RZ, RZ, -R247 ;  /* 0x000000fffff7d224 */ /* 0x008fe200078e0af7 */
[----:B------:R-:W-:-:S02]  /*1dcf0*/  ISETP.GE.AND P5, PT, R251, RZ, PT ;  /* 0x000000fffb00720c */ /* 0x000fc40003fa6270 */
[----:B------:R-:W3:Y:S04]  /*1dd00*/  LDL.LU R251, [R1+0x8] ;  /* 0x0000080001fb7983 */ /* 0x000ee80000300800 */
[----:B------:R4:W-:Y:S02]  /*1dd10*/  STL [R1+0x10], R247 ;  /* 0x000010f701007387 */ /* 0x0009e40000100800 */
[----:B----4-:R-:W-:Y:S02]  /*1dd20*/  IMAD.MOV.U32 R247, RZ, RZ, R0 ;  /* 0x000000fffff77224 */ /* 0x010fe400078e0000 */
[----:B--2---:R-:W-:-:S03]  /*1dd30*/  @!P1 IMAD.MOV R252, RZ, RZ, -R252 ;  /* 0x000000fffffc9224 */ /* 0x004fc600078e0afc */
[----:B------:R-:W-:Y:S02]  /*1dd40*/  @!P0 IADD3 R247, -R247, RZ, RZ ;  /* 0x000000fff7f78210 */ /* 0x000fe40007ffe1ff */
[----:B------:R1:W-:Y:S01]  /*1dd50*/  STL [R1+0x213c], R252 ;  /* 0x00213cfc01007387 */ /* 0x0003e20000100800 */
[----:B---3--:R-:W-:Y:S01]  /*1dd60*/  @!P3 IMAD.MOV R251, RZ, RZ, -R251 ;  /* 0x000000fffffbb224 */ /* 0x008fe200078e0afb */
[----:B------:R-:W-:Y:S02]  /*1dd70*/  ISETP.GE.AND P1, PT, R248, RZ, PT ;  /* 0x000000fff800720c */ /* 0x000fe40003f26270 */
[----:B-1----:R-:W2:Y:S01]  /*1dd80*/  LDL R252, [R1+0x1e58] ;  /* 0x001e580001fc7983 */ /* 0x002ea20000100800 */
[----:B------:R-:W-:-:S03]  /*1dd90*/  ISETP.GE.AND P3, PT, R250, RZ, PT ;  /* 0x000000fffa00720c */ /* 0x000fc60003f66270 */
[----:B------:R1:W-:Y:S01]  /*1dda0*/  STL [R1+0x2140], R251 ;  /* 0x002140fb01007387 */ /* 0x0003e20000100800 */
[----:B------:R-:W-:-:S03]  /*1ddb0*/  ISETP.GE.AND P0, PT, R249, RZ, PT ;  /* 0x000000fff900720c */ /* 0x000fc60003f06270 */
[----:B-1----:R-:W3:Y:S04]  /*1ddc0*/  LDL R251, [R1+0x1e5c] ;  /* 0x001e5c0001fb7983 */ /* 0x002ee80000100800 */
[----:B------:R-:W4:Y:S04]  /*1ddd0*/  LDL.LU R248, [R1+0x4] ;  /* 0x0000040001f87983 */ /* 0x000f280000300800 */
[----:B------:R-:W2:Y:S04]  /*1dde0*/  LDL R250, [R1+0x1e54] ;  /* 0x001e540001fa7983 */ /* 0x000ea80000100800 */
[----:B------:R1:W-:Y:S04]  /*1ddf0*/  STL [R1+0x2144], R247 ;  /* 0x002144f701007387 */ /* 0x0003e80000100800 */
[----:B-1----:R-:W3:Y:S04]  /*1de00*/  LDL R247, [R1+0x1e68] ;  /* 0x001e680001f77983 */ /* 0x002ee80000100800 */
[----:B------:R-:W2:Y:S04]  /*1de10*/  LDL.LU R249, [R1] ;  /* 0x0000000001f97983 */ /* 0x000ea80000300800 */
[----:B------:R-:W2:Y:S01]  /*1de20*/  LDL R0, [R1+0x1e50] ;  /* 0x001e500001007983 */ /* 0x000ea20000100800 */
[----:B----4-:R-:W-:-:S05]  /*1de30*/  @!P2 IMAD.MOV R248, RZ, RZ, -R248 ;  /* 0x000000fffff8a224 */ /* 0x010fca00078e0af8 */
[----:B------:R1:W-:Y:S04]  /*1de40*/  STL [R1+0x2148], R248 ;  /* 0x002148f801007387 */ /* 0x0003e80000100800 */
[----:B-1----:R-:W4:Y:S01]  /*1de50*/  LDL R248, [R1+0x1e60] ;  /* 0x001e600001f87983 */ /* 0x002f220000100800 */
[----:B---3--:R-:W-:-:S03]  /*1de60*/  ISETP.GE.AND P2, PT, R247, RZ, PT ;  /* 0x000000fff700720c */ /* 0x008fc60003f46270 */
[----:B------:R-:W3:Y:S01]  /*1de70*/  LDL R247, [R1+0x1e4c] ;  /* 0x001e4c0001f77983 */ /* 0x000ee20000100800 */
[----:B--2---:R-:W-:-:S05]  /*1de80*/  @!P4 IMAD.MOV R249, RZ, RZ, -R249 ;  /* 0x000000fffff9c224 */ /* 0x004fca00078e0af9 */
[----:B------:R1:W-:Y:S04]  /*1de90*/  STL [R1+0x214c], R249 ;  /* 0x00214cf901007387 */ /* 0x0003e80000100800 */
[----:B-1----:R-:W2:Y:S01]  /*1dea0*/  LDL R249, [R1+0x1e64] ;  /* 0x001e640001f97983 */ /* 0x002ea20000100800 */
[----:B------:R-:W-:Y:S02]  /*1deb0*/  @!P5 IMAD.MOV R2, RZ, RZ, -R2 ;  /* 0x000000ffff02d224 */ /* 0x000fe400078e0a02 */
[----:B------:R-:W-:Y:S02]  /*1dec0*/  @!P1 IMAD.MOV R3, RZ, RZ, -R3 ;  /* 0x000000ffff039224 */ /* 0x000fe400078e0a03 */
[----:B------:R-:W-:Y:S01]  /*1ded0*/  @!P3 IMAD.MOV R4, RZ, RZ, -R4 ;  /* 0x000000ffff04b224 */ /* 0x000fe200078e0a04 */
[----:B------:R-:W-:-:S02]  /*1dee0*/  ISETP.GE.AND P1, PT, R251, RZ, PT ;  /* 0x000000fffb00720c */ /* 0x000fc40003f26270 */
[----:B------:R-:W-:Y:S01]  /*1def0*/  ISETP.GE.AND P3, PT, R252, RZ, PT ;  /* 0x000000fffc00720c */ /* 0x000fe20003f66270 */
[----:B------:R-:W-:Y:S02]  /*1df00*/  @!P0 IMAD.MOV R6, RZ, RZ, -R6 ;  /* 0x000000ffff068224 */ /* 0x000fe400078e0a06 */
[----:B------:R-:W-:Y:S01]  /*1df10*/  @!P2 IMAD.MOV R7, RZ, RZ, -R7 ;  /* 0x000000ffff07a224 */ /* 0x000fe200078e0a07 */
[----:B------:R-:W-:Y:S02]  /*1df20*/  ISETP.GE.AND P0, PT, R250, RZ, PT ;  /* 0x000000fffa00720c */ /* 0x000fe40003f06270 */
[----:B------:R-:W-:Y:S02]  /*1df30*/  ISETP.GE.AND P2, PT, R0, RZ, PT ;  /* 0x000000ff0000720c */ /* 0x000fe40003f46270 */
[----:B----4-:R-:W-:Y:S02]  /*1df40*/  ISETP.GE.AND P5, PT, R248, RZ, PT ;  /* 0x000000fff800720c */ /* 0x010fe40003fa6270 */
[----:B--2---:R-:W-:-:S02]  /*1df50*/  ISETP.GE.AND P4, PT, R249, RZ, PT ;  /* 0x000000fff900720c */ /* 0x004fc40003f86270 */
[----:B------:R-:W2:Y:S04]  /*1df60*/  LDL R249, [R1+0x1e48] ;  /* 0x001e480001f97983 */ /* 0x000ea80000100800 */
[----:B------:R1:W-:Y:S04]  /*1df70*/  STL [R1+0x2150], R2 ;  /* 0x0021500201007387 */ /* 0x0003e80000100800 */
[----:B------:R-:W4:Y:S04]  /*1df80*/  LDL R248, [R1+0x1e44] ;  /* 0x001e440001f87983 */ /* 0x000f280000100800 */
[----:B------:R-:W-:Y:S04]  /*1df90*/  STL [R1+0x2154], R3 ;  /* 0x0021540301007387 */ /* 0x000fe80000100800 */
[----:B------:R-:W4:Y:S04]  /*1dfa0*/  LDL R251, [R1+0x1e40] ;  /* 0x001e400001fb7983 */ /* 0x000f280000100800 */
[----:B------:R1:W-:Y:S04]  /*1dfb0*/  STL [R1+0x2158], R4 ;  /* 0x0021580401007387 */ /* 0x0003e80000100800 */
[----:B------:R-:W4:Y:S04]  /*1dfc0*/  LDL R252, [R1+0x1e3c] ;  /* 0x001e3c0001fc7983 */ /* 0x000f280000100800 */
[----:B------:R-:W-:Y:S04]  /*1dfd0*/  STL [R1+0x215c], R6 ;  /* 0x00215c0601007387 */ /* 0x000fe80000100800 */
[----:B------:R-:W4:Y:S04]  /*1dfe0*/  LDL R250, [R1+0x1e38] ;  /* 0x001e380001fa7983 */ /* 0x000f280000100800 */
[----:B------:R-:W-:Y:S04]  /*1dff0*/  STL [R1+0x2160], R7 ;  /* 0x0021600701007387 */ /* 0x000fe80000100800 */
[----:B------:R-:W4:Y:S01]  /*1e000*/  LDL R0, [R1+0x1e34] ;  /* 0x001e340001007983 */ /* 0x000f220000100800 */
[----:B------:R-:W-:-:S02]  /*1e010*/  @!P4 IMAD.MOV R8, RZ, RZ, -R8 ;  /* 0x000000ffff08c224 */ /* 0x000fc400078e0a08 */
[----:B------:R-:W-:Y:S01]  /*1e020*/  @!P5 IMAD.MOV R9, RZ, RZ, -R9 ;  /* 0x000000ffff09d224 */ /* 0x000fe200078e0a09 */
[----:B---3--:R-:W-:Y:S01]  /*1e030*/  ISETP.GE.AND P4, PT, R247, RZ, PT ;  /* 0x000000fff700720c */ /* 0x008fe20003f86270 */
[----:B------:R-:W-:Y:S01]  /*1e040*/  @!P1 IMAD.MOV R10, RZ, RZ, -R10 ;  /* 0x000000ffff0a9224 */ /* 0x000fe200078e0a0a */
[----:B------:R3:W-:Y:S01]  /*1e050*/  STL [R1+0x2164], R8 ;  /* 0x0021640801007387 */ /* 0x0007e20000100800 */
[----:B------:R-:W-:-:S03]  /*1e060*/  @!P3 IADD3 R11, -R11, RZ, RZ ;  /* 0x000000ff0b0bb210 */ /* 0x000fc60007ffe1ff */
[----:B------:R-:W3:Y:S01]  /*1e070*/  LDL R247, [R1+0x1e30] ;  /* 0x001e300001f77983 */ /* 0x000ee20000100800 */
[----:B------:R-:W-:-:S03]  /*1e080*/  @!P0 IMAD.MOV R12, RZ, RZ, -R12 ;  /* 0x000000ffff0c8224 */ /* 0x000fc600078e0a0c */
[----:B------:R-:W-:Y:S01]  /*1e090*/  STL [R1+0x2168], R9 ;  /* 0x0021680901007387 */ /* 0x000fe20000100800 */
[----:B------:R-:W-:Y:S02]  /*1e0a0*/  @!P2 IMAD.MOV R13, RZ, RZ, -R13 ;  /* 0x000000ffff0da224 */ /* 0x000fe400078e0a0d */
[----:B------:R-:W-:Y:S01]  /*1e0b0*/  @!P4 IMAD.MOV R14, RZ, RZ, -R14 ;  /* 0x000000ffff0ec224 */ /* 0x000fe200078e0a0e */
[----:B--2---:R-:W-:Y:S02]  /*1e0c0*/  ISETP.GE.AND P5, PT, R249, RZ, PT ;  /* 0x000000fff900720c */ /* 0x004fe40003fa6270 */
[----:B------:R-:W2:Y:S04]  /*1e0d0*/  LDL R249, [R1+0x1e2c] ;  /* 0x001e2c0001f97983 */ /* 0x000ea80000100800 */
[----:B------:R-:W-:Y:S01]  /*1e0e0*/  STL [R1+0x216c], R10 ;  /* 0x00216c0a01007387 */ /* 0x000fe20000100800 */
[----:B----4-:R-:W-:-:S03]  /*1e0f0*/  ISETP.GE.AND P1, PT, R248, RZ, PT ;  /* 0x000000fff800720c */ /* 0x010fc60003f26270 */
[----:B------:R-:W4:Y:S04]  /*1e100*/  LDL R248, [R1+0x1e28] ;  /* 0x001e280001f87983 */ /* 0x000f280000100800 */
[----:B------:R-:W-:Y:S01]  /*1e110*/  STL [R1+0x2170], R11 ;  /* 0x0021700b01007387 */ /* 0x000fe20000100800 */
[----:B------:R-:W-:-:S03]  /*1e120*/  ISETP.GE.AND P3, PT, R251, RZ, PT ;  /* 0x000000fffb00720c */ /* 0x000fc60003f66270 */
[----:B------:R-:W4:Y:S04]  /*1e130*/  LDL R251, [R1+0x1e24] ;  /* 0x001e240001fb7983 */ /* 0x000f280000100800 */
[----:B------:R-:W-:Y:S01]  /*1e140*/  STL [R1+0x2174], R12 ;  /* 0x0021740c01007387 */ /* 0x000fe20000100800 */
[----:B------:R-:W-:-:S03]  /*1e150*/  ISETP.GE.AND P0, PT, R252, RZ, PT ;  /* 0x000000fffc00720c */ /* 0x000fc60003f06270 */
[----:B------:R-:W4:Y:S04]  /*1e160*/  LDL R252, [R1+0x1e20] ;  /* 0x001e200001fc7983 */ /* 0x000f280000100800 */
[----:B------:R-:W-:Y:S01]  /*1e170*/  STL [R1+0x2178], R13 ;  /* 0x0021780d01007387 */ /* 0x000fe20000100800 */
[----:B------:R-:W-:-:S03]  /*1e180*/  ISETP.GE.AND P2, PT, R250, RZ, PT ;  /* 0x000000fffa00720c */ /* 0x000fc60003f46270 */
[----:B------:R-:W4:Y:S04]  /*1e190*/  LDL R250, [R1+0x1e1c] ;  /* 0x001e1c0001fa7983 */ /* 0x000f280000100800 */
[----:B------:R1:W-:Y:S01]  /*1e1a0*/  STL [R1+0x217c], R14 ;  /* 0x00217c0e01007387 */ /* 0x0003e20000100800 */
[----:B------:R-:W-:-:S03]  /*1e1b0*/  ISETP.GE.AND P4, PT, R0, RZ, PT ;  /* 0x000000ff0000720c */ /* 0x000fc60003f86270 */
[----:B------:R-:W4:Y:S01]  /*1e1c0*/  LDL R0, [R1+0x1e18] ;  /* 0x001e180001007983 */ /* 0x000f220000100800 */
[----:B------:R-:W-:Y:S02]  /*1e1d0*/  @!P5 IMAD.MOV R15, RZ, RZ, -R15 ;  /* 0x000000ffff0fd224 */ /* 0x000fe400078e0a0f */
[----:B------:R-:W-:Y:S02]  /*1e1e0*/  @!P1 IMAD.MOV R16, RZ, RZ, -R16 ;  /* 0x000000ffff109224 */ /* 0x000fe400078e0a10 */
[----:B------:R-:W-:Y:S01]  /*1e1f0*/  @!P3 IMAD.MOV R17, RZ, RZ, -R17 ;  /* 0x000000ffff11b224 */ /* 0x000fe200078e0a11 */
[----:B------:R-:W-:Y:S01]  /*1e200*/  STL [R1+0x2180], R15 ;  /* 0x0021800f01007387 */ /* 0x000fe20000100800 */
[----:B------:R-:W-:Y:S01]  /*1e210*/  @!P0 IMAD.MOV R18, RZ, RZ, -R18 ;  /* 0x000000ffff128224 */ /* 0x000fe200078e0a12 */
[----:B---3--:R-:W-:Y:S01]  /*1e220*/  ISETP.GE.AND P5, PT, R247, RZ, PT ;  /* 0x000000fff700720c */ /* 0x008fe20003fa6270 */
[----:B------:R-:W-:Y:S01]  /*1e230*/  @!P2 IMAD.MOV R19, RZ, RZ, -R19 ;  /* 0x000000ffff13a224 */ /* 0x000fe200078e0a13 */
[----:B------:R-:W3:Y:S01]  /*1e240*/  LDL R247, [R1+0x1e14] ;  /* 0x001e140001f77983 */ /* 0x000ee20000100800 */
[----:B------:R-:W-:-:S03]  /*1e250*/  @!P4 IMAD.MOV R20, RZ, RZ, -R20 ;  /* 0x000000ffff14c224 */ /* 0x000fc600078e0a14 */
[----:B------:R-:W-:Y:S07]  /*1e260*/  STL [R1+0x2184], R16 ;  /* 0x0021841001007387 */ /* 0x000fee0000100800 */
[----:B------:R-:W-:Y:S01]  /*1e270*/  @!P5 IMAD.MOV R21, RZ, RZ, -R21 ;  /* 0x000000ffff15d224 */ /* 0x000fe200078e0a15 */
[----:B--2---:R-:W-:Y:S02]  /*1e280*/  ISETP.GE.AND P1, PT, R249, RZ, PT ;  /* 0x000000fff900720c */ /* 0x004fe40003f26270 */
[----:B------:R-:W2:Y:S04]  /*1e290*/  LDL R249, [R1+0x1e10] ;  /* 0x001e100001f97983 */ /* 0x000ea80000100800 */
[----:B------:R-:W-:Y:S01]  /*1e2a0*/  STL [R1+0x2188], R17 ;  /* 0x0021881101007387 */ /* 0x000fe20000100800 */
[----:B----4-:R-:W-:-:S03]  /*1e2b0*/  ISETP.GE.AND P3, PT, R248, RZ, PT ;  /* 0x000000fff800720c */ /* 0x010fc60003f66270 */
[----:B------:R-:W-:Y:S04]  /*1e2c0*/  STL [R1+0x218c], R18 ;  /* 0x00218c1201007387 */ /* 0x000fe80000100800 */
[----:B------:R-:W4:Y:S01]  /*1e2d0*/  LDL R248, [R1+0x1e0c] ;  /* 0x001e0c0001f87983 */ /* 0x000f220000100800 */
[----:B------:R-:W-:-:S03]  /*1e2e0*/  ISETP.GE.AND P0, PT, R251, RZ, PT ;  /* 0x000000fffb00720c */ /* 0x000fc60003f06270 */
[----:B------:R-:W-:Y:S04]  /*1e2f0*/  STL [R1+0x2190], R19 ;  /* 0x0021901301007387 */ /* 0x000fe80000100800 */
[----:B------:R-:W4:Y:S01]  /*1e300*/  LDL R251, [R1+0x1e08] ;  /* 0x001e080001fb7983 */ /* 0x000f220000100800 */
[----:B------:R-:W-:-:S03]  /*1e310*/  ISETP.GE.AND P2, PT, R252, RZ, PT ;  /* 0x000000fffc00720c */ /* 0x000fc60003f46270 */
[----:B------:R-:W-:Y:S04]  /*1e320*/  STL [R1+0x2194], R20 ;  /* 0x0021941401007387 */ /* 0x000fe80000100800 */
[----:B------:R-:W4:Y:S01]  /*1e330*/  LDL R252, [R1+0x1e04] ;  /* 0x001e040001fc7983 */ /* 0x000f220000100800 */
[----:B------:R-:W-:-:S03]  /*1e340*/  ISETP.GE.AND P4, PT, R250, RZ, PT ;  /* 0x000000fffa00720c */ /* 0x000fc60003f86270 */
[----:B------:R-:W4:Y:S04]  /*1e350*/  LDL R250, [R1+0x1e00] ;  /* 0x001e000001fa7983 */ /* 0x000f280000100800 */
[----:B------:R-:W-:Y:S01]  /*1e360*/  STL [R1+0x2198], R21 ;  /* 0x0021981501007387 */ /* 0x000fe20000100800 */
[----:B------:R-:W-:-:S03]  /*1e370*/  ISETP.GE.AND P5, PT, R0, RZ, PT ;  /* 0x000000ff0000720c */ /* 0x000fc60003fa6270 */
[----:B------:R-:W4:Y:S01]  /*1e380*/  LDL R0, [R1+0x1dfc] ;  /* 0x001dfc0001007983 */ /* 0x000f220000100800 */
[----:B------:R-:W-:Y:S01]  /*1e390*/  @!P1 IADD3 R22, -R22, RZ, RZ ;  /* 0x000000ff16169210 */ /* 0x000fe20007ffe1ff */
[----:B------:R-:W-:Y:S02]  /*1e3a0*/  @!P3 IMAD.MOV R23, RZ, RZ, -R23 ;  /* 0x000000ffff17b224 */ /* 0x000fe400078e0a17 */
[----:B------:R-:W-:Y:S02]  /*1e3b0*/  @!P0 IMAD.MOV R24, RZ, RZ, -R24 ;  /* 0x000000ffff188224 */ /* 0x000fe400078e0a18 */
[----:B------:R-:W-:Y:S01]  /*1e3c0*/  STL [R1+0x219c], R22 ;  /* 0x00219c1601007387 */ /* 0x000fe20000100800 */
[----:B------:R-:W-:Y:S01]  /*1e3d0*/  @!P2 IMAD.MOV R25, RZ, RZ, -R25 ;  /* 0x000000ffff19a224 */ /* 0x000fe200078e0a19 */
[----:B---3--:R-:W-:Y:S02]  /*1e3e0*/  ISETP.GE.AND P1, PT, R247, RZ, PT ;  /* 0x000000fff700720c */ /* 0x008fe40003f26270 */
[----:B------:R-:W3:Y:S01]  /*1e3f0*/  LDL R247, [R1+0x1df8] ;  /* 0x001df80001f77983 */ /* 0x000ee20000100800 */
[----:B------:R-:W-:-:S03]  /*1e400*/  @!P4 IMAD.MOV R26, RZ, RZ, -R26 ;  /* 0x000000ffff1ac224 */ /* 0x000fc600078e0a1a */
[----:B------:R-:W-:Y:S04]  /*1e410*/  STL [R1+0x21a0], R23 ;  /* 0x0021a01701007387 */ /* 0x000fe80000100800 */
[----:B-1----:R-:W3:Y:S03]  /*1e420*/  LDL R2, [R1+0x1df4] ;  /* 0x001df40001027983 */ /* 0x002ee60000100800 */
[----:B------:R-:W-:Y:S02]  /*1e430*/  @!P1 IMAD.MOV R28, RZ, RZ, -R28 ;  /* 0x000000ffff1c9224 */ /* 0x000fe400078e0a1c */
[----:B------:R-:W-:Y:S01]  /*1e440*/  @!P5 IMAD.MOV R27, RZ, RZ, -R27 ;  /* 0x000000ffff1bd224 */ /* 0x000fe200078e0a1b */
[----:B--2---:R-:W-:-:S02]  /*1e450*/  ISETP.GE.AND P3, PT, R249, RZ, PT ;  /* 0x000000fff900720c */ /* 0x004fc40003f66270 */
[----:B------:R-:W2:Y:S04]  /*1e460*/  LDL R249, [R1+0x1df0] ;  /* 0x001df00001f97983 */ /* 0x000ea80000100800 */
[----:B------:R-:W-:Y:S01]  /*1e470*/  STL [R1+0x21a4], R24 ;  /* 0x0021a41801007387 */ /* 0x000fe20000100800 */
[----:B----4-:R-:W-:-:S03]  /*1e480*/  ISETP.GE.AND P0, PT, R248, RZ, PT ;  /* 0x000000fff800720c */ /* 0x010fc60003f06270 */
[----:B------:R-:W4:Y:S04]  /*1e490*/  LDL R248, [R1+0x1dec] ;  /* 0x001dec0001f87983 */ /* 0x000f280000100800 */
[----:B------:R-:W-:Y:S01]  /*1e4a0*/  STL [R1+0x21a8], R25 ;  /* 0x0021a81901007387 */ /* 0x000fe20000100800 */
[----:B------:R-:W-:-:S03]  /*1e4b0*/  ISETP.GE.AND P2, PT, R251, RZ, PT ;  /* 0x000000fffb00720c */ /* 0x000fc60003f46270 */
[----:B------:R-:W2:Y:S04]  /*1e4c0*/  LDL R251, [R1+0x1de8] ;  /* 0x001de80001fb7983 */ /* 0x000ea80000100800 */
[----:B------:R-:W-:Y:S01]  /*1e4d0*/  STL [R1+0x21ac], R26 ;  /* 0x0021ac1a01007387 */ /* 0x000fe20000100800 */
[----:B------:R-:W-:-:S03]  /*1e4e0*/  ISETP.GE.AND P4, PT, R252, RZ, PT ;  /* 0x000000fffc00720c */ /* 0x000fc60003f86270 */
[----:B------:R-:W4:Y:S01]  /*1e4f0*/  LDL R252, [R1+0x1de4] ;  /* 0x001de40001fc7983 */ /* 0x000f220000100800 */
[----:B------:R-:W-:Y:S02]  /*1e500*/  ISETP.GE.AND P1, PT, R0, RZ, PT ;  /* 0x000000ff0000720c */ /* 0x000fe40003f26270 */
[----:B------:R-:W-:Y:S01]  /*1e510*/  ISETP.GE.AND P5, PT, R250, RZ, PT ;  /* 0x000000fffa00720c */ /* 0x000fe20003fa6270 */
[----:B------:R-:W2:Y:S04]  /*1e520*/  LDL R0, [R1+0x1ddc] ;  /* 0x001ddc0001007983 */ /* 0x000ea80000100800 */
[----:B------:R-:W2:Y:S01]  /*1e530*/  LDL R250, [R1+0x1de0] ;  /* 0x001de00001fa7983 */ /* 0x000ea20000100800 */
[----:B------:R-:W-:Y:S01]  /*1e540*/  @!P3 IMAD.MOV R29, RZ, RZ, -R29 ;  /* 0x000000ffff1db224 */ /* 0x000fe200078e0a1d */
[----:B---3--:R-:W-:Y:S01]  /*1e550*/  ISETP.GE.AND P3, PT, R247, RZ, PT ;  /* 0x000000fff700720c */ /* 0x008fe20003f66270 */
[----:B------:R-:W-:Y:S01]  /*1e560*/  @!P0 IMAD.MOV R30, RZ, RZ, -R30 ;  /* 0x000000ffff1e8224 */ /* 0x000fe200078e0a1e */
[----:B------:R-:W3:Y:S02]  /*1e570*/  LDL R247, [R1+0x1dd8] ;  /* 0x001dd80001f77983 */ /* 0x000ee40000100800 */
[----:B------:R-:W-:-:S02]  /*1e580*/  @!P1 IMAD.MOV R34, RZ, RZ, -R34 ;  /* 0x000000ffff229224 */ /* 0x000fc400078e0a22 */
[----:B------:R-:W-:Y:S01]  /*1e590*/  @!P2 IMAD.MOV R31, RZ, RZ, -R31 ;  /* 0x000000ffff1fa224 */ /* 0x000fe200078e0a1f */
[----:B------:R-:W3:Y:S01]  /*1e5a0*/  LDL R4, [R1+0x19e8] ;  /* 0x0019e80001047983 */ /* 0x000ee20000100800 */
[----:B------:R-:W-:-:S03]  /*1e5b0*/  ISETP.GE.AND P0, PT, R2, RZ, PT ;  /* 0x000000ff0200720c */ /* 0x000fc60003f06270 */
[----:B------:R-:W3:Y:S01]  /*1e5c0*/  LDL R2, [R1+0x1dd4] ;  /* 0x001dd40001027983 */ /* 0x000ee20000100800 */
[----:B------:R-:W-:-:S03]  /*1e5d0*/  @!P5 IADD3 R33, -R33, RZ, RZ ;  /* 0x000000ff2121d210 */ /* 0x000fc60007ffe1ff */
[----:B------:R-:W3:Y:S06]  /*1e5e0*/  LDL R3, [R1+0x19e4] ;  /* 0x0019e40001037983 */ /* 0x000eec0000100800 */
[----:B------:R-:W-:Y:S02]  /*1e5f0*/  @!P0 IMAD.MOV R36, RZ, RZ, -R36 ;  /* 0x000000ffff248224 */ /* 0x000fe400078e0a24 */
[----:B------:R-:W-:Y:S02]  /*1e600*/  @!P4 IMAD.MOV R32, RZ, RZ, -R32 ;  /* 0x000000ffff20c224 */ /* 0x000fe400078e0a20 */
[----:B------:R-:W-:Y:S01]  /*1e610*/  @!P3 IMAD.MOV R35, RZ, RZ, -R35 ;  /* 0x000000ffff23b224 */ /* 0x000fe200078e0a23 */
[----:B----4-:R-:W-:-:S02]  /*1e620*/  ISETP.GE.AND P1, PT, R252, RZ, PT ;  /* 0x000000fffc00720c */ /* 0x010fc40003f26270 */
[----:B------:R-:W4:Y:S01]  /*1e630*/  LDL R252, [R1+0x1dc4] ;  /* 0x001dc40001fc7983 */ /* 0x000f220000100800 */
[----:B--2---:R-:W-:-:S03]  /*1e640*/  ISETP.GE.AND P5, PT, R251, RZ, PT ;  /* 0x000000fffb00720c */ /* 0x004fc60003fa6270 */
[----:B------:R-:W2:Y:S01]  /*1e650*/  LDL R251, [R1+0x1dc8] ;  /* 0x001dc80001fb7983 */ /* 0x000ea20000100800 */
[----:B------:R-:W-:-:S03]  /*1e660*/  ISETP.GE.AND P0, PT, R0, RZ, PT ;  /* 0x000000ff0000720c */ /* 0x000fc60003f06270 */
[----:B------:R-:W2:Y:S01]  /*1e670*/  LDL R0, [R1+0x1dbc] ;  /* 0x001dbc0001007983 */ /* 0x000ea20000100800 */
[----:B------:R-:W-:-:S03]  /*1e680*/  ISETP.GE.AND P4, PT, R248, RZ, PT ;  /* 0x000000fff800720c */ /* 0x000fc60003f86270 */
[----:B------:R-:W2:Y:S01]  /*1e690*/  LDL R248, [R1+0x1dcc] ;  /* 0x001dcc0001f87983 */ /* 0x000ea20000100800 */
[----:B------:R-:W-:-:S03]  /*1e6a0*/  ISETP.GE.AND P3, PT, R250, RZ, PT ;  /* 0x000000fffa00720c */ /* 0x000fc60003f66270 */
[----:B------:R-:W2:Y:S01]  /*1e6b0*/  LDL R250, [R1+0x1dc0] ;  /* 0x001dc00001fa7983 */ /* 0x000ea20000100800 */
[----:B------:R-:W-:-:S03]  /*1e6c0*/  ISETP.GE.AND P2, PT, R249, RZ, PT ;  /* 0x000000fff900720c */ /* 0x000fc60003f46270 */
[----:B------:R-:W2:Y:S01]  /*1e6d0*/  LDL R249, [R1+0x1dd0] ;  /* 0x001dd00001f97983 */ /* 0x000ea20000100800 */
[----:B------:R-:W-:Y:S02]  /*1e6e0*/  @!P0 IMAD.MOV R42, RZ, RZ, -R42 ;  /* 0x000000ffff2a8224 */ /* 0x000fe400078e0a2a */
[----:B------:R-:W-:Y:S01]  /*1e6f0*/  @!P4 IMAD.MOV R38, RZ, RZ, -R38 ;  /* 0x000000ffff26c224 */ /* 0x000fe200078e0a26 */
[----:B---3--:R-:W-:Y:S02]  /*1e700*/  ISETP.GE.AND P4, PT, R2, RZ, PT ;  /* 0x000000ff0200720c */ /* 0x008fe40003f86270 */
[----:B------:R-:W3:Y:S04]  /*1e710*/  LDL R2, [R1+0x1db4] ;  /* 0x001db40001027983 */ /* 0x000ee80000100800 */
[----:B------:R-:W-:Y:S01]  /*1e720*/  @!P2 IMAD.MOV R37, RZ, RZ, -R37 ;  /* 0x000000ffff25a224 */ /* 0x000fe200078e0a25 */
[----:B------:R-:W-:-:S02]  /*1e730*/  ISETP.GE.AND P2, PT, R247, RZ, PT ;  /* 0x000000fff700720c */ /* 0x000fc40003f46270 */
[----:B------:R-:W3:Y:S01]  /*1e740*/  LDL R247, [R1+0x1db8] ;  /* 0x001db80001f77983 */ /* 0x000ee20000100800 */
[----:B------:R-:W-:-:S03]  /*1e750*/  @!P3 IMAD.MOV R41, RZ, RZ, -R41 ;  /* 0x000000ffff29b224 */ /* 0x000fc600078e0a29 */
[----:B------:R-:W-:Y:S01]  /*1e760*/  @!P4 IADD3 R44, -R44, RZ, RZ ;  /* 0x000000ff2c2cc210 */ /* 0x000fe20007ffe1ff */
[----:B------:R-:W-:-:S06]  /*1e770*/  @!P1 IMAD.MOV R40, RZ, RZ, -R40 ;  /* 0x000000ffff289224 */ /* 0x000fcc00078e0a28 */
[----:B------:R-:W-:Y:S01]  /*1e780*/  @!P2 IMAD.MOV R43, RZ, RZ, -R43 ;  /* 0x000000ffff2ba224 */ /* 0x000fe200078e0a2b */
[----:B----4-:R-:W-:Y:S02]  /*1e790*/  ISETP.GE.AND P0, PT, R252, RZ, PT ;  /* 0x000000fffc00720c */ /* 0x010fe40003f06270 */
        /* <DEDUP_REMOVED lines=9> */
[----:B------:R-:W-:Y:S01]  /*1e830*/  @!P5 IMAD.MOV R39, RZ, RZ, -R39 ;  /* 0x000000ffff27d224 */ /* 0x000fe200078e0a27 */
[----:B------:R-:W-:Y:S02]  /*1e840*/  ISETP.GE.AND P5, PT, R249, RZ, PT ;  /* 0x000000fff900720c */ /* 0x000fe40003fa6270 */
[----:B------:R-:W2:Y:S01]  /*1e850*/  LDL R249, [R1+0x1db0] ;  /* 0x001db00001f97983 */ /* 0x000ea20000100800 */
[----:B------:R-:W-:Y:S02]  /*1e860*/  @!P4 IMAD.MOV R50, RZ, RZ, -R50 ;  /* 0x000000ffff32c224 */ /* 0x000fe400078e0a32 */
[----:B------:R-:W-:Y:S01]  /*1e870*/  @!P1 IMAD.MOV R46, RZ, RZ, -R46 ;  /* 0x000000ffff2e9224 */ /* 0x000fe200078e0a2e */
[----:B---3--:R-:W-:Y:S02]  /*1e880*/  ISETP.GE.AND P1, PT, R2, RZ, PT ;  /* 0x000000ff0200720c */ /* 0x008fe40003f26270 */
[----:B------:R-:W3:Y:S05]  /*1e890*/  LDL R2, [R1+0x1d94] ;  /* 0x001d940001027983 */ /* 0x000eea0000100800 */
[----:B------:R-:W-:Y:S01]  /*1e8a0*/  @!P5 IMAD.MOV R45, RZ, RZ, -R45 ;  /* 0x000000ffff2dd224 */ /* 0x000fe200078e0a2d */
[----:B------:R-:W-:-:S02]  /*1e8b0*/  ISETP.GE.AND P5, PT, R247, RZ, PT ;  /* 0x000000fff700720c */ /* 0x000fc40003fa6270 */
[----:B------:R-:W3:Y:S01]  /*1e8c0*/  LDL R247, [R1+0x1d98] ;  /* 0x001d980001f77983 */ /* 0x000ee20000100800 */
[----:B------:R-:W-:Y:S02]  /*1e8d0*/  @!P2 IMAD.MOV R49, RZ, RZ, -R49 ;  /* 0x000000ffff31a224 */ /* 0x000fe400078e0a31 */
[----:B------:R-:W-:Y:S02]  /*1e8e0*/  @!P1 IMAD.MOV R52, RZ, RZ, -R52 ;  /* 0x000000ffff349224 */ /* 0x000fe400078e0a34 */
        /* <DEDUP_REMOVED lines=36> */
[----:B------:R-:W-:Y:S02]  /*1eb30*/  @!P2 IADD3 R55, -R55, RZ, RZ ;  /* 0x000000ff3737a210 */ /* 0x000fe40007ffe1ff */
[----:B------:R-:W-:Y:S02]  /*1eb40*/  ISETP.GE.AND P2, PT, R249, RZ, PT ;  /* 0x000000fff900720c */ /* 0x000fe40003f46270 */
[----:B------:R-:W2:Y:S01]  /*1eb50*/  LDL R249, [R1+0x1d70] ;  /* 0x001d700001f97983 */ /* 0x000ea20000100800 */
[----:B------:R-:W-:Y:S01]  /*1eb60*/  @!P0 IADD3 R66, -R66, RZ, RZ ;  /* 0x000000ff42428210 */ /* 0x000fe20007ffe1ff */
[----:B------:R-:W-:Y:S01]  /*1eb70*/  @!P4 IMAD.MOV R62, RZ, RZ, -R62 ;  /* 0x000000ffff3ec224 */ /* 0x000fe200078e0a3e */
[----:B---3--:R-:W-:Y:S02]  /*1eb80*/  ISETP.GE.AND P4, PT, R2, RZ, PT ;  /* 0x000000ff0200720c */ /* 0x008fe40003f86270 */
[----:B------:R-:W3:Y:S06]  /*1eb90*/  LDL R2, [R1+0x1d54] ;  /* 0x001d540001027983 */ /* 0x000eec0000100800 */
        /* <DEDUP_REMOVED lines=48> */
[----:B------:R-:W-:-:S02]  /*1eea0*/  @!P3 IADD3 R77, -R77, RZ, RZ ;  /* 0x000000ff4d4db210 */ /* 0x000fc40007ffe1ff */
[----:B------:R-:W-:Y:S02]  /*1eeb0*/  ISETP.GE.AND P3, PT, R247, RZ, PT ;  /* 0x000000fff700720c */ /* 0x000fe40003f66270 */
        /* <DEDUP_REMOVED lines=26> */
[----:B------:R-:W-:Y:S01]  /*1f060*/  @!P4 IMAD.MOV R92, RZ, RZ, -R92 ;  /* 0x000000ffff5cc224 */ /* 0x000fe200078e0a5c */
[----:B------:R-:W-:-:S07]  /*1f070*/  @!P1 IADD3 R88, -R88, RZ, RZ ;  /* 0x000000ff58589210 */ /* 0x000fce0007ffe1ff */
        /* <DEDUP_REMOVED lines=24> */
[----:B------:R-:W-:Y:S02]  /*1f200*/  @!P5 IADD3 R99, -R99, RZ, RZ ;  /* 0x000000ff6363d210 */ /* 0x000fe40007ffe1ff */
        /* <DEDUP_REMOVED lines=37> */
[----:B------:R-:W-:Y:S01]  /*1f460*/  @!P0 IMAD.MOV R114, RZ, RZ, -R114 ;  /* 0x000000ffff728224 */ /* 0x000fe200078e0a72 */
[----:B------:R-:W-:Y:S02]  /*1f470*/  @!P4 IADD3 R110, -R110, RZ, RZ ;  /* 0x000000ff6e6ec210 */ /* 0x000fe40007ffe1ff */
        /* <DEDUP_REMOVED lines=29> */
[----:B------:R-:W-:Y:S02]  /*1f650*/  @!P2 IADD3 R121, -R121, RZ, RZ ;  /* 0x000000ff7979a210 */ /* 0x000fe40007ffe1ff */
        /* <DEDUP_REMOVED lines=24> */
[----:B------:R-:W-:Y:S01]  /*1f7e0*/  @!P0 IADD3 R132, -R132, RZ, RZ ;  /* 0x000000ff84848210 */ /* 0x000fe20007ffe1ff */
[----:B------:R-:W-:-:S07]  /*1f7f0*/  @!P4 IMAD.MOV R128, RZ, RZ, -R128 ;  /* 0x000000ffff80c224 */ /* 0x000fce00078e0a80 */
        /* <DEDUP_REMOVED lines=300> */
[----:B------:R-:W-:Y:S01]  /*20ac0*/  ISETP.GE.AND P2, PT, R249, RZ, PT ;  /* 0x000000fff900720c */ /* 0x000fe20003f46270 */
[----:B------:R-:W-:Y:S01]  /*20ad0*/  @!P1 IMAD.MOV R233, RZ, RZ, -R233 ;  /* 0x000000ffffe99224 */ /* 0x000fe200078e0ae9 */
[----:B------:R-:W2:Y:S02]  /*20ae0*/  LDL R249, [R1+0x19d8] ;  /* 0x0019d80001f97983 */ /* 0x000ea40000100800 */
[----:B------:R-:W-:Y:S01]  /*20af0*/  @!P4 IMAD.MOV R231, RZ, RZ, -R231 ;  /* 0x000000ffffe7c224 */ /* 0x000fe200078e0ae7 */
[----:B------:R-:W-:Y:S02]  /*20b00*/  ISETP.GE.AND P4, PT, R4, RZ, PT ;  /* 0x000000ff0400720c */ /* 0x000fe40003f86270 */
[----:B---3--:R-:W-:-:S06]  /*20b10*/  ISETP.GE.AND P1, PT, R2, RZ, PT ;  /* 0x000000ff0200720c */ /* 0x008fcc0003f26270 */
[----:B------:R-:W-:Y:S01]  /*20b20*/  @!P2 IMAD.MOV R230, RZ, RZ, -R230 ;  /* 0x000000ffffe6a224 */ /* 0x000fe200078e0ae6 */
[----:B------:R-:W-:Y:S02]  /*20b30*/  ISETP.GE.AND P2, PT, R247, RZ, PT ;  /* 0x000000fff700720c */ /* 0x000fe40003f46270 */
[----:B------:R-:W-:Y:S02]  /*20b40*/  @!P5 IADD3 R232, -R232, RZ, RZ ;  /* 0x000000ffe8e8d210 */ /* 0x000fe40007ffe1ff */
[----:B------:R-:W-:Y:S01]  /*20b50*/  @!P4 IMAD.MOV R237, RZ, RZ, -R237 ;  /* 0x000000ffffedc224 */ /* 0x000fe200078e0aed */
[----:B------:R-:W3:Y:S01]  /*20b60*/  LDL R247, [R1+0x19b0] ;  /* 0x0019b00001f77983 */ /* 0x000ee20000100800 */
[----:B------:R-:W-:-:S07]  /*20b70*/  @!P1 IMAD.MOV R239, RZ, RZ, -R239 ;  /* 0x000000ffffef9224 */ /* 0x000fce00078e0aef */
[----:B------:R-:W-:Y:S01]  /*20b80*/  @!P2 IMAD.MOV R236, RZ, RZ, -R236 ;  /* 0x000000ffffeca224 */ /* 0x000fe200078e0aec */
[----:B------:R-:W-:Y:S01]  /*20b90*/  ISETP.GE.AND P5, PT, R3, RZ, PT ;  /* 0x000000ff0300720c */ /* 0x000fe20003fa6270 */
[----:B------:R-:W-:Y:S01]  /*20ba0*/  @!P0 IMAD.MOV R235, RZ, RZ, -R235 ;  /* 0x000000ffffeb8224 */ /* 0x000fe200078e0aeb */
[----:B------:R-:W3:Y:S11]  /*20bb0*/  LDL.LU R8, [R1+0x42c] ;  /* 0x00042c0001087983 */ /* 0x000ef60000300800 */
[----:B------:R-:W-:Y:S01]  /*20bc0*/  @!P5 IMAD.MOV R238, RZ, RZ, -R238 ;  /* 0x000000ffffeed224 */ /* 0x000fe200078e0aee */
[----:B----4-:R-:W-:-:S02]  /*20bd0*/  ISETP.GE.AND P4, PT, R252, RZ, PT ;  /* 0x000000fffc00720c */ /* 0x010fc40003f86270 */
[----:B------:R-:W1:Y:S01]  /*20be0*/  S2R R252, SR_TID.X ;  /* 0x0000000000fc7919 */ /* 0x000e620000002100 */
[----:B--2---:R-:W-:Y:S02]  /*20bf0*/  ISETP.GE.AND P2, PT, R251, RZ, PT ;  /* 0x000000fffb00720c */ /* 0x004fe40003f46270 */
[----:B------:R-:W2:Y:S01]  /*20c00*/  LDC R251, c[0x0][0x23c] ;  /* 0x00008f00fffb7b82 */ /* 0x000ea20000000800 */
[----:B------:R-:W-:-:S07]  /*20c10*/  ISETP.GE.AND P1, PT, R0, RZ, PT ;  /* 0x000000ff0000720c */ /* 0x000fce0003f26270 */
[----:B------:R-:W4:Y:S01]  /*20c20*/  LDC R0, c[0x0][0x22c] ;  /* 0x00008b00ff007b82 */ /* 0x000f220000000800 */
[----:B------:R-:W-:Y:S02]  /*20c30*/  ISETP.GE.AND P0, PT, R248, RZ, PT ;  /* 0x000000fff800720c */ /* 0x000fe40003f06270 */
[----:B------:R-:W-:Y:S01]  /*20c40*/  ISETP.GE.AND P5, PT, R250, RZ, PT ;  /* 0x000000fffa00720c */ /* 0x000fe20003fa6270 */
[----:B------:R-:W-:Y:S01]  /*20c50*/  IMAD.MOV.U32 R250, RZ, RZ, R241 ;  /* 0x000000fffffa7224 */ /* 0x000fe200078e00f1 */
[----:B-1----:R-:W-:-:S09]  /*20c60*/  LOP3.LUT R252, R252, 0x7f, RZ, 0xc0, !PT ;  /* 0x0000007ffcfc7812 */ /* 0x002fd200078ec0ff */
[----:B------:R-:W-:Y:S02]  /*20c70*/  @!P0 IMAD.MOV R250, RZ, RZ, -R250 ;  /* 0x000000fffffa8224 */ /* 0x000fe400078e0afa */
[----:B--2---:R-:W-:Y:S01]  /*20c80*/  IMAD R252, R252, R251, RZ ;  /* 0x000000fbfcfc7224 */ /* 0x004fe200078e02ff */
[----:B----4-:R-:W-:Y:S02]  /*20c90*/  ISETP.NE.AND P6, PT, R0, RZ, PT ;  /* 0x000000ff0000720c */ /* 0x010fe40003fc5270 */
[----:B------:R-:W-:Y:S02]  /*20ca0*/  LOP3.LUT R241, RZ, R0, RZ, 0x33, !PT ;  /* 0x00000000fff17212 */ /* 0x000fe400078e33ff */
[----:B------:R-:W-:Y:S02]  /*20cb0*/  LEA R0, P0, R252, R5, 0x2 ;  /* 0x00000005fc007211 */ /* 0x000fe400078010ff */
[----:B------:R-:W2:Y:S04]  /*20cc0*/  LDL.LU R5, [R1+0x21b0] ;  /* 0x0021b00001057983 */ /* 0x000ea80000300800 */
[----:B------:R-:W4:Y:S04]  /*20cd0*/  LDL.LU R7, [R1+0x428] ;  /* 0x0004280001077983 */ /* 0x000f280000300800 */
[----:B------:R-:W4:Y:S04]  /*20ce0*/  LDL.LU R252, [R1+0x424] ;  /* 0x0004240001fc7983 */ /* 0x000f280000300800 */
[----:B------:R-:W4:Y:S04]  /*20cf0*/  LDL.LU R14, [R1+0x420] ;  /* 0x00042000010e7983 */ /* 0x000f280000300800 */
[----:B------:R-:W4:Y:S04]  /*20d00*/  LDL.LU R3, [R1+0x41c] ;  /* 0x00041c0001037983 */ /* 0x000f280000300800 */
[----:B------:R-:W4:Y:S04]  /*20d10*/  LDL.LU R6, [R1+0x414] ;  /* 0x0004140001067983 */ /* 0x000f280000300800 */
[----:B------:R-:W4:Y:S04]  /*20d20*/  LDL.LU R13, [R1+0x410] ;  /* 0x00041000010d7983 */ /* 0x000f280000300800 */
[----:B------:R-:W4:Y:S01]  /*20d30*/  LDL.LU R2, [R1+0x408] ;  /* 0x0004080001027983 */ /* 0x000f220000300800 */
[----:B------:R-:W-:Y:S01]  /*20d40*/  @!P3 IMAD.MOV R234, RZ, RZ, -R234 ;  /* 0x000000ffffeab224 */ /* 0x000fe200078e0aea */
[----:B------:R-:W-:-:S02]  /*20d50*/  ISETP.GE.AND P3, PT, R249, RZ, PT ;  /* 0x000000fff900720c */ /* 0x000fc40003f66270 */
        /* <DEDUP_REMOVED lines=8> */
[----:B---3--:R-:W-:-:S02]  /*20de0*/  ISETP.GE.AND P3, PT, R247, RZ, PT ;  /* 0x000000fff700720c */ /* 0x008fc40003f66270 */
[----:B------:R1:W-:Y:S04]  /*20df0*/  STL [R1+0x20e0], R0 ;  /* 0x0020e00001007387 */ /* 0x0003e80000100800 */
[----:B------:R-:W3:Y:S04]  /*20e00*/  LDL.LU R247, [R1+0x3e8] ;  /* 0x0003e80001f77983 */ /* 0x000ee80000300800 */
[----:B------:R-:W3:Y:S01]  /*20e10*/  LDL.LU R251, [R1+0x3e4] ;  /* 0x0003e40001fb7983 */ /* 0x000ee20000300800 */
[C---:B-1----:R-:W-:Y:S02]  /*20e20*/  SEL R0, R241.reuse, R8, !P6 ;  /* 0x00000008f1007207 */ /* 0x042fe40007000000 */
[----:B--2---:R-:W-:-:S05]  /*20e30*/  SEL R5, R241, R5, !P6 ;  /* 0x00000005f1057207 */ /* 0x004fca0007000000 */
[----:B------:R4:W-:Y:S04]  /*20e40*/  STL [R1+0x20e4], R5 ;  /* 0x0020e40501007387 */ /* 0x0009e80000100800 */
[----:B------:R-:W2:Y:S04]  /*20e50*/  LDL.LU R8, [R1+0x3e0] ;  /* 0x0003e00001087983 */ /* 0x000ea80000300800 */
[----:B------:R1:W-:Y:S01]  /*20e60*/  STL [R1+0x42c], R0 ;  /* 0x00042c0001007387 */ /* 0x0003e20000100800 */
[----:B----4-:R-:W-:-:S03]  /*20e70*/  SEL R5, R241, R7, !P6 ;  /* 0x00000007f1057207 */ /* 0x010fc60007000000 */
[----:B------:R-:W4:Y:S04]  /*20e80*/  LDL.LU R7, [R1+0x3dc] ;  /* 0x0003dc0001077983 */ /* 0x000f280000300800 */
[----:B------:R1:W-:Y:S02]  /*20e90*/  STL [R1+0x428], R5 ;  /* 0x0004280501007387 */ /* 0x0003e40000100800 */
[C---:B-1----:R-:W-:Y:S02]  /*20ea0*/  SEL R0, R241.reuse, R252, !P6 ;  /* 0x000000fcf1007207 */ /* 0x042fe40007000000 */
[----:B------:R-:W4:Y:S04]  /*20eb0*/  LDL.LU R252, [R1+0x3d8] ;  /* 0x0003d80001fc7983 */ /* 0x000f280000300800 */
[----:B------:R1:W-:Y:S01]  /*20ec0*/  STL [R1+0x424], R0 ;  /* 0x0004240001007387 */ /* 0x0003e20000100800 */
[----:B------:R-:W-:-:S02]  /*20ed0*/  SEL R5, R241, R14, !P6 ;  /* 0x0000000ef1057207 */ /* 0x000fc40007000000 */
[C---:B-1----:R-:W-:Y:S02]  /*20ee0*/  SEL R0, R241.reuse, R3, !P6 ;  /* 0x00000003f1007207 */ /* 0x042fe40007000000 */
[----:B------:R-:W4:Y:S04]  /*20ef0*/  LDL.LU R3, [R1+0x3d4] ;  /* 0x0003d40001037983 */ /* 0x000f280000300800 */
[----:B------:R1:W-:Y:S04]  /*20f00*/  STL [R1+0x420], R5 ;  /* 0x0004200501007387 */ /* 0x0003e80000100800 */
[----:B------:R1:W-:Y:S02]  /*20f10*/  STL [R1+0x478], R0 ;  /* 0x0004780001007387 */ /* 0x0003e40000100800 */
[----:B-1----:R-:W-:-:S02]  /*20f20*/  SEL R5, R241, R6, !P6 ;  /* 0x00000006f1057207 */ /* 0x002fc40007000000 */
[----:B------:R-:W4:Y:S01]  /*20f30*/  LDL.LU R6, [R1+0x3d0] ;  /* 0x0003d00001067983 */ /* 0x000f220000300800 */
[C---:B------:R-:W-:Y:S02]  /*20f40*/  SEL R167, R241.reuse, R167, !P6 ;  /* 0x000000a7f1a77207 */ /* 0x040fe40007000000 */
[C---:B------:R-:W-:Y:S01]  /*20f50*/  SEL R0, R241.reuse, R13, !P6 ;  /* 0x0000000df1007207 */ /* 0x040fe20007000000 */
[----:B------:R1:W-:Y:S04]  /*20f60*/  STL [R1+0x55c], R5 ;  /* 0x00055c0501007387 */ /* 0x0003e80000100800 */
[----:B------:R-:W-:Y:S04]  /*20f70*/  STL [R1+0x20e8], R167 ;  /* 0x0020e8a701007387 */ /* 0x000fe80000100800 */
[----:B------:R3:W-:Y:S01]  /*20f80*/  STL [R1+0x5f4], R0 ;  /* 0x0005f40001007387 */ /* 0x0007e20000100800 */
[----:B-1----:R-:W-:-:S02]  /*20f90*/  SEL R5, R241, R12, !P6 ;  /* 0x0000000cf1057207 */ /* 0x002fc40007000000 */
[C---:B---3--:R-:W-:Y:S02]  /*20fa0*/  SEL R0, R241.reuse, R2, !P6 ;  /* 0x00000002f1007207 */ /* 0x048fe40007000000 */
[----:B------:R-:W3:Y:S01]  /*20fb0*/  LDL.LU R2, [R1+0x3cc] ;  /* 0x0003cc0001027983 */ /* 0x000ee20000300800 */
[----:B------:R-:W-:-:S03]  /*20fc0*/  SEL R11, R241, R11, !P6 ;  /* 0x0000000bf10b7207 */ /* 0x000fc60007000000 */
[----:B------:R1:W-:Y:S02]  /*20fd0*/  STL [R1+0x408], R0 ;  /* 0x0004080001007387 */ /* 0x0003e40000100800 */
[C---:B-1----:R-:W-:Y:S02]  /*20fe0*/  SEL R0, R241.reuse, R249, !P6 ;  /* 0x000000f9f1007207 */ /* 0x042fe40007000000 */
[----:B------:R-:W3:Y:S04]  /*20ff0*/  LDL.LU R249, [R1+0x3c8] ;  /* 0x0003c80001f97983 */ /* 0x000ee80000300800 */
[----:B------:R1:W-:Y:S04]  /*21000*/  STL [R1+0x404], R5 ;  /* 0x0004040501007387 */ /* 0x0003e80000100800 */
[----:B------:R1:W-:Y:S02]  /*21010*/  STL [R1+0x400], R0 ;  /* 0x0004000001007387 */ /* 0x0003e40000100800 */
[----:B-1----:R-:W-:-:S02]  /*21020*/  SEL R5, R241, R9, !P6 ;  /* 0x00000009f1057207 */ /* 0x002fc40007000000 */
[----:B------:R-:W-:Y:S01]  /*21030*/  STL [R1+0x3fc], R11 ;  /* 0x0003fc0b01007387 */ /* 0x000fe20000100800 */
[----:B------:R-:W-:-:S03]  /*21040*/  SEL R0, R241, R4, !P6 ;  /* 0x00000004f1007207 */ /* 0x000fc60007000000 */
[----:B------:R-:W3:Y:S04]  /*21050*/  LDL.LU R9, [R1+0x3c4] ;  /* 0x0003c40001097983 */ /* 0x000ee80000300800 */
[----:B------:R1:W-:Y:S04]  /*21060*/  STL [R1+0x46c], R5 ;  /* 0x00046c0501007387 */ /* 0x0003e80000100800 */
[----:B------:R-:W3:Y:S04]  /*21070*/  LDL.LU R4, [R1+0x3c0] ;  /* 0x0003c00001047983 */ /* 0x000ee80000300800 */
[----:B------:R1:W-:Y:S02]  /*21080*/  STL [R1+0x550], R0 ;  /* 0x0005500001007387 */ /* 0x0003e40000100800 */
[----:B-1----:R-:W-:-:S02]  /*21090*/  SEL R5, R241, R10, !P6 ;  /* 0x0000000af1057207 */ /* 0x002fc40007000000 */
[C---:B------:R-:W-:Y:S02]  /*210a0*/  SEL R0, R241.reuse, R248, !P6 ;  /* 0x000000f8f1007207 */ /* 0x040fe40007000000 */
[----:B------:R-:W3:Y:S04]  /*210b0*/  LDL.LU R248, [R1+0x3bc] ;  /* 0x0003bc0001f87983 */ /* 0x000ee80000300800 */
[----:B------:R-:W-:Y:S04]  /*210c0*/  STL [R1+0x5f8], R5 ;  /* 0x0005f80501007387 */ /* 0x000fe80000100800 */
[----:B------:R1:W-:Y:S02]  /*210d0*/  STL [R1+0x20ec], R0 ;  /* 0x0020ec0001007387 */ /* 0x0003e40000100800 */
[----:B-1----:R-:W-:-:S02]  /*210e0*/  SEL R0, R241, R247, !P6 ;  /* 0x000000f7f1007207 */ /* 0x002fc40007000000 */
[----:B------:R-:W3:Y:S01]  /*210f0*/  LDL.LU R247, [R1+0x3b8] ;  /* 0x0003b80001f77983 */ /* 0x000ee20000300800 */
[----:B------:R-:W-:-:S03]  /*21100*/  SEL R5, R241, R251, !P6 ;  /* 0x000000fbf1057207 */ /* 0x000fc60007000000 */
[----:B------:R2:W-:Y:S04]  /*21110*/  STL [R1+0x3e8], R0 ;  /* 0x0003e80001007387 */ /* 0x0005e80000100800 */
[----:B------:R-:W3:Y:S04]  /*21120*/  LDL.LU R251, [R1+0x3b4] ;  /* 0x0003b40001fb7983 */ /* 0x000ee80000300800 */
[----:B------:R4:W-:Y:S04]  /*21130*/  STL [R1+0x3e4], R5 ;  /* 0x0003e40501007387 */ /* 0x0009e80000100800 */
[----:B------:R-:W3:Y:S01]  /*21140*/  LDL.LU R16, [R1+0x3b0] ;  /* 0x0003b00001107983 */ /* 0x000ee20000300800 */
[----:B--2---:R-:W-:-:S03]  /*21150*/  SEL R0, R241, R8, !P6 ;  /* 0x00000008f1007207 */ /* 0x004fc60007000000 */
[----:B------:R-:W2:Y:S01]  /*21160*/  LDL.LU R8, [R1+0x3ac] ;  /* 0x0003ac0001087983 */ /* 0x000ea20000300800 */
[----:B----4-:R-:W-:-:S03]  /*21170*/  SEL R5, R241, R7, !P6 ;  /* 0x00000007f1057207 */ /* 0x010fc60007000000 */
[----:B------:R1:W-:Y:S04]  /*21180*/  STL [R1+0x3e0], R0 ;  /* 0x0003e00001007387 */ /* 0x0003e80000100800 */
[----:B------:R-:W4:Y:S04]  /*21190*/  LDL.LU R15, [R1+0x3a8] ;  /* 0x0003a800010f7983 */ /* 0x000f280000300800 */
[----:B------:R1:W-:Y:S02]  /*211a0*/  STL [R1+0x3dc], R5 ;  /* 0x0003dc0501007387 */ /* 0x0003e40000100800 */
[----:B-1----:R-:W-:-:S02]  /*211b0*/  SEL R0, R241, R252, !P6 ;  /* 0x000000fcf1007207 */ /* 0x002fc40007000000 */
[----:B------:R-:W4:Y:S04]  /*211c0*/  LDL.LU R252, [R1+0x3a4] ;  /* 0x0003a40001fc7983 */ /* 0x000f280000300800 */
[----:B------:R1:W-:Y:S01]  /*211d0*/  STL [R1+0x464], R0 ;  /* 0x0004640001007387 */ /* 0x0003e20000100800 */
[----:B------:R-:W-:-:S03]  /*211e0*/  SEL R5, R241, R3, !P6 ;  /* 0x00000003f1057207 */ /* 0x000fc60007000000 */
[----:B------:R-:W4:Y:S04]  /*211f0*/  LDL.LU R3, [R1+0x3a0] ;  /* 0x0003a00001037983 */ /* 0x000f280000300800 */
[----:B------:R3:W-:Y:S04]  /*21200*/  STL [R1+0x548], R5 ;  /* 0x0005480501007387 */ /* 0x0007e80000100800 */
[----:B------:R-:W4:Y:S04]  /*21210*/  LDL.LU R14, [R1+0x39c] ;  /* 0x00039c00010e7983 */ /* 0x000f280000300800 */
[----:B------:R-:W4:Y:S01]  /*21220*/  LDL.LU R13, [R1+0x398] ;  /* 0x00039800010d7983 */ /* 0x000f220000300800 */
[----:B-1----:R-:W-:-:S05]  /*21230*/  SEL R0, R241, R6, !P6 ;  /* 0x00000006f1007207 */ /* 0x002fca0007000000 */
[----:B------:R1:W-:Y:S04]  /*21240*/  STL [R1+0x5f0], R0 ;  /* 0x0005f00001007387 */ /* 0x0003e80000100800 */
[----:B------:R-:W4:Y:S04]  /*21250*/  LDL.LU R12, [R1+0x394] ;  /* 0x00039400010c7983 */ /* 0x000f280000300800 */
[----:B------:R-:W4:Y:S04]  /*21260*/  LDL.LU R6, [R1+0x390] ;  /* 0x0003900001067983 */ /* 0x000f280000300800 */
[----:B------:R-:W4:Y:S01]  /*21270*/  LDL.LU R7, [R1+0x38c] ;  /* 0x00038c0001077983 */ /* 0x000f220000300800 */
[----:B---3--:R-:W-:-:S05]  /*21280*/  SEL R5, R241, R2, !P6 ;  /* 0x00000002f1057207 */ /* 0x008fca0007000000 */
[----:B------:R3:W-:Y:S04]  /*21290*/  STL [R1+0x20f0], R5 ;  /* 0x0020f00501007387 */ /* 0x0007e80000100800 */
[----:B------:R-:W4:Y:S04]  /*212a0*/  LDL.LU R11, [R1+0x388] ;  /* 0x00038800010b7983 */ /* 0x000f280000300800 */
[----:B------:R-:W4:Y:S01]  /*212b0*/  LDL.LU R2, [R1+0x384] ;  /* 0x0003840001027983 */ /* 0x000f220000300800 */
[----:B-1----:R-:W-:-:S05]  /*212c0*/  SEL R0, R241, R249, !P6 ;  /* 0x000000f9f1007207 */ /* 0x002fca0007000000 */
[----:B------:R1:W-:Y:S04]  /*212d0*/  STL [R1+0x3c8], R0 ;  /* 0x0003c80001007387 */ /* 0x0003e80000100800 */
[----:B------:R-:W4:Y:S04]  /*212e0*/  LDL.LU R249, [R1+0x380] ;  /* 0x0003800001f97983 */ /* 0x000f280000300800 */
[----:B------:R-:W4:Y:S01]  /*212f0*/  LDL.LU R10, [R1+0x37c] ;  /* 0x00037c00010a7983 */ /* 0x000f220000300800 */
[----:B---3--:R-:W-:-:S05]  /*21300*/  SEL R5, R241, R9, !P6 ;  /* 0x00000009f1057207 */ /* 0x008fca0007000000 */
[----:B------:R3:W-:Y:S01]  /*21310*/  STL [R1+0x3c4], R5 ;  /* 0x0003c40501007387 */ /* 0x0007e20000100800 */
[----:B-1----:R-:W-:-:S03]  /*21320*/  SEL R0, R241, R4, !P6 ;  /* 0x00000004f1007207 */ /* 0x002fc60007000000 */
[----:B------:R-:W4:Y:S04]  /*21330*/  LDL.LU R9, [R1+0x378] ;  /* 0x0003780001097983 */ /* 0x000f280000300800 */
[----:B------:R1:W-:Y:S04]  /*21340*/  STL [R1+0x3c0], R0 ;  /* 0x0003c00001007387 */ /* 0x0003e80000100800 */
[----:B------:R-:W4:Y:S01]  /*21350*/  LDL.LU R4, [R1+0x374] ;  /* 0x0003740001047983 */ /* 0x000f220000300800 */
[----:B---3--:R-:W-:-:S03]  /*21360*/  SEL R5, R241, R248, !P6 ;  /* 0x000000f8f1057207 */ /* 0x008fc60007000000 */
[----:B------:R-:W3:Y:S04]  /*21370*/  LDL.LU R248, [R1+0x370] ;  /* 0x0003700001f87983 */ /* 0x000ee80000300800 */
[----:B------:R1:W-:Y:S02]  /*21380*/  STL [R1+0x3bc], R5 ;  /* 0x0003bc0501007387 */ /* 0x0003e40000100800 */
[C---:B-1----:R-:W-:Y:S02]  /*21390*/  SEL R0, R241.reuse, R247, !P6 ;  /* 0x000000f7f1007207 */ /* 0x042fe40007000000 */
[----:B------:R-:W3:Y:S04]  /*213a0*/  LDL.LU R247, [R1+0x36c] ;  /* 0x00036c0001f77983 */ /* 0x000ee80000300800 */
[----:B------:R1:W-:Y:S01]  /*213b0*/  STL [R1+0x45c], R0 ;  /* 0x00045c0001007387 */ /* 0x0003e20000100800 */
[----:B------:R-:W-:-:S03]  /*213c0*/  SEL R5, R241, R251, !P6 ;  /* 0x000000fbf1057207 */ /* 0x000fc60007000000 */
[----:B------:R-:W3:Y:S04]  /*213d0*/  LDL.LU R251, [R1+0x368] ;  /* 0x0003680001fb7983 */ /* 0x000ee80000300800 */
[----:B------:R4:W-:Y:S01]  /*213e0*/  STL [R1+0x53c], R5 ;  /* 0x00053c0501007387 */ /* 0x0009e20000100800 */
[C---:B-1----:R-:W-:Y:S02]  /*213f0*/  SEL R0, R241.reuse, R16, !P6 ;  /* 0x00000010f1007207 */ /* 0x042fe40007000000 */
[C---:B--2---:R-:W-:Y:S02]  /*21400*/  SEL R167, R241.reuse, R8, !P6 ;  /* 0x00000008f1a77207 */ /* 0x044fe40007000000 */
[----:B------:R-:W2:Y:S04]  /*21410*/  LDL.LU R8, [R1+0x364] ;  /* 0x0003640001087983 */ /* 0x000ea80000300800 */
[----:B------:R1:W-:Y:S04]  /*21420*/  STL [R1+0x5ec], R0 ;  /* 0x0005ec0001007387 */ /* 0x0003e80000100800 */
[----:B------:R-:W-:Y:S01]  /*21430*/  STL [R1+0x20f4], R167 ;  /* 0x0020f4a701007387 */ /* 0x000fe20000100800 */
[----:B----4-:R-:W-:-:S03]  /*21440*/  SEL R5, R241, R252, !P6 ;  /* 0x000000fcf1057207 */ /* 0x010fc60007000000 */
[----:B------:R-:W4:Y:S01]  /*21450*/  LDL.LU R252, [R1+0x360] ;  /* 0x0003600001fc7983 */ /* 0x000f220000300800 */
[----:B-1----:R-:W-:-:S05]  /*21460*/  SEL R0, R241, R15, !P6 ;  /* 0x0000000ff1007207 */ /* 0x002fca0007000000 */
[----:B------:R1:W-:Y:S04]  /*21470*/  STL [R1+0x3a8], R0 ;  /* 0x0003a80001007387 */ /* 0x0003e80000100800 */
[----:B------:R1:W-:Y:S02]  /*21480*/  STL [R1+0x3a4], R5 ;  /* 0x0003a40501007387 */ /* 0x0003e40000100800 */
[C---:B-1----:R-:W-:Y:S02]  /*21490*/  SEL R0, R241.reuse, R3, !P6 ;  /* 0x00000003f1007207 */ /* 0x042fe40007000000 */
[----:B------:R-:W4:Y:S01]  /*214a0*/  LDL.LU R3, [R1+0x35c] ;  /* 0x00035c0001037983 */ /* 0x000f220000300800 */
[C---:B------:R-:W-:Y:S02]  /*214b0*/  SEL R5, R241.reuse, R14, !P6 ;  /* 0x0000000ef1057207 */ /* 0x040fe40007000000 */
[C---:B------:R-:W-:Y:S01]  /*214c0*/  SEL R13, R241.reuse, R13, !P6 ;  /* 0x0000000df10d7207 */ /* 0x040fe20007000000 */
[----:B------:R1:W-:Y:S04]  /*214d0*/  STL [R1+0x3a0], R0 ;  /* 0x0003a00001007387 */ /* 0x0003e80000100800 */
[----:B------:R1:W-:Y:S04]  /*214e0*/  STL [R1+0x39c], R5 ;  /* 0x00039c0501007387 */ /* 0x0003e80000100800 */
[----:B------:R-:W-:Y:S01]  /*214f0*/  STL [R1+0x44c], R13 ;  /* 0x00044c0d01007387 */ /* 0x000fe20000100800 */
[----:B-1----:R-:W-:-:S02]  /*21500*/  SEL R0, R241, R12, !P6 ;  /* 0x0000000cf1007207 */ /* 0x002fc40007000000 */
[C---:B------:R-:W-:Y:S02]  /*21510*/  SEL R5, R241.reuse, R6, !P6 ;  /* 0x00000006f1057207 */ /* 0x040fe40007000000 */
[----:B------:R-:W4:Y:S04]  /*21520*/  LDL.LU R6, [R1+0x358] ;  /* 0x0003580001067983 */ /* 0x000f280000300800 */
[----:B------:R1:W-:Y:S04]  /*21530*/  STL [R1+0x538], R0 ;  /* 0x0005380001007387 */ /* 0x0003e80000100800 */
[----:B------:R1:W-:Y:S02]  /*21540*/  STL [R1+0x5e4], R5 ;  /* 0x0005e40501007387 */ /* 0x0003e40000100800 */
[----:B-1----:R-:W-:-:S02]  /*21550*/  SEL R0, R241, R7, !P6 ;  /* 0x00000007f1007207 */ /* 0x002fc40007000000 */
[----:B------:R-:W4:Y:S01]  /*21560*/  LDL.LU R7, [R1+0x354] ;  /* 0x0003540001077983 */ /* 0x000f220000300800 */
[----:B------:R-:W-:-:S03]  /*21570*/  SEL R11, R241, R11, !P6 ;  /* 0x0000000bf10b7207 */ /* 0x000fc60007000000 */
[----:B------:R1:W-:Y:S01]  /*21580*/  STL [R1+0x20f8], R0 ;  /* 0x0020f80001007387 */ /* 0x0003e20000100800 */
[----:B------:R-:W-:-:S03]  /*21590*/  SEL R5, R241, R2, !P6 ;  /* 0x00000002f1057207 */ /* 0x000fc60007000000 */
[----:B------:R-:W-:Y:S04]  /*215a0*/  STL [R1+0x388], R11 ;  /* 0x0003880b01007387 */ /* 0x000fe80000100800 */
[----:B------:R-:W4:Y:S04]  /*215b0*/  LDL.LU R2, [R1+0x350] ;  /* 0x0003500001027983 */ /* 0x000f280000300800 */
[----:B------:R-:W-:Y:S01]  /*215c0*/  STL [R1+0x384], R5 ;  /* 0x0003840501007387 */ /* 0x000fe20000100800 */
[----:B-1----:R-:W-:-:S03]  /*215d0*/  SEL R0, R241, R249, !P6 ;  /* 0x000000f9f1007207 */ /* 0x002fc60007000000 */
[----:B------:R-:W4:Y:S01]  /*215e0*/  LDL.LU R249, [R1+0x34c] ;  /* 0x00034c0001f97983 */ /* 0x000f220000300800 */
[----:B------:R-:W-:-:S03]  /*215f0*/  SEL R10, R241, R10, !P6 ;  /* 0x0000000af10a7207 */ /* 0x000fc60007000000 */
[----:B------:R1:W-:Y:S04]  /*21600*/  STL [R1+0x380], R0 ;  /* 0x0003800001007387 */ /* 0x0003e80000100800 */
[----:B------:R-:W-:Y:S01]  /*21610*/  STL [R1+0x37c], R10 ;  /* 0x00037c0a01007387 */ /* 0x000fe20000100800 */
[C---:B-1----:R-:W-:Y:S02]  /*21620*/  SEL R0, R241.reuse, R9, !P6 ;  /* 0x00000009f1007207 */ /* 0x042fe40007000000 */
[C---:B------:R-:W-:Y:S02]  /*21630*/  SEL R5, R241.reuse, R4, !P6 ;  /* 0x00000004f1057207 */ /* 0x040fe40007000000 */
[----:B------:R-:W4:Y:S04]  /*21640*/  LDL.LU R4, [R1+0x348] ;  /* 0x0003480001047983 */ /* 0x000f280000300800 */
[----:B------:R3:W-:Y:S04]  /*21650*/  STL [R1+0x454], R0 ;  /* 0x0004540001007387 */ /* 0x0007e80000100800 */
[----:B------:R1:W-:Y:S01]  /*21660*/  STL [R1+0x534], R5 ;  /* 0x0005340501007387 */ /* 0x0003e20000100800 */
[----:B---3--:R-:W-:-:S03]  /*21670*/  SEL R0, R241, R248, !P6 ;  /* 0x000000f8f1007207 */ /* 0x008fc60007000000 */
[----:B------:R-:W3:Y:S04]  /*21680*/  LDL.LU R248, [R1+0x344] ;  /* 0x0003440001f87983 */ /* 0x000ee80000300800 */
[----:B------:R1:W-:Y:S02]  /*21690*/  STL [R1+0x5e0], R0 ;  /* 0x0005e00001007387 */ /* 0x0003e40000100800 */
[C---:B-1----:R-:W-:Y:S02]  /*216a0*/  SEL R5, R241.reuse, R247, !P6 ;  /* 0x000000f7f1057207 */ /* 0x042fe40007000000 */
[----:B------:R-:W3:Y:S04]  /*216b0*/  LDL.LU R247, [R1+0x340] ;  /* 0x0003400001f77983 */ /* 0x000ee80000300800 */
[----:B------:R-:W-:Y:S01]  /*216c0*/  STL [R1+0x36c], R5 ;  /* 0x00036c0501007387 */ /* 0x000fe20000100800 */
[----:B------:R-:W-:-:S03]  /*216d0*/  SEL R0, R241, R251, !P6 ;  /* 0x000000fbf1007207 */ /* 0x000fc60007000000 */
[----:B------:R-:W3:Y:S04]  /*216e0*/  LDL.LU R17, [R1+0x33c] ;  /* 0x00033c0001117983 */ /* 0x000ee80000300800 */
[----:B------:R-:W3:Y:S04]  /*216f0*/  LDL.LU R251, [R1+0x338] ;  /* 0x0003380001fb7983 */ /* 0x000ee80000300800 */
[----:B------:R2:W-:Y:S04]  /*21700*/  STL [R1+0x368], R0 ;  /* 0x0003680001007387 */ /* 0x0005e80000100800 */
[----:B------:R-:W3:Y:S04]  /*21710*/  LDL.LU R16, [R1+0x334] ;  /* 0x0003340001107983 */ /* 0x000ee80000300800 */
[----:B------:R-:W3:Y:S01]  /*21720*/  LDL.LU R15, [R1+0x330] ;  /* 0x00033000010f7983 */ /* 0x000ee20000300800 */
[----:B--2---:R-:W-:-:S05]  /*21730*/  SEL R0, R241, R8, !P6 ;  /* 0x00000008f1007207 */ /* 0x004fca0007000000 */
[----:B------:R1:W-:Y:S04]  /*21740*/  STL [R1+0x364], R0 ;  /* 0x0003640001007387 */ /* 0x0003e80000100800 */
[----:B------:R-:W2:Y:S01]  /*21750*/  LDL.LU R14, [R1+0x32c] ;  /* 0x00032c00010e7983 */ /* 0x000ea20000300800 */
[----:B----4-:R-:W-:-:S03]  /*21760*/  SEL R5, R241, R252, !P6 ;  /* 0x000000fcf1057207 */ /* 0x010fc60007000000 */
[----:B------:R-:W4:Y:S04]  /*21770*/  LDL.LU R252, [R1+0x328] ;  /* 0x0003280001fc7983 */ /* 0x000f280000300800 */
[----:B------:R-:W-:Y:S04]  /*21780*/  STL [R1+0x360], R5 ;  /* 0x0003600501007387 */ /* 0x000fe80000100800 */
[----:B------:R-:W4:Y:S04]  /*21790*/  LDL.LU R13, [R1+0x324] ;  /* 0x00032400010d7983 */ /* 0x000f280000300800 */
[----:B------:R-:W4:Y:S01]  /*217a0*/  LDL.LU R12, [R1+0x320] ;  /* 0x00032000010c7983 */ /* 0x000f220000300800 */
[----:B-1----:R-:W-:-:S05]  /*217b0*/  SEL R0, R241, R3, !P6 ;  /* 0x00000003f1007207 */ /* 0x002fca0007000000 */
[----:B------:R1:W-:Y:S04]  /*217c0*/  STL [R1+0x35c], R0 ;  /* 0x00035c0001007387 */ /* 0x0003e80000100800 */
[----:B------:R-:W4:Y:S04]  /*217d0*/  LDL.LU R11, [R1+0x31c] ;  /* 0x00031c00010b7983 */ /* 0x000f280000300800 */
[----:B------:R-:W4:Y:S04]  /*217e0*/  LDL.LU R3, [R1+0x318] ;  /* 0x0003180001037983 */ /* 0x000f280000300800 */
[----:B------:R-:W4:Y:S01]  /*217f0*/  LDL.LU R10, [R1+0x314] ;  /* 0x00031400010a7983 */ /* 0x000f220000300800 */
[----:B-1----:R-:W-:-:S03]  /*21800*/  SEL R0, R241, R6, !P6 ;  /* 0x00000006f1007207 */ /* 0x002fc60007000000 */
[----:B------:R-:W4:Y:S04]  /*21810*/  LDL.LU R6, [R1+0x310] ;  /* 0x0003100001067983 */ /* 0x000f280000300800 */
[----:B------:R1:W-:Y:S04]  /*21820*/  STL [R1+0x448], R0 ;  /* 0x0004480001007387 */ /* 0x0003e80000100800 */
[----:B------:R-:W4:Y:S04]  /*21830*/  LDL.LU R9, [R1+0x30c] ;  /* 0x00030c0001097983 */ /* 0x000f280000300800 */
[----:B------:R-:W4:Y:S01]  /*21840*/  LDL.LU R8, [R1+0x308] ;  /* 0x0003080001087983 */ /* 0x000f220000300800 */
[----:B-1----:R-:W-:-:S05]  /*21850*/  SEL R0, R241, R7, !P6 ;  /* 0x00000007f1007207 */ /* 0x002fca0007000000 */
[----:B------:R1:W-:Y:S04]  /*21860*/  STL [R1+0x52c], R0 ;  /* 0x00052c0001007387 */ /* 0x0003e80000100800 */
[----:B------:R-:W4:Y:S01]  /*21870*/  LDL.LU R7, [R1+0x304] ;  /* 0x0003040001077983 */ /* 0x000f220000300800 */
[----:B-1----:R-:W-:-:S03]  /*21880*/  SEL R0, R241, R2, !P6 ;  /* 0x00000002f1007207 */ /* 0x002fc60007000000 */
[----:B------:R-:W4:Y:S01]  /*21890*/  LDL.LU R2, [R1+0x300] ;  /* 0x0003000001027983 */ /* 0x000f220000300800 */
[----:B------:R-:W-:-:S03]  /*218a0*/  SEL R5, R241, R249, !P6 ;  /* 0x000000f9f1057207 */ /* 0x000fc60007000000 */
[----:B------:R1:W-:Y:S04]  /*218b0*/  STL [R1+0x5dc], R0 ;  /* 0x0005dc0001007387 */ /* 0x0003e80000100800 */
[----:B------:R-:W4:Y:S04]  /*218c0*/  LDL.LU R249, [R1+0x2fc] ;  /* 0x0002fc0001f97983 */ /* 0x000f280000300800 */
[----:B------:R3:W-:Y:S01]  /*218d0*/  STL [R1+0x20fc], R5 ;  /* 0x0020fc0501007387 */ /* 0x0007e20000100800 */
[----:B-1----:R-:W-:-:S03]  /*218e0*/  SEL R0, R241, R4, !P6 ;  /* 0x00000004f1007207 */ /* 0x002fc60007000000 */
[----:B------:R-:W4:Y:S04]  /*218f0*/  LDL.LU R4, [R1+0x2f8] ;  /* 0x0002f80001047983 */ /* 0x000f280000300800 */
[----:B------:R1:W-:Y:S01]  /*21900*/  STL [R1+0x348], R0 ;  /* 0x0003480001007387 */ /* 0x0003e20000100800 */
[----:B---3--:R-:W-:-:S03]  /*21910*/  SEL R5, R241, R248, !P6 ;  /* 0x000000f8f1057207 */ /* 0x008fc60007000000 */
[----:B------:R-:W3:Y:S04]  /*21920*/  LDL.LU R248, [R1+0x2f4] ;  /* 0x0002f40001f87983 */ /* 0x000ee80000300800 */
[----:B------:R1:W-:Y:S02]  /*21930*/  STL [R1+0x344], R5 ;  /* 0x0003440501007387 */ /* 0x0003e40000100800 */
[C---:B-1----:R-:W-:Y:S02]  /*21940*/  SEL R0, R241.reuse, R247, !P6 ;  /* 0x000000f7f1007207 */ /* 0x042fe40007000000 */
[----:B------:R-:W3:Y:S04]  /*21950*/  LDL.LU R247, [R1+0x2f0] ;  /* 0x0002f00001f77983 */ /* 0x000ee80000300800 */
[----:B------:R1:W-:Y:S01]  /*21960*/  STL [R1+0x340], R0 ;  /* 0x0003400001007387 */ /* 0x0003e20000100800 */
[----:B------:R-:W-:-:S02]  /*21970*/  SEL R5, R241, R17, !P6 ;  /* 0x00000011f1057207 */ /* 0x000fc40007000000 */
[C---:B-1----:R-:W-:Y:S02]  /*21980*/  SEL R0, R241.reuse, R251, !P6 ;  /* 0x000000fbf1007207 */ /* 0x042fe40007000000 */
[----:B------:R-:W3:Y:S04]  /*21990*/  LDL.LU R251, [R1+0x2ec] ;  /* 0x0002ec0001fb7983 */ /* 0x000ee80000300800 */
[----:B------:R1:W-:Y:S04]  /*219a0*/  STL [R1+0x33c], R5 ;  /* 0x00033c0501007387 */ /* 0x0003e80000100800 */
[----:B------:R1:W-:Y:S02]  /*219b0*/  STL [R1+0x440], R0 ;  /* 0x0004400001007387 */ /* 0x0003e40000100800 */
[----:B-1----:R-:W-:-:S02]  /*219c0*/  SEL R5, R241, R16, !P6 ;  /* 0x00000010f1057207 */ /* 0x002fc40007000000 */
[----:B------:R-:W-:-:S03]  /*219d0*/  SEL R0, R241, R15, !P6 ;  /* 0x0000000ff1007207 */ /* 0x000fc60007000000 */
[----:B------:R4:W-:Y:S01]  /*219e0*/  STL [R1+0x528], R5 ;  /* 0x0005280501007387 */ /* 0x0009e20000100800 */
[----:B--2---:R-:W-:-:S05]  /*219f0*/  SEL R167, R241, R14, !P6 ;  /* 0x0000000ef1a77207 */ /* 0x004fca0007000000 */
[----:B------:R-:W-:Y:S04]  /*21a00*/  STL [R1+0x2100], R167 ;  /* 0x002100a701007387 */ /* 0x000fe80000100800 */
[----:B------:R1:W-:Y:S01]  /*21a10*/  STL [R1+0x5d8], R0 ;  /* 0x0005d80001007387 */ /* 0x0003e20000100800 */
[----:B----4-:R-:W-:-:S03]  /*21a20*/  SEL R5, R241, R252, !P6 ;  /* 0x000000fcf1057207 */ /* 0x010fc60007000000 */
[----:B------:R-:W2:Y:S01]  /*21a30*/  LDL.LU R252, [R1+0x2e8] ;  /* 0x0002e80001fc7983 */ /* 0x000ea20000300800 */
[----:B-1----:R-:W-:-:S03]  /*21a40*/  SEL R0, R241, R13, !P6 ;  /* 0x0000000df1007207 */ /* 0x002fc60007000000 */
[----:B------:R1:W-:Y:S01]  /*21a50*/  STL [R1+0x328], R5 ;  /* 0x0003280501007387 */ /* 0x0003e20000100800 */
[----:B------:R-:W-:-:S03]  /*21a60*/  SEL R12, R241, R12, !P6 ;  /* 0x0000000cf10c7207 */ /* 0x000fc60007000000 */
[----:B------:R4:W-:Y:S04]  /*21a70*/  STL [R1+0x324], R0 ;  /* 0x0003240001007387 */ /* 0x0009e80000100800 */
[----:B------:R-:W-:Y:S01]  /*21a80*/  STL [R1+0x320], R12 ;  /* 0x0003200c01007387 */ /* 0x000fe20000100800 */
[C---:B-1----:R-:W-:Y:S02]  /*21a90*/  SEL R5, R241.reuse, R11, !P6 ;  /* 0x0000000bf1057207 */ /* 0x042fe40007000000 */
[C---:B----4-:R-:W-:Y:S02]  /*21aa0*/  SEL R0, R241.reuse, R3, !P6 ;  /* 0x00000003f1007207 */ /* 0x050fe40007000000 */
[----:B------:R-:W4:Y:S04]  /*21ab0*/  LDL.LU R3, [R1+0x2e4] ;  /* 0x0002e40001037983 */ /* 0x000f280000300800 */
[----:B------:R1:W-:Y:S04]  /*21ac0*/  STL [R1+0x31c], R5 ;  /* 0x00031c0501007387 */ /* 0x0003e80000100800 */
[----:B------:R1:W-:Y:S02]  /*21ad0*/  STL [R1+0x41c], R0 ;  /* 0x00041c0001007387 */ /* 0x0003e40000100800 */
[----:B-1----:R-:W-:-:S02]  /*21ae0*/  SEL R5, R241, R10, !P6 ;  /* 0x0000000af1057207 */ /* 0x002fc40007000000 */
[C---:B------:R-:W-:Y:S02]  /*21af0*/  SEL R9, R241.reuse, R9, !P6 ;  /* 0x00000009f1097207 */ /* 0x040fe40007000000 */
[C---:B------:R-:W-:Y:S02]  /*21b00*/  SEL R0, R241.reuse, R6, !P6 ;  /* 0x00000006f1007207 */ /* 0x040fe40007000000 */
[----:B------:R-:W4:Y:S04]  /*21b10*/  LDL.LU R6, [R1+0x2e0] ;  /* 0x0002e00001067983 */ /* 0x000f280000300800 */
[----:B------:R1:W-:Y:S04]  /*21b20*/  STL [R1+0x524], R5 ;  /* 0x0005240501007387 */ /* 0x0003e80000100800 */
[----:B------:R1:W-:Y:S04]  /*21b30*/  STL [R1+0x5d4], R0 ;  /* 0x0005d40001007387 */ /* 0x0003e80000100800 */
[----:B------:R-:W-:Y:S01]  /*21b40*/  STL [R1+0x30c], R9 ;  /* 0x00030c0901007387 */ /* 0x000fe20000100800 */
[----:B-1----:R-:W-:-:S03]  /*21b50*/  SEL R5, R241, R8, !P6 ;  /* 0x00000008f1057207 */ /* 0x002fc60007000000 */
[----:B------:R-:W4:Y:S01]  /*21b60*/  LDL.LU R18, [R1+0x2dc] ;  /* 0x0002dc0001127983 */ /* 0x000f220000300800 */
[----:B------:R-:W-:-:S03]  /*21b70*/  SEL R0, R241, R7, !P6 ;  /* 0x00000007f1007207 */ /* 0x000fc60007000000 */
[----:B------:R1:W-:Y:S04]  /*21b80*/  STL [R1+0x308], R5 ;  /* 0x0003080501007387 */ /* 0x0003e80000100800 */
[----:B------:R-:W4:Y:S04]  /*21b90*/  LDL.LU R8, [R1+0x2d8] ;  /* 0x0002d80001087983 */ /* 0x000f280000300800 */
[----:B------:R1:W-:Y:S02]  /*21ba0*/  STL [R1+0x304], R0 ;  /* 0x0003040001007387 */ /* 0x0003e40000100800 */
[----:B-1----:R-:W-:-:S02]  /*21bb0*/  SEL R5, R241, R249, !P6 ;  /* 0x000000f9f1057207 */ /* 0x002fc40007000000 */
[C---:B------:R-:W-:Y:S02]  /*21bc0*/  SEL R0, R241.reuse, R2, !P6 ;  /* 0x00000002f1007207 */ /* 0x040fe40007000000 */
[----:B------:R-:W4:Y:S04]  /*21bd0*/  LDL.LU R2, [R1+0x2d4] ;  /* 0x0002d40001027983 */ /* 0x000f280000300800 */
[----:B------:R1:W-:Y:S04]  /*21be0*/  STL [R1+0x300], R0 ;  /* 0x0003000001007387 */ /* 0x0003e80000100800 */
[----:B------:R-:W4:Y:S04]  /*21bf0*/  LDL.LU R249, [R1+0x2d0] ;  /* 0x0002d00001f97983 */ /* 0x000f280000300800 */
[----:B------:R3:W-:Y:S01]  /*21c00*/  STL [R1+0x2fc], R5 ;  /* 0x0002fc0501007387 */ /* 0x0007e20000100800 */
[----:B-1----:R-:W-:-:S03]  /*21c10*/  SEL R0, R241, R4, !P6 ;  /* 0x00000004f1007207 */ /* 0x002fc60007000000 */
[----:B------:R-:W4:Y:S04]  /*21c20*/  LDL.LU R4, [R1+0x2cc] ;  /* 0x0002cc0001047983 */ /* 0x000f280000300800 */
[----:B------:R1:W-:Y:S04]  /*21c30*/  STL [R1+0x414], R0 ;  /* 0x0004140001007387 */ /* 0x0003e80000100800 */
[----:B------:R-:W4:Y:S01]  /*21c40*/  LDL.LU R7, [R1+0x2c8] ;  /* 0x0002c80001077983 */ /* 0x000f220000300800 */
[----:B---3--:R-:W-:-:S05]  /*21c50*/  SEL R5, R241, R248, !P6 ;  /* 0x000000f8f1057207 */ /* 0x008fca0007000000 */
[----:B------:R-:W-:Y:S04]  /*21c60*/  STL [R1+0x520], R5 ;  /* 0x0005200501007387 */ /* 0x000fe80000100800 */
[----:B------:R-:W3:Y:S01]  /*21c70*/  LDL.LU R17, [R1+0x2c4] ;  /* 0x0002c40001117983 */ /* 0x000ee20000300800 */
[----:B-1----:R-:W-:-:S03]  /*21c80*/  SEL R0, R241, R247, !P6 ;  /* 0x000000f7f1007207 */ /* 0x002fc60007000000 */
[----:B------:R-:W3:Y:S04]  /*21c90*/  LDL.LU R248, [R1+0x2c0] ;  /* 0x0002c00001f87983 */ /* 0x000ee80000300800 */
[----:B------:R1:W-:Y:S04]  /*21ca0*/  STL [R1+0x5d0], R0 ;  /* 0x0005d00001007387 */ /* 0x0003e80000100800 */
[----:B------:R-:W3:Y:S04]  /*21cb0*/  LDL.LU R247, [R1+0x2bc] ;  /* 0x0002bc0001f77983 */ /* 0x000ee80000300800 */
[----:B------:R-:W3:Y:S01]  /*21cc0*/  LDL.LU R16, [R1+0x2b8] ;  /* 0x0002b80001107983 */ /* 0x000ee20000300800 */
[----:B-1----:R-:W-:-:S03]  /*21cd0*/  SEL R0, R241, R251, !P6 ;  /* 0x000000fbf1007207 */ /* 0x002fc60007000000 */
[----:B------:R-:W3:Y:S04]  /*21ce0*/  LDL.LU R15, [R1+0x2b4] ;  /* 0x0002b400010f7983 */ /* 0x000ee80000300800 */
[----:B------:R-:W3:Y:S04]  /*21cf0*/  LDL.LU R251, [R1+0x2b0] ;  /* 0x0002b00001fb7983 */ /* 0x000ee80000300800 */
[----:B------:R2:W-:Y:S04]  /*21d00*/  STL [R1+0x2104], R0 ;  /* 0x0021040001007387 */ /* 0x0005e80000100800 */
[----:B------:R-:W3:Y:S04]  /*21d10*/  LDL.LU R14, [R1+0x2ac] ;  /* 0x0002ac00010e7983 */ /* 0x000ee80000300800 */
[----:B------:R-:W3:Y:S01]  /*21d20*/  LDL.LU R13, [R1+0x2a8] ;  /* 0x0002a800010d7983 */ /* 0x000ee20000300800 */
[----:B--2---:R-:W-:-:S05]  /*21d30*/  SEL R0, R241, R252, !P6 ;  /* 0x000000fcf1007207 */ /* 0x004fca0007000000 */
[----:B------:R4:W-:Y:S04]  /*21d40*/  STL [R1+0x2e8], R0 ;  /* 0x0002e80001007387 */ /* 0x0009e80000100800 */
[----:B------:R-:W2:Y:S04]  /*21d50*/  LDL.LU R12, [R1+0x2a4] ;  /* 0x0002a400010c7983 */ /* 0x000ea80000300800 */
[----:B------:R-:W2:Y:S04]  /*21d60*/  LDL.LU R252, [R1+0x2a0] ;  /* 0x0002a00001fc7983 */ /* 0x000ea80000300800 */
[----:B------:R-:W2:Y:S01]  /*21d70*/  LDL.LU R11, [R1+0x29c] ;  /* 0x00029c00010b7983 */ /* 0x000ea20000300800 */
[----:B----4-:R-:W-:-:S03]  /*21d80*/  SEL R0, R241, R3, !P6 ;  /* 0x00000003f1007207 */ /* 0x010fc60007000000 */
[----:B------:R-:W4:Y:S04]  /*21d90*/  LDL.LU R3, [R1+0x298] ;  /* 0x0002980001037983 */ /* 0x000f280000300800 */
[----:B------:R1:W-:Y:S04]  /*21da0*/  STL [R1+0x2e4], R0 ;  /* 0x0002e40001007387 */ /* 0x0003e80000100800 */
[----:B------:R-:W4:Y:S04]  /*21db0*/  LDL.LU R10, [R1+0x294] ;  /* 0x00029400010a7983 */ /* 0x000f280000300800 */
[----:B------:R-:W4:Y:S01]  /*21dc0*/  LDL.LU R9, [R1+0x290] ;  /* 0x0002900001097983 */ /* 0x000f220000300800 */
[----:B-1----:R-:W-:-:S05]  /*21dd0*/  SEL R0, R241, R6, !P6 ;  /* 0x00000006f1007207 */ /* 0x002fca0007000000 */
[----:B------:R1:W-:Y:S04]  /*21de0*/  STL [R1+0x2e0], R0 ;  /* 0x0002e00001007387 */ /* 0x0003e80000100800 */
[----:B------:R-:W4:Y:S01]  /*21df0*/  LDL.LU R6, [R1+0x28c] ;  /* 0x00028c0001067983 */ /* 0x000f220000300800 */
[C---:B-1----:R-:W-:Y:S02]  /*21e00*/  SEL R0, R241.reuse, R18, !P6 ;  /* 0x00000012f1007207 */ /* 0x042fe40007000000 */
[C---:B------:R-:W-:Y:S02]  /*21e10*/  SEL R5, R241.reuse, R8, !P6 ;  /* 0x00000008f1057207 */ /* 0x040fe40007000000 */
[----:B------:R-:W4:Y:S04]  /*21e20*/  LDL.LU R8, [R1+0x288] ;  /* 0x0002880001087983 */ /* 0x000f280000300800 */
[----:B------:R1:W-:Y:S04]  /*21e30*/  STL [R1+0x2dc], R0 ;  /* 0x0002dc0001007387 */ /* 0x0003e80000100800 */
[----:B------:R1:W-:Y:S02]  /*21e40*/  STL [R1+0x410], R5 ;  /* 0x0004100501007387 */ /* 0x0003e40000100800 */
[----:B-1----:R-:W-:-:S02]  /*21e50*/  SEL R0, R241, R2, !P6 ;  /* 0x00000002f1007207 */ /* 0x002fc40007000000 */
[----:B------:R-:W4:Y:S04]  /*21e60*/  LDL.LU R2, [R1+0x284] ;  /* 0x0002840001027983 */ /* 0x000f280000300800 */
[----:B------:R1:W-:Y:S01]  /*21e70*/  STL [R1+0x51c], R0 ;  /* 0x00051c0001007387 */ /* 0x0003e20000100800 */
[----:B------:R-:W-:-:S03]  /*21e80*/  SEL R5, R241, R249, !P6 ;  /* 0x000000f9f1057207 */ /* 0x000fc60007000000 */
[----:B------:R-:W4:Y:S04]  /*21e90*/  LDL.LU R249, [R1+0x280] ;  /* 0x0002800001f97983 */ /* 0x000f280000300800 */
[----:B------:R1:W-:Y:S02]  /*21ea0*/  STL [R1+0x5cc], R5 ;  /* 0x0005cc0501007387 */ /* 0x0003e40000100800 */
[C---:B-1----:R-:W-:Y:S02]  /*21eb0*/  SEL R0, R241.reuse, R4, !P6 ;  /* 0x00000004f1007207 */ /* 0x042fe40007000000 */
[----:B------:R-:W4:Y:S04]  /*21ec0*/  LDL.LU R4, [R1+0x27c] ;  /* 0x00027c0001047983 */ /* 0x000f280000300800 */
[----:B------:R3:W-:Y:S01]  /*21ed0*/  STL [R1+0x2cc], R0 ;  /* 0x0002cc0001007387 */ /* 0x0007e20000100800 */
[----:B------:R-:W-:-:S03]  /*21ee0*/  SEL R5, R241, R7, !P6 ;  /* 0x00000007f1057207 */ /* 0x000fc60007000000 */
[----:B------:R-:W4:Y:S04]  /*21ef0*/  LDL.LU R7, [R1+0x278] ;  /* 0x0002780001077983 */ /* 0x000f280000300800 */
[----:B------:R1:W-:Y:S01]  /*21f00*/  STL [R1+0x2c8], R5 ;  /* 0x0002c80501007387 */ /* 0x0003e20000100800 */
[C---:B---3--:R-:W-:Y:S02]  /*21f10*/  SEL R0, R241.reuse, R17, !P6 ;  /* 0x00000011f1007207 */ /* 0x048fe40007000000 */
[C---:B-1----:R-:W-:Y:S02]  /*21f20*/  SEL R5, R241.reuse, R248, !P6 ;  /* 0x000000f8f1057207 */ /* 0x042fe40007000000 */
[----:B------:R-:W3:Y:S04]  /*21f30*/  LDL.LU R248, [R1+0x274] ;  /* 0x0002740001f87983 */ /* 0x000ee80000300800 */
[----:B------:R1:W-:Y:S04]  /*21f40*/  STL [R1+0x2c4], R0 ;  /* 0x0002c40001007387 */ /* 0x0003e80000100800 */
[----:B------:R1:W-:Y:S02]  /*21f50*/  STL [R1+0x2c0], R5 ;  /* 0x0002c00501007387 */ /* 0x0003e40000100800 */
[----:B-1----:R-:W-:-:S02]  /*21f60*/  SEL R0, R241, R247, !P6 ;  /* 0x000000f7f1007207 */ /* 0x002fc40007000000 */
[----:B------:R-:W3:Y:S01]  /*21f70*/  LDL.LU R247, [R1+0x270] ;  /* 0x0002700001f77983 */ /* 0x000ee20000300800 */
[----:B------:R-:W-:-:S03]  /*21f80*/  SEL R16, R241, R16, !P6 ;  /* 0x00000010f1107207 */ /* 0x000fc60007000000 */
[----:B------:R1:W-:Y:S01]  /*21f90*/  STL [R1+0x2bc], R0 ;  /* 0x0002bc0001007387 */ /* 0x0003e20000100800 */
[----:B------:R-:W-:-:S03]  /*21fa0*/  SEL R5, R241, R251, !P6 ;  /* 0x000000fbf1057207 */ /* 0x000fc60007000000 */
[----:B------:R-:W-:Y:S04]  /*21fb0*/  STL [R1+0x3f8], R16 ;  /* 0x0003f81001007387 */ /* 0x000fe80000100800 */
[----:B------:R-:W3:Y:S01]  /*21fc0*/  LDL.LU R251, [R1+0x26c] ;  /* 0x00026c0001fb7983 */ /* 0x000ee20000300800 */
[C---:B-1----:R-:W-:Y:S02]  /*21fd0*/  SEL R0, R241.reuse, R15, !P6 ;  /* 0x0000000ff1007207 */ /* 0x042fe40007000000 */
[----:B------:R-:W-:-:S03]  /*21fe0*/  SEL R13, R241, R13, !P6 ;  /* 0x0000000df10d7207 */ /* 0x000fc60007000000 */
[----:B------:R1:W-:Y:S04]  /*21ff0*/  STL [R1+0x518], R0 ;  /* 0x0005180001007387 */ /* 0x0003e80000100800 */
[----:B------:R-:W-:Y:S01]  /*22000*/  STL [R1+0x5c8], R5 ;  /* 0x0005c80501007387 */ /* 0x000fe20000100800 */
[----:B-1----:R-:W-:-:S05]  /*22010*/  SEL R0, R241, R14, !P6 ;  /* 0x0000000ef1007207 */ /* 0x002fca0007000000 */
[----:B------:R2:W-:Y:S04]  /*22020*/  STL [R1+0x2ac], R0 ;  /* 0x0002ac0001007387 */ /* 0x0005e80000100800 */
[----:B------:R-:W-:Y:S01]  /*22030*/  STL [R1+0x2a8], R13 ;  /* 0x0002a80d01007387 */ /* 0x000fe20000100800 */
[----:B--2---:R-:W-:-:S03]  /*22040*/  SEL R0, R241, R252, !P6 ;  /* 0x000000fcf1007207 */ /* 0x004fc60007000000 */
[----:B------:R-:W2:Y:S01]  /*22050*/  LDL.LU R252, [R1+0x268] ;  /* 0x0002680001fc7983 */ /* 0x000ea20000300800 */
[----:B------:R-:W-:-:S05]  /*22060*/  SEL R5, R241, R12, !P6 ;  /* 0x0000000cf1057207 */ /* 0x000fca0007000000 */
[----:B------:R1:W-:Y:S04]  /*22070*/  STL [R1+0x2a4], R5 ;  /* 0x0002a40501007387 */ /* 0x0003e80000100800 */
[----:B------:R4:W-:Y:S01]  /*22080*/  STL [R1+0x2a0], R0 ;  /* 0x0002a00001007387 */ /* 0x0009e20000100800 */
[C---:B-1----:R-:W-:Y:S02]  /*22090*/  SEL R5, R241.reuse, R11, !P6 ;  /* 0x0000000bf1057207 */ /* 0x042fe40007000000 */
[C---:B----4-:R-:W-:Y:S02]  /*220a0*/  SEL R0, R241.reuse, R3, !P6 ;  /* 0x00000003f1007207 */ /* 0x050fe40007000000 */
[----:B------:R-:W4:Y:S01]  /*220b0*/  LDL.LU R3, [R1+0x264] ;  /* 0x0002640001037983 */ /* 0x000f220000300800 */
[----:B------:R-:W-:-:S03]  /*220c0*/  SEL R10, R241, R10, !P6 ;  /* 0x0000000af10a7207 */ /* 0x000fc60007000000 */
[----:B------:R-:W-:Y:S04]  /*220d0*/  STL [R1+0x29c], R5 ;  /* 0x00029c0501007387 */ /* 0x000fe80000100800 */
[----:B------:R1:W-:Y:S04]  /*220e0*/  STL [R1+0x3f4], R0 ;  /* 0x0003f40001007387 */ /* 0x0003e80000100800 */
[----:B------:R-:W-:Y:S01]  /*220f0*/  STL [R1+0x514], R10 ;  /* 0x0005140a01007387 */ /* 0x000fe20000100800 */
[C---:B-1----:R-:W-:Y:S02]  /*22100*/  SEL R0, R241.reuse, R9, !P6 ;  /* 0x00000009f1007207 */ /* 0x042fe40007000000 */
[----:B------:R-:W-:-:S02]  /*22110*/  SEL R5, R241, R6, !P6 ;  /* 0x00000006f1057207 */ /* 0x000fc40007000000 */
[----:B------:R-:W4:Y:S04]  /*22120*/  LDL.LU R6, [R1+0x260] ;  /* 0x0002600001067983 */ /* 0x000f280000300800 */
[----:B------:R1:W-:Y:S04]  /*22130*/  STL [R1+0x5c4], R0 ;  /* 0x0005c40001007387 */ /* 0x0003e80000100800 */
[----:B------:R1:W-:Y:S04]  /*22140*/  STL [R1+0x2108], R5 ;  /* 0x0021080501007387 */ /* 0x0003e80000100800 */
[----:B------:R-:W4:Y:S01]  /*22150*/  LDL.LU R9, [R1+0x25c] ;  /* 0x00025c0001097983 */ /* 0x000f220000300800 */
[----:B-1----:R-:W-:-:S05]  /*22160*/  SEL R0, R241, R8, !P6 ;  /* 0x00000008f1007207 */ /* 0x002fca0007000000 */
[----:B------:R1:W-:Y:S01]  /*22170*/  STL [R1+0x288], R0 ;  /* 0x0002880001007387 */ /* 0x0003e20000100800 */
[----:B------:R-:W-:-:S03]  /*22180*/  SEL R5, R241, R2, !P6 ;  /* 0x00000002f1057207 */ /* 0x000fc60007000000 */
[----:B------:R-:W4:Y:S01]  /*22190*/  LDL.LU R2, [R1+0x258] ;  /* 0x0002580001027983 */ /* 0x000f220000300800 */
[----:B-1----:R-:W-:-:S03]  /*221a0*/  SEL R0, R241, R249, !P6 ;  /* 0x000000f9f1007207 */ /* 0x002fc60007000000 */
        /* <DEDUP_REMOVED lines=8> */
[----:B------:R-:W4:Y:S04]  /*22230*/  LDL.LU R8, [R1+0x248] ;  /* 0x0002480001087983 */ /* 0x000f280000300800 */
[----:B------:R1:W-:Y:S01]  /*22240*/  STL [R1+0x3f0], R0 ;  /* 0x0003f00001007387 */ /* 0x0003e20000100800 */
[----:B---3--:R-:W-:-:S03]  /*22250*/  SEL R5, R241, R248, !P6 ;  /* 0x000000f8f1057207 */ /* 0x008fc60007000000 */
[----:B------:R-:W3:Y:S04]  /*22260*/  LDL.LU R248, [R1+0x244] ;  /* 0x0002440001f87983 */ /* 0x000ee80000300800 */
[----:B------:R-:W-:Y:S04]  /*22270*/  STL [R1+0x50c], R5 ;  /* 0x00050c0501007387 */ /* 0x000fe80000100800 */
[----:B------:R-:W3:Y:S04]  /*22280*/  LDL.LU R16, [R1+0x240] ;  /* 0x0002400001107983 */ /* 0x000ee80000300800 */
[----:B------:R-:W3:Y:S01]  /*22290*/  LDL.LU R15, [R1+0x23c] ;  /* 0x00023c00010f7983 */ /* 0x000ee20000300800 */
[----:B-1----:R-:W-:-:S05]  /*222a0*/  SEL R0, R241, R247, !P6 ;  /* 0x000000f7f1007207 */ /* 0x002fca0007000000 */
[----:B------:R2:W-:Y:S04]  /*222b0*/  STL [R1+0x5c0], R0 ;  /* 0x0005c00001007387 */ /* 0x0005e80000100800 */
[----:B------:R-:W3:Y:S01]  /*222c0*/  LDL.LU R247, [R1+0x238] ;  /* 0x0002380001f77983 */ /* 0x000ee20000300800 */
[----:B------:R-:W-:-:S03]  /*222d0*/  SEL R167, R241, R251, !P6 ;  /* 0x000000fbf1a77207 */ /* 0x000fc60007000000 */
[----:B------:R-:W3:Y:S04]  /*222e0*/  LDL.LU R14, [R1+0x234] ;  /* 0x00023400010e7983 */ /* 0x000ee80000300800 */
[----:B------:R-:W3:Y:S04]  /*222f0*/  LDL.LU R251, [R1+0x230] ;  /* 0x0002300001fb7983 */ /* 0x000ee80000300800 */
[----:B------:R-:W3:Y:S04]  /*22300*/  LDL.LU R7, [R1+0x22c] ;  /* 0x00022c0001077983 */ /* 0x000ee80000300800 */
[----:B------:R-:W-:Y:S04]  /*22310*/  STL [R1+0x210c], R167 ;  /* 0x00210ca701007387 */ /* 0x000fe80000100800 */
[----:B------:R-:W3:Y:S01]  /*22320*/  LDL.LU R13, [R1+0x228] ;  /* 0x00022800010d7983 */ /* 0x000ee20000300800 */
[----:B--2---:R-:W-:-:S03]  /*22330*/  SEL R0, R241, R252, !P6 ;  /* 0x000000fcf1007207 */ /* 0x004fc60007000000 */
[----:B------:R-:W2:Y:S04]  /*22340*/  LDL.LU R252, [R1+0x224] ;  /* 0x0002240001fc7983 */ /* 0x000ea80000300800 */
[----:B------:R4:W-:Y:S04]  /*22350*/  STL [R1+0x268], R0 ;  /* 0x0002680001007387 */ /* 0x0009e80000100800 */
[----:B------:R-:W2:Y:S04]  /*22360*/  LDL.LU R12, [R1+0x220] ;  /* 0x00022000010c7983 */ /* 0x000ea80000300800 */
[----:B------:R-:W2:Y:S01]  /*22370*/  LDL.LU R11, [R1+0x21c] ;  /* 0x00021c00010b7983 */ /* 0x000ea20000300800 */
[----:B----4-:R-:W-:-:S05]  /*22380*/  SEL R0, R241, R3, !P6 ;  /* 0x00000003f1007207 */ /* 0x010fca0007000000 */
[----:B------:R1:W-:Y:S04]  /*22390*/  STL [R1+0x264], R0 ;  /* 0x0002640001007387 */ /* 0x0003e80000100800 */
[----:B------:R-:W4:Y:S04]  /*223a0*/  LDL.LU R10, [R1+0x218] ;  /* 0x00021800010a7983 */ /* 0x000f280000300800 */
[----:B------:R-:W4:Y:S01]  /*223b0*/  LDL.LU R3, [R1+0x214] ;  /* 0x0002140001037983 */ /* 0x000f220000300800 */
        /* <DEDUP_REMOVED lines=8> */
[----:B------:R1:W-:Y:S02]  /*22440*/  STL [R1+0x3d8], R5 ;  /* 0x0003d80501007387 */ /* 0x0003e40000100800 */
[C---:B-1----:R-:W-:Y:S02]  /*22450*/  SEL R0, R241.reuse, R249, !P6 ;  /* 0x000000f9f1007207 */ /* 0x042fe40007000000 */
        /* <DEDUP_REMOVED lines=9> */
[----:B------:R1:W-:Y:S01]  /*224f0*/  STL [R1+0x248], R5 ;  /* 0x0002480501007387 */ /* 0x0003e20000100800 */
[----:B---3--:R-:W-:-:S03]  /*22500*/  SEL R0, R241, R248, !P6 ;  /* 0x000000f8f1007207 */ /* 0x008fc60007000000 */
[----:B------:R-:W3:Y:S01]  /*22510*/  LDL.LU R248, [R1+0x1f8] ;  /* 0x0001f80001f87983 */ /* 0x000ee20000300800 */
[C---:B------:R-:W-:Y:S02]  /*22520*/  SEL R16, R241.reuse, R16, !P6 ;  /* 0x00000010f1107207 */ /* 0x040fe40007000000 */
[C---:B-1----:R-:W-:Y:S01]  /*22530*/  SEL R5, R241.reuse, R15, !P6 ;  /* 0x0000000ff1057207 */ /* 0x042fe20007000000 */
[----:B------:R1:W-:Y:S04]  /*22540*/  STL [R1+0x244], R0 ;  /* 0x0002440001007387 */ /* 0x0003e80000100800 */
[----:B------:R-:W-:Y:S01]  /*22550*/  STL [R1+0x240], R16 ;  /* 0x0002401001007387 */ /* 0x000fe20000100800 */
[----:B-1----:R-:W-:-:S03]  /*22560*/  SEL R0, R241, R247, !P6 ;  /* 0x000000f7f1007207 */ /* 0x002fc60007000000 */
[----:B------:R-:W3:Y:S04]  /*22570*/  LDL.LU R247, [R1+0x1f4] ;  /* 0x0001f40001f77983 */ /* 0x000ee80000300800 */
[----:B------:R1:W-:Y:S04]  /*22580*/  STL [R1+0x23c], R5 ;  /* 0x00023c0501007387 */ /* 0x0003e80000100800 */
[----:B------:R1:W-:Y:S02]  /*22590*/  STL [R1+0x3b8], R0 ;  /* 0x0003b80001007387 */ /* 0x0003e40000100800 */
[----:B-1----:R-:W-:-:S02]  /*225a0*/  SEL R5, R241, R14, !P6 ;  /* 0x0000000ef1057207 */ /* 0x002fc40007000000 */
[C---:B------:R-:W-:Y:S02]  /*225b0*/  SEL R0, R241.reuse, R251, !P6 ;  /* 0x000000fbf1007207 */ /* 0x040fe40007000000 */
[----:B------:R-:W3:Y:S04]  /*225c0*/  LDL.LU R251, [R1+0x1f0] ;  /* 0x0001f00001fb7983 */ /* 0x000ee80000300800 */
[----:B------:R1:W-:Y:S04]  /*225d0*/  STL [R1+0x504], R5 ;  /* 0x0005040501007387 */ /* 0x0003e80000100800 */
[----:B------:R-:W-:Y:S01]  /*225e0*/  STL [R1+0x5b8], R0 ;  /* 0x0005b80001007387 */ /* 0x000fe20000100800 */
[----:B-1----:R-:W-:-:S03]  /*225f0*/  SEL R5, R241, R7, !P6 ;  /* 0x00000007f1057207 */ /* 0x002fc60007000000 */
[----:B------:R-:W3:Y:S04]  /*22600*/  LDL.LU R7, [R1+0x1ec] ;  /* 0x0001ec0001077983 */ /* 0x000ee80000300800 */
[----:B------:R2:W-:Y:S02]  /*22610*/  STL [R1+0x22c], R5 ;  /* 0x00022c0501007387 */ /* 0x0005e40000100800 */
[C---:B--2---:R-:W-:Y:S02]  /*22620*/  SEL R5, R241.reuse, R252, !P6 ;  /* 0x000000fcf1057207 */ /* 0x044fe40007000000 */
[----:B------:R-:W2:Y:S01]  /*22630*/  LDL.LU R252, [R1+0x1e8] ;  /* 0x0001e80001fc7983 */ /* 0x000ea20000300800 */
[----:B------:R-:W-:-:S05]  /*22640*/  SEL R0, R241, R13, !P6 ;  /* 0x0000000df1007207 */ /* 0x000fca0007000000 */
[----:B------:R1:W-:Y:S01]  /*22650*/  STL [R1+0x228], R0 ;  /* 0x0002280001007387 */ /* 0x0003e20000100800 */
[----:B------:R-:W-:-:S03]  /*22660*/  SEL R11, R241, R11, !P6 ;  /* 0x0000000bf10b7207 */ /* 0x000fc60007000000 */
[----:B------:R4:W-:Y:S01]  /*22670*/  STL [R1+0x224], R5 ;  /* 0x0002240501007387 */ /* 0x0009e20000100800 */
[----:B-1----:R-:W-:-:S05]  /*22680*/  SEL R0, R241, R12, !P6 ;  /* 0x0000000cf1007207 */ /* 0x002fca0007000000 */
[----:B------:R1:W-:Y:S01]  /*22690*/  STL [R1+0x220], R0 ;  /* 0x0002200001007387 */ /* 0x0003e20000100800 */
[----:B----4-:R-:W-:-:S03]  /*226a0*/  SEL R5, R241, R10, !P6 ;  /* 0x0000000af1057207 */ /* 0x010fc60007000000 */
[----:B------:R-:W-:Y:S01]  /*226b0*/  STL [R1+0x21c], R11 ;  /* 0x00021c0b01007387 */ /* 0x000fe20000100800 */
[----:B-1----:R-:W-:-:S03]  /*226c0*/  SEL R0, R241, R3, !P6 ;  /* 0x00000003f1007207 */ /* 0x002fc60007000000 */
[----:B------:R-:W4:Y:S04]  /*226d0*/  LDL.LU R3, [R1+0x1e4] ;  /* 0x0001e40001037983 */ /* 0x000f280000300800 */
[----:B------:R1:W-:Y:S04]  /*226e0*/  STL [R1+0x398], R5 ;  /* 0x0003980501007387 */ /* 0x0003e80000100800 */
[----:B------:R1:W-:Y:S02]  /*226f0*/  STL [R1+0x4f8], R0 ;  /* 0x0004f80001007387 */ /* 0x0003e40000100800 */
[----:B-1----:R-:W-:-:S02]  /*22700*/  SEL R5, R241, R6, !P6 ;  /* 0x00000006f1057207 */ /* 0x002fc40007000000 */
[----:B------:R-:W4:Y:S01]  /*22710*/  LDL.LU R6, [R1+0x1e0] ;  /* 0x0001e00001067983 */ /* 0x000f220000300800 */
[----:B------:R-:W-:-:S03]  /*22720*/  SEL R0, R241, R9, !P6 ;  /* 0x00000009f1007207 */ /* 0x000fc60007000000 */
[----:B------:R-:W-:Y:S04]  /*22730*/  STL [R1+0x5b0], R5 ;  /* 0x0005b00501007387 */ /* 0x000fe80000100800 */
[----:B------:R1:W-:Y:S02]  /*22740*/  STL [R1+0x2110], R0 ;  /* 0x0021100001007387 */ /* 0x0003e40000100800 */
[C---:B-1----:R-:W-:Y:S02]  /*22750*/  SEL R0, R241.reuse, R2, !P6 ;  /* 0x00000002f1007207 */ /* 0x042fe40007000000 */
[----:B------:R-:W4:Y:S04]  /*22760*/  LDL.LU R2, [R1+0x1dc] ;  /* 0x0001dc0001027983 */ /* 0x000f280000300800 */
[----:B------:R1:W-:Y:S01]  /*22770*/  STL [R1+0x208], R0 ;  /* 0x0002080001007387 */ /* 0x0003e20000100800 */
[----:B------:R-:W-:-:S03]  /*22780*/  SEL R5, R241, R249, !P6 ;  /* 0x000000f9f1057207 */ /* 0x000fc60007000000 */
[----:B------:R-:W4:Y:S04]  /*22790*/  LDL.LU R249, [R1+0x1d8] ;  /* 0x0001d80001f97983 */ /* 0x000f280000300800 */
[----:B------:R1:W-:Y:S04]  /*227a0*/  STL [R1+0x204], R5 ;  /* 0x0002040501007387 */ /* 0x0003e80000100800 */
[----:B------:R-:W4:Y:S01]  /*227b0*/  LDL.LU R18, [R1+0x1d4] ;  /* 0x0001d40001127983 */ /* 0x000f220000300800 */
[----:B-1----:R-:W-:-:S03]  /*227c0*/  SEL R0, R241, R4, !P6 ;  /* 0x00000004f1007207 */ /* 0x002fc60007000000 */
[----:B------:R-:W4:Y:S04]  /*227d0*/  LDL.LU R4, [R1+0x1d0] ;  /* 0x0001d00001047983 */ /* 0x000f280000300800 */
[----:B------:R3:W-:Y:S04]  /*227e0*/  STL [R1+0x200], R0 ;  /* 0x0002000001007387 */ /* 0x0007e80000100800 */
[----:B------:R-:W4:Y:S01]  /*227f0*/  LDL.LU R17, [R1+0x1cc] ;  /* 0x0001cc0001117983 */ /* 0x000f220000300800 */
[----:B------:R-:W-:-:S05]  /*22800*/  SEL R5, R241, R8, !P6 ;  /* 0x00000008f1057207 */ /* 0x000fca0007000000 */
[----:B------:R-:W-:Y:S04]  /*22810*/  STL [R1+0x1fc], R5 ;  /* 0x0001fc0501007387 */ /* 0x000fe80000100800 */
[----:B------:R-:W4:Y:S04]  /*22820*/  LDL.LU R16, [R1+0x1c8] ;  /* 0x0001c80001107983 */ /* 0x000f280000300800 */
[----:B------:R-:W4:Y:S01]  /*22830*/  LDL.LU R15, [R1+0x1c4] ;  /* 0x0001c400010f7983 */ /* 0x000f220000300800 */
[----:B---3--:R-:W-:-:S05]  /*22840*/  SEL R0, R241, R248, !P6 ;  /* 0x000000f8f1007207 */ /* 0x008fca0007000000 */
[----:B------:R1:W-:Y:S04]  /*22850*/  STL [R1+0x390], R0 ;  /* 0x0003900001007387 */ /* 0x0003e80000100800 */
[----:B------:R-:W3:Y:S04]  /*22860*/  LDL.LU R248, [R1+0x1c0] ;  /* 0x0001c00001f87983 */ /* 0x000ee80000300800 */
[----:B------:R-:W3:Y:S01]  /*22870*/  LDL.LU R14, [R1+0x1bc] ;  /* 0x0001bc00010e7983 */ /* 0x000ee20000300800 */
[----:B-1----:R-:W-:-:S03]  /*22880*/  SEL R0, R241, R247, !P6 ;  /* 0x000000f7f1007207 */ /* 0x002fc60007000000 */
[----:B------:R-:W3:Y:S04]  /*22890*/  LDL.LU R247, [R1+0x1b8] ;  /* 0x0001b80001f77983 */ /* 0x000ee80000300800 */
[----:B------:R1:W-:Y:S01]  /*228a0*/  STL [R1+0x4f0], R0 ;  /* 0x0004f00001007387 */ /* 0x0003e20000100800 */
[----:B------:R-:W-:-:S03]  /*228b0*/  SEL R5, R241, R251, !P6 ;  /* 0x000000fbf1057207 */ /* 0x000fc60007000000 */
[----:B------:R-:W3:Y:S04]  /*228c0*/  LDL.LU R251, [R1+0x1b4] ;  /* 0x0001b40001fb7983 */ /* 0x000ee80000300800 */
[----:B------:R-:W-:Y:S04]  /*228d0*/  STL [R1+0x5ac], R5 ;  /* 0x0005ac0501007387 */ /* 0x000fe80000100800 */
[----:B------:R-:W3:Y:S04]  /*228e0*/  LDL.LU R13, [R1+0x1b0] ;  /* 0x0001b000010d7983 */ /* 0x000ee80000300800 */
[----:B------:R-:W3:Y:S01]  /*228f0*/  LDL.LU R12, [R1+0x1ac] ;  /* 0x0001ac00010c7983 */ /* 0x000ee20000300800 */
[----:B-1----:R-:W-:-:S05]  /*22900*/  SEL R0, R241, R7, !P6 ;  /* 0x00000007f1007207 */ /* 0x002fca0007000000 */
[----:B------:R2:W-:Y:S04]  /*22910*/  STL [R1+0x1ec], R0 ;  /* 0x0001ec0001007387 */ /* 0x0005e80000100800 */
[----:B------:R-:W3:Y:S04]  /*22920*/  LDL.LU R11, [R1+0x1a8] ;  /* 0x0001a800010b7983 */ /* 0x000ee80000300800 */
[----:B------:R-:W3:Y:S01]  /*22930*/  LDL.LU R10, [R1+0x1a4] ;  /* 0x0001a400010a7983 */ /* 0x000ee20000300800 */
[----:B--2---:R-:W-:-:S05]  /*22940*/  SEL R0, R241, R252, !P6 ;  /* 0x000000fcf1007207 */ /* 0x004fca0007000000 */
[----:B------:R1:W-:Y:S04]  /*22950*/  STL [R1+0x1e8], R0 ;  /* 0x0001e80001007387 */ /* 0x0003e80000100800 */
        /* <DEDUP_REMOVED lines=10> */
[----:B------:R-:W-:-:S03]  /*22a00*/  SEL R5, R241, R2, !P6 ;  /* 0x00000002f1057207 */ /* 0x000fc60007000000 */
        /* <DEDUP_REMOVED lines=9> */
[----:B------:R-:W-:Y:S01]  /*22aa0*/  STL [R1+0x5a8], R0 ;  /* 0x0005a80001007387 */ /* 0x000fe20000100800 */
[----:B-1----:R-:W-:-:S02]  /*22ab0*/  SEL R5, R241, R17, !P6 ;  /* 0x00000011f1057207 */ /* 0x002fc40007000000 */
[----:B------:R-:W-:-:S03]  /*22ac0*/  SEL R16, R241, R16, !P6 ;  /* 0x00000010f1107207 */ /* 0x000fc60007000000 */
[----:B------:R1:W-:Y:S04]  /*22ad0*/  STL [R1+0x2114], R5 ;  /* 0x0021140501007387 */ /* 0x0003e80000100800 */
[----:B------:R-:W-:Y:S01]  /*22ae0*/  STL [R1+0x1c8], R16 ;  /* 0x0001c81001007387 */ /* 0x000fe20000100800 */
[C---:B-1----:R-:W-:Y:S02]  /*22af0*/  SEL R5, R241.reuse, R15, !P6 ;  /* 0x0000000ff1057207 */ /* 0x042fe40007000000 */
[C---:B---3--:R-:W-:Y:S02]  /*22b00*/  SEL R0, R241.reuse, R248, !P6 ;  /* 0x000000f8f1007207 */ /* 0x048fe40007000000 */
[----:B------:R-:W3:Y:S04]  /*22b10*/  LDL.LU R248, [R1+0x17c] ;  /* 0x00017c0001f87983 */ /* 0x000ee80000300800 */
[----:B------:R1:W-:Y:S04]  /*22b20*/  STL [R1+0x1c4], R5 ;  /* 0x0001c40501007387 */ /* 0x0003e80000100800 */
[----:B------:R1:W-:Y:S02]  /*22b30*/  STL [R1+0x1c0], R0 ;  /* 0x0001c00001007387 */ /* 0x0003e40000100800 */
[----:B-1----:R-:W-:-:S02]  /*22b40*/  SEL R5, R241, R14, !P6 ;  /* 0x0000000ef1057207 */ /* 0x002fc40007000000 */
[C---:B------:R-:W-:Y:S02]  /*22b50*/  SEL R0, R241.reuse, R247, !P6 ;  /* 0x000000f7f1007207 */ /* 0x040fe40007000000 */
[----:B------:R-:W3:Y:S04]  /*22b60*/  LDL.LU R247, [R1+0x178] ;  /* 0x0001780001f77983 */ /* 0x000ee80000300800 */
[----:B------:R1:W-:Y:S04]  /*22b70*/  STL [R1+0x1d4], R5 ;  /* 0x0001d40501007387 */ /* 0x0003e80000100800 */
[----:B------:R1:W-:Y:S02]  /*22b80*/  STL [R1+0x374], R0 ;  /* 0x0003740001007387 */ /* 0x0003e40000100800 */
[----:B-1----:R-:W-:-:S02]  /*22b90*/  SEL R5, R241, R251, !P6 ;  /* 0x000000fbf1057207 */ /* 0x002fc40007000000 */
[----:B------:R-:W3:Y:S01]  /*22ba0*/  LDL.LU R251, [R1+0x174] ;  /* 0x0001740001fb7983 */ /* 0x000ee20000300800 */
[C---:B------:R-:W-:Y:S02]  /*22bb0*/  SEL R0, R241.reuse, R13, !P6 ;  /* 0x0000000df1007207 */ /* 0x040fe40007000000 */
[C---:B------:R-:W-:Y:S01]  /*22bc0*/  SEL R167, R241.reuse, R12, !P6 ;  /* 0x0000000cf1a77207 */ /* 0x040fe20007000000 */
[----:B------:R1:W-:Y:S04]  /*22bd0*/  STL [R1+0x4e0], R5 ;  /* 0x0004e00501007387 */ /* 0x0003e80000100800 */
[----:B------:R-:W-:Y:S01]  /*22be0*/  STL [R1+0x2118], R167 ;  /* 0x002118a701007387 */ /* 0x000fe20000100800 */
[C---:B-1----:R-:W-:Y:S02]  /*22bf0*/  SEL R5, R241.reuse, R11, !P6 ;  /* 0x0000000bf1057207 */ /* 0x042fe40007000000 */
[C---:B------:R-:W-:Y:S01]  /*22c00*/  SEL R10, R241.reuse, R10, !P6 ;  /* 0x0000000af10a7207 */ /* 0x040fe20007000000 */
[----:B------:R-:W-:Y:S04]  /*22c10*/  STL [R1+0x5a0], R0 ;  /* 0x0005a00001007387 */ /* 0x000fe80000100800 */
[----:B------:R2:W-:Y:S04]  /*22c20*/  STL [R1+0x1a8], R5 ;  /* 0x0001a80501007387 */ /* 0x0005e80000100800 */
[----:B------:R-:W-:Y:S01]  /*22c30*/  STL [R1+0x1a4], R10 ;  /* 0x0001a40a01007387 */ /* 0x000fe20000100800 */
[----:B--2---:R-:W-:-:S03]  /*22c40*/  SEL R5, R241, R252, !P6 ;  /* 0x000000fcf1057207 */ /* 0x004fc60007000000 */
[----:B------:R-:W2:Y:S01]  /*22c50*/  LDL.LU R252, [R1+0x170] ;  /* 0x0001700001fc7983 */ /* 0x000ea20000300800 */
[----:B------:R-:W-:-:S05]  /*22c60*/  SEL R0, R241, R9, !P6 ;  /* 0x00000009f1007207 */ /* 0x000fca0007000000 */
[----:B------:R4:W-:Y:S04]  /*22c70*/  STL [R1+0x1a0], R0 ;  /* 0x0001a00001007387 */ /* 0x0009e80000100800 */
[----:B------:R1:W-:Y:S01]  /*22c80*/  STL [R1+0x1bc], R5 ;  /* 0x0001bc0501007387 */ /* 0x0003e20000100800 */
[----:B----4-:R-:W-:-:S03]  /*22c90*/  SEL R0, R241, R3, !P6 ;  /* 0x00000003f1007207 */ /* 0x010fc60007000000 */
[----:B------:R-:W4:Y:S04]  /*22ca0*/  LDL.LU R3, [R1+0x16c] ;  /* 0x00016c0001037983 */ /* 0x000f280000300800 */
[----:B------:R1:W-:Y:S01]  /*22cb0*/  STL [R1+0x354], R0 ;  /* 0x0003540001007387 */ /* 0x0003e20000100800 */
[C---:B------:R-:W-:Y:S02]  /*22cc0*/  SEL R8, R241.reuse, R8, !P6 ;  /* 0x00000008f1087207 */ /* 0x040fe40007000000 */
[----:B-1----:R-:W-:-:S03]  /*22cd0*/  SEL R5, R241, R7, !P6 ;  /* 0x00000007f1057207 */ /* 0x002fc60007000000 */
[----:B------:R-:W-:Y:S01]  /*22ce0*/  STL [R1+0x4d8], R8 ;  /* 0x0004d80801007387 */ /* 0x000fe20000100800 */
[----:B------:R-:W-:-:S05]  /*22cf0*/  SEL R0, R241, R6, !P6 ;  /* 0x00000006f1007207 */ /* 0x000fca0007000000 */
[----:B------:R-:W-:Y:S04]  /*22d00*/  STL [R1+0x211c], R0 ;  /* 0x00211c0001007387 */ /* 0x000fe80000100800 */
[----:B------:R1:W-:Y:S02]  /*22d10*/  STL [R1+0x5a4], R5 ;  /* 0x0005a40501007387 */ /* 0x0003e40000100800 */
[C---:B-1----:R-:W-:Y:S02]  /*22d20*/  SEL R5, R241.reuse, R2, !P6 ;  /* 0x00000002f1057207 */ /* 0x042fe40007000000 */
[----:B------:R-:W4:Y:S04]  /*22d30*/  LDL.LU R2, [R1+0x168] ;  /* 0x0001680001027983 */ /* 0x000f280000300800 */
[----:B------:R-:W-:Y:S04]  /*22d40*/  STL [R1+0x188], R5 ;  /* 0x0001880501007387 */ /* 0x000fe80000100800 */
[----:B------:R-:W4:Y:S01]  /*22d50*/  LDL.LU R21, [R1+0x164] ;  /* 0x0001640001157983 */ /* 0x000f220000300800 */
        /* <DEDUP_REMOVED lines=9> */
[----:B------:R-:W4:Y:S04]  /*22df0*/  LDL.LU R16, [R1+0x14c] ;  /* 0x00014c0001107983 */ /* 0x000f280000300800 */
[----:B------:R-:W4:Y:S01]  /*22e00*/  LDL.LU R15, [R1+0x148] ;  /* 0x00014800010f7983 */ /* 0x000f220000300800 */
[----:B---3--:R-:W-:-:S03]  /*22e10*/  SEL R0, R241, R248, !P6 ;  /* 0x000000f8f1007207 */ /* 0x008fc60007000000 */
[----:B------:R-:W3:Y:S04]  /*22e20*/  LDL.LU R248, [R1+0x144] ;  /* 0x0001440001f87983 */ /* 0x000ee80000300800 */
[----:B------:R1:W-:Y:S01]  /*22e30*/  STL [R1+0x1b4], R0 ;  /* 0x0001b40001007387 */ /* 0x0003e20000100800 */
[----:B------:R-:W-:-:S03]  /*22e40*/  SEL R4, R241, R247, !P6 ;  /* 0x000000f7f1047207 */ /* 0x000fc60007000000 */
[----:B------:R-:W3:Y:S04]  /*22e50*/  LDL.LU R247, [R1+0x140] ;  /* 0x0001400001f77983 */ /* 0x000ee80000300800 */
[----:B------:R2:W-:Y:S04]  /*22e60*/  STL [R1+0x334], R4 ;  /* 0x0003340401007387 */ /* 0x0005e80000100800 */
[----:B------:R-:W3:Y:S04]  /*22e70*/  LDL.LU R14, [R1+0x13c] ;  /* 0x00013c00010e7983 */ /* 0x000ee80000300800 */
[----:B------:R-:W3:Y:S01]  /*22e80*/  LDL.LU R13, [R1+0x138] ;  /* 0x00013800010d7983 */ /* 0x000ee20000300800 */
[----:B-1----:R-:W-:-:S05]  /*22e90*/  SEL R0, R241, R251, !P6 ;  /* 0x000000fbf1007207 */ /* 0x002fca0007000000 */
[----:B------:R4:W-:Y:S04]  /*22ea0*/  STL [R1+0x4d0], R0 ;  /* 0x0004d00001007387 */ /* 0x0009e80000100800 */
[----:B------:R-:W3:Y:S04]  /*22eb0*/  LDL.LU R12, [R1+0x134] ;  /* 0x00013400010c7983 */ /* 0x000ee80000300800 */
[----:B------:R-:W3:Y:S04]  /*22ec0*/  LDL.LU R11, [R1+0x130] ;  /* 0x00013000010b7983 */ /* 0x000ee80000300800 */
[----:B------:R-:W3:Y:S04]  /*22ed0*/  LDL.LU R10, [R1+0x12c] ;  /* 0x00012c00010a7983 */ /* 0x000ee80000300800 */
[----:B------:R-:W3:Y:S04]  /*22ee0*/  LDL.LU R9, [R1+0x128] ;  /* 0x0001280001097983 */ /* 0x000ee80000300800 */
        /* <DEDUP_REMOVED lines=8> */
[----:B------:R-:W2:Y:S04]  /*22f70*/  LDL.LU R6, [R1+0x114] ;  /* 0x0001140001067983 */ /* 0x000ea80000300800 */
[----:B-1----:R-:W2:Y:S04]  /*22f80*/  LDL.LU R4, [R1+0x110] ;  /* 0x0001100001047983 */ /* 0x002ea80000300800 */
[----:B------:R-:W2:Y:S01]  /*22f90*/  LDL.LU R3, [R1+0x10c] ;  /* 0x00010c0001037983 */ /* 0x000ea20000300800 */
[----:B------:R-:W-:-:S03]  /*22fa0*/  SEL R5, R241, R2, !P6 ;  /* 0x00000002f1057207 */ /* 0x000fc60007000000 */
[----:B------:R-:W2:Y:S04]  /*22fb0*/  LDL.LU R2, [R1+0x108] ;  /* 0x0001080001027983 */ /* 0x000ea80000300800 */
[----:B------:R1:W-:Y:S01]  /*22fc0*/  STL [R1+0x168], R5 ;  /* 0x0001680501007387 */ /* 0x0003e20000100800 */
[C---:B----4-:R-:W-:Y:S02]  /*22fd0*/  SEL R0, R241.reuse, R21, !P6 ;  /* 0x00000015f1007207 */ /* 0x050fe40007000000 */
[C---:B-1----:R-:W-:Y:S02]  /*22fe0*/  SEL R5, R241.reuse, R249, !P6 ;  /* 0x000000f9f1057207 */ /* 0x042fe40007000000 */
[----:B------:R-:W4:Y:S04]  /*22ff0*/  LDL.LU R249, [R1+0x104] ;  /* 0x0001040001f97983 */ /* 0x000f280000300800 */
[----:B------:R1:W-:Y:S04]  /*23000*/  STL [R1+0x164], R0 ;  /* 0x0001640001007387 */ /* 0x0003e80000100800 */
[----:B------:R1:W-:Y:S02]  /*23010*/  STL [R1+0x160], R5 ;  /* 0x0001600501007387 */ /* 0x0003e40000100800 */
[----:B-1----:R-:W-:-:S02]  /*23020*/  SEL R0, R241, R20, !P6 ;  /* 0x00000014f1007207 */ /* 0x002fc40007000000 */
[----:B------:R-:W-:-:S03]  /*23030*/  SEL R5, R241, R19, !P6 ;  /* 0x00000013f1057207 */ /* 0x000fc60007000000 */
[----:B------:R1:W-:Y:S01]  /*23040*/  STL [R1+0x19c], R0 ;  /* 0x00019c0001007387 */ /* 0x0003e20000100800 */
[----:B------:R-:W-:-:S03]  /*23050*/  SEL R18, R241, R18, !P6 ;  /* 0x00000012f1127207 */ /* 0x000fc60007000000 */
[----:B------:R1:W-:Y:S02]  /*23060*/  STL [R1+0x318], R5 ;  /* 0x0003180501007387 */ /* 0x0003e40000100800 */
[C---:B-1----:R-:W-:Y:S02]  /*23070*/  SEL R0, R241.reuse, R17, !P6 ;  /* 0x00000011f1007207 */ /* 0x042fe40007000000 */
[C---:B------:R-:W-:Y:S01]  /*23080*/  SEL R5, R241.reuse, R16, !P6 ;  /* 0x00000010f1057207 */ /* 0x040fe20007000000 */
[----:B------:R-:W-:Y:S04]  /*23090*/  STL [R1+0x4c4], R18 ;  /* 0x0004c41201007387 */ /* 0x000fe80000100800 */
[----:B------:R1:W-:Y:S04]  /*230a0*/  STL [R1+0x2120], R5 ;  /* 0x0021200501007387 */ /* 0x0003e80000100800 */
[----:B------:R3:W-:Y:S01]  /*230b0*/  STL [R1+0x598], R0 ;  /* 0x0005980001007387 */ /* 0x0007e20000100800 */
[----:B-1----:R-:W-:-:S02]  /*230c0*/  SEL R5, R241, R15, !P6 ;  /* 0x0000000ff1057207 */ /* 0x002fc40007000000 */
[C---:B---3--:R-:W-:Y:S02]  /*230d0*/  SEL R0, R241.reuse, R248, !P6 ;  /* 0x000000f8f1007207 */ /* 0x048fe40007000000 */
        /* <DEDUP_REMOVED lines=8> */
[----:B------:R1:W-:Y:S04]  /*23160*/  STL [R1+0x198], R0 ;  /* 0x0001980001007387 */ /* 0x0003e80000100800 */
[----:B------:R-:W-:Y:S01]  /*23170*/  STL [R1+0x2f8], R13 ;  /* 0x0002f80d01007387 */ /* 0x000fe20000100800 */
[C---:B-1----:R-:W-:Y:S02]  /*23180*/  SEL R5, R241.reuse, R12, !P6 ;  /* 0x0000000cf1057207 */ /* 0x042fe40007000000 */
[----:B------:R-:W-:-:S03]  /*23190*/  SEL R0, R241, R11, !P6 ;  /* 0x0000000bf1007207 */ /* 0x000fc60007000000 */
[----:B------:R1:W-:Y:S01]  /*231a0*/  STL [R1+0x4bc], R5 ;  /* 0x0004bc0501007387 */ /* 0x0003e20000100800 */
[----:B------:R-:W-:-:S03]  /*231b0*/  SEL R10, R241, R10, !P6 ;  /* 0x0000000af10a7207 */ /* 0x000fc60007000000 */
[----:B------:R1:W-:Y:S02]  /*231c0*/  STL [R1+0x594], R0 ;  /* 0x0005940001007387 */ /* 0x0003e40000100800 */
[C---:B-1----:R-:W-:Y:S02]  /*231d0*/  SEL R5, R241.reuse, R9, !P6 ;  /* 0x00000009f1057207 */ /* 0x042fe40007000000 */
[----:B------:R-:W-:Y:S01]  /*231e0*/  STL [R1+0x12c], R10 ;  /* 0x00012c0a01007387 */ /* 0x000fe20000100800 */
[----:B------:R-:W-:-:S03]  /*231f0*/  SEL R0, R241, R251, !P6 ;  /* 0x000000fbf1007207 */ /* 0x000fc60007000000 */
[----:B------:R-:W3:Y:S04]  /*23200*/  LDL.LU R251, [R1+0xf8] ;  /* 0x0000f80001fb7983 */ /* 0x000ee80000300800 */
[----:B------:R2:W-:Y:S04]  /*23210*/  STL [R1+0x128], R5 ;  /* 0x0001280501007387 */ /* 0x0005e80000100800 */
[----:B------:R1:W-:Y:S01]  /*23220*/  STL [R1+0x124], R0 ;  /* 0x0001240001007387 */ /* 0x0003e20000100800 */
[----:B--2---:R-:W-:-:S03]  /*23230*/  SEL R5, R241, R252, !P6 ;  /* 0x000000fcf1057207 */ /* 0x004fc60007000000 */
[----:B------:R-:W2:Y:S01]  /*23240*/  LDL.LU R252, [R1+0xf4] ;  /* 0x0000f40001fc7983 */ /* 0x000ea20000300800 */
[----:B-1----:R-:W-:-:S03]  /*23250*/  SEL R0, R241, R8, !P6 ;  /* 0x00000008f1007207 */ /* 0x002fc60007000000 */
[----:B------:R1:W-:Y:S01]  /*23260*/  STL [R1+0x120], R5 ;  /* 0x0001200501007387 */ /* 0x0003e20000100800 */
[----:B------:R-:W-:-:S03]  /*23270*/  SEL R7, R241, R7, !P6 ;  /* 0x00000007f1077207 */ /* 0x000fc60007000000 */
[----:B------:R1:W-:Y:S04]  /*23280*/  STL [R1+0x190], R0 ;  /* 0x0001900001007387 */ /* 0x0003e80000100800 */
[----:B------:R-:W-:Y:S01]  /*23290*/  STL [R1+0x314], R7 ;  /* 0x0003140701007387 */ /* 0x000fe20000100800 */
[C---:B-1----:R-:W-:Y:S02]  /*232a0*/  SEL R5, R241.reuse, R6, !P6 ;  /* 0x00000006f1057207 */ /* 0x042fe40007000000 */
[C---:B------:R-:W-:Y:S02]  /*232b0*/  SEL R0, R241.reuse, R4, !P6 ;  /* 0x00000004f1007207 */ /* 0x040fe40007000000 */
[C---:B------:R-:W-:Y:S01]  /*232c0*/  SEL R167, R241.reuse, R3, !P6 ;  /* 0x00000003f1a77207 */ /* 0x040fe20007000000 */
[----:B------:R-:W-:Y:S04]  /*232d0*/  STL [R1+0x4b8], R5 ;  /* 0x0004b80501007387 */ /* 0x000fe80000100800 */
[----:B------:R-:W-:Y:S04]  /*232e0*/  STL [R1+0x2124], R167 ;  /* 0x002124a701007387 */ /* 0x000fe80000100800 */
[----:B------:R1:W-:Y:S04]  /*232f0*/  STL [R1+0x590], R0 ;  /* 0x0005900001007387 */ /* 0x0003e80000100800 */
[----:B------:R-:W2:Y:S04]  /*23300*/  LDL.LU R23, [R1+0xf0] ;  /* 0x0000f00001177983 */ /* 0x000ea80000300800 */
[----:B------:R-:W2:Y:S01]  /*23310*/  LDL.LU R22, [R1+0xec] ;  /* 0x0000ec0001167983 */ /* 0x000ea20000300800 */
[----:B-1----:R-:W-:-:S05]  /*23320*/  SEL R0, R241, R2, !P6 ;  /* 0x00000002f1007207 */ /* 0x002fca0007000000 */
[----:B------:R4:W-:Y:S04]  /*23330*/  STL [R1+0x108], R0 ;  /* 0x0001080001007387 */ /* 0x0009e80000100800 */
[----:B------:R-:W2:Y:S04]  /*23340*/  LDL.LU R21, [R1+0xe8] ;  /* 0x0000e80001157983 */ /* 0x000ea80000300800 */
[----:B------:R-:W2:Y:S01]  /*23350*/  LDL.LU R20, [R1+0xe4] ;  /* 0x0000e40001147983 */ /* 0x000ea20000300800 */
[----:B----4-:R-:W-:-:S05]  /*23360*/  SEL R0, R241, R249, !P6 ;  /* 0x000000f9f1007207 */ /* 0x010fca0007000000 */
[----:B------:R1:W-:Y:S04]  /*23370*/  STL [R1+0x104], R0 ;  /* 0x0001040001007387 */ /* 0x0003e80000100800 */
[----:B------:R-:W4:Y:S04]  /*23380*/  LDL.LU R19, [R1+0xe0] ;  /* 0x0000e00001137983 */ /* 0x000f280000300800 */
[----:B------:R-:W4:Y:S04]  /*23390*/  LDL.LU R18, [R1+0xdc] ;  /* 0x0000dc0001127983 */ /* 0x000f280000300800 */
[----:B------:R-:W4:Y:S04]  /*233a0*/  LDL.LU R17, [R1+0xd8] ;  /* 0x0000d80001117983 */ /* 0x000f280000300800 */
[----:B------:R-:W4:Y:S04]  /*233b0*/  LDL.LU R16, [R1+0xd4] ;  /* 0x0000d40001107983 */ /* 0x000f280000300800 */
        /* <DEDUP_REMOVED lines=8> */
[----:B------:R-:W-:Y:S04]  /*23440*/  STL [R1+0x174], R0 ;  /* 0x0001740001007387 */ /* 0x000fe80000100800 */
        /* <DEDUP_REMOVED lines=8> */
[----:B------:R-:W3:Y:S04]  /*234d0*/  LDL.LU R3, [R1+0xa4] ;  /* 0x0000a40001037983 */ /* 0x000ee80000300800 */
[----:B-1----:R-:W3:Y:S01]  /*234e0*/  LDL.LU R2, [R1+0xa0] ;  /* 0x0000a00001027983 */ /* 0x002ee20000300800 */
[----:B--2---:R-:W-:-:S05]  /*234f0*/  SEL R0, R241, R252, !P6 ;  /* 0x000000fcf1007207 */ /* 0x004fca0007000000 */
[----:B------:R1:W-:Y:S04]  /*23500*/  STL [R1+0x4b0], R0 ;  /* 0x0004b00001007387 */ /* 0x0003e80000100800 */
[----:B------:R-:W2:Y:S04]  /*23510*/  LDL.LU R249, [R1+0x9c] ;  /* 0x00009c0001f97983 */ /* 0x000ea80000300800 */
[----:B------:R-:W2:Y:S04]  /*23520*/  LDL.LU R248, [R1+0x98] ;  /* 0x0000980001f87983 */ /* 0x000ea80000300800 */
[----:B------:R-:W2:Y:S04]  /*23530*/  LDL.LU R247, [R1+0x94] ;  /* 0x0000940001f77983 */ /* 0x000ea80000300800 */
[----:B------:R-:W2:Y:S04]  /*23540*/  LDL.LU R251, [R1+0x90] ;  /* 0x0000900001fb7983 */ /* 0x000ea80000300800 */
[----:B------:R-:W2:Y:S01]  /*23550*/  LDL.LU R252, [R1+0x8c] ;  /* 0x00008c0001fc7983 */ /* 0x000ea20000300800 */
[----:B------:R-:W-:-:S02]  /*23560*/  SEL R5, R241, R23, !P6 ;  /* 0x00000017f1057207 */ /* 0x000fc40007000000 */
[----:B-1----:R-:W-:-:S05]  /*23570*/  SEL R0, R241, R22, !P6 ;  /* 0x00000016f1007207 */ /* 0x002fca0007000000 */
[----:B------:R1:W-:Y:S04]  /*23580*/  STL [R1+0x2128], R0 ;  /* 0x0021280001007387 */ /* 0x0003e80000100800 */
[----:B------:R1:W-:Y:S02]  /*23590*/  STL [R1+0x58c], R5 ;  /* 0x00058c0501007387 */ /* 0x0003e40000100800 */
[C---:B-1----:R-:W-:Y:S02]  /*235a0*/  SEL R0, R241.reuse, R21, !P6 ;  /* 0x00000015f1007207 */ /* 0x042fe40007000000 */
[----:B------:R-:W-:-:S03]  /*235b0*/  SEL R5, R241, R20, !P6 ;  /* 0x00000014f1057207 */ /* 0x000fc60007000000 */
[----:B------:R1:W-:Y:S04]  /*235c0*/  STL [R1+0xe8], R0 ;  /* 0x0000e80001007387 */ /* 0x0003e80000100800 */
[----:B------:R1:W-:Y:S01]  /*235d0*/  STL [R1+0xe4], R5 ;  /* 0x0000e40501007387 */ /* 0x0003e20000100800 */
[C---:B----4-:R-:W-:Y:S02]  /*235e0*/  SEL R19, R241.reuse, R19, !P6 ;  /* 0x00000013f1137207 */ /* 0x050fe40007000000 */
[----:B-1----:R-:W-:-:S03]  /*235f0*/  SEL R0, R241, R18, !P6 ;  /* 0x00000012f1007207 */ /* 0x002fc60007000000 */
[----:B------:R-:W-:Y:S01]  /*23600*/  STL [R1+0xe0], R19 ;  /* 0x0000e01301007387 */ /* 0x000fe20000100800 */
[----:B------:R-:W-:-:S03]  /*23610*/  SEL R5, R241, R17, !P6 ;  /* 0x00000011f1057207 */ /* 0x000fc60007000000 */
[----:B------:R1:W-:Y:S01]  /*23620*/  STL [R1+0x15c], R0 ;  /* 0x00015c0001007387 */ /* 0x0003e20000100800 */
[----:B------:R-:W-:-:S03]  /*23630*/  SEL R16, R241, R16, !P6 ;  /* 0x00000010f1107207 */ /* 0x000fc60007000000 */
[----:B------:R4:W-:Y:S01]  /*23640*/  STL [R1+0x2d4], R5 ;  /* 0x0002d40501007387 */ /* 0x0009e20000100800 */
[C---:B-1----:R-:W-:Y:S02]  /*23650*/  SEL R0, R241.reuse, R15, !P6 ;  /* 0x0000000ff1007207 */ /* 0x042fe40007000000 */
[C---:B----4-:R-:W-:Y:S01]  /*23660*/  SEL R5, R241.reuse, R14, !P6 ;  /* 0x0000000ef1057207 */ /* 0x050fe20007000000 */
[----:B------:R-:W-:Y:S04]  /*23670*/  STL [R1+0x4a4], R16 ;  /* 0x0004a41001007387 */ /* 0x000fe80000100800 */
[----:B------:R-:W-:Y:S04]  /*23680*/  STL [R1+0x212c], R5 ;  /* 0x00212c0501007387 */ /* 0x000fe80000100800 */
[----:B------:R1:W-:Y:S02]  /*23690*/  STL [R1+0x588], R0 ;  /* 0x0005880001007387 */ /* 0x0003e40000100800 */
[----:B-1----:R-:W-:-:S05]  /*236a0*/  SEL R0, R241, R13, !P6 ;  /* 0x0000000df1007207 */ /* 0x002fca0007000000 */
[----:B------:R1:W-:Y:S01]  /*236b0*/  STL [R1+0x2134], R0 ;  /* 0x0021340001007387 */ /* 0x0003e20000100800 */
[C---:B------:R-:W-:Y:S02]  /*236c0*/  SEL R12, R241.reuse, R12, !P6 ;  /* 0x0000000cf10c7207 */ /* 0x040fe40007000000 */
[----:B------:R-:W-:-:S03]  /*236d0*/  SEL R5, R241, R11, !P6 ;  /* 0x0000000bf1057207 */ /* 0x000fc60007000000 */
[----:B------:R-:W-:Y:S04]  /*236e0*/  STL [R1+0xc4], R12 ;  /* 0x0000c40c01007387 */ /* 0x000fe80000100800 */
[----:B------:R4:W-:Y:S01]  /*236f0*/  STL [R1+0xc0], R5 ;  /* 0x0000c00501007387 */ /* 0x0009e20000100800 */
[C---:B-1----:R-:W-:Y:S02]  /*23700*/  SEL R0, R241.reuse, R10, !P6 ;  /* 0x0000000af1007207 */ /* 0x042fe40007000000 */
[----:B------:R-:W-:-:S03]  /*23710*/  SEL R9, R241, R9, !P6 ;  /* 0x00000009f1097207 */ /* 0x000fc60007000000 */
[----:B------:R1:W-:Y:S01]  /*23720*/  STL [R1+0x154], R0 ;  /* 0x0001540001007387 */ /* 0x0003e20000100800 */
[----:B----4-:R-:W-:-:S03]  /*23730*/  SEL R5, R241, R8, !P6 ;  /* 0x00000008f1057207 */ /* 0x010fc60007000000 */
[----:B------:R-:W-:Y:S01]  /*23740*/  STL [R1+0x2b8], R9 ;  /* 0x0002b80901007387 */ /* 0x000fe20000100800 */
[C---:B-1----:R-:W-:Y:S02]  /*23750*/  SEL R0, R241.reuse, R7, !P6 ;  /* 0x00000007f1007207 */ /* 0x042fe40007000000 */
[C---:B------:R-:W-:Y:S01]  /*23760*/  SEL R167, R241.reuse, R6, !P6 ;  /* 0x00000006f1a77207 */ /* 0x040fe20007000000 */
[----:B------:R1:W-:Y:S04]  /*23770*/  STL [R1+0x4a0], R5 ;  /* 0x0004a00501007387 */ /* 0x0003e80000100800 */
[----:B------:R-:W-:Y:S04]  /*23780*/  STL [R1+0x2130], R167 ;  /* 0x002130a701007387 */ /* 0x000fe80000100800 */
[----:B------:R3:W-:Y:S01]  /*23790*/  STL [R1+0x584], R0 ;  /* 0x0005840001007387 */ /* 0x0007e20000100800 */
[----:B-1----:R-:W-:-:S05]  /*237a0*/  SEL R5, R241, R4, !P6 ;  /* 0x00000004f1057207 */ /* 0x002fca0007000000 */
[----:B------:R-:W-:Y:S01]  /*237b0*/  STL [R1+0x2138], R5 ;  /* 0x0021380501007387 */ /* 0x000fe20000100800 */
[C---:B---3--:R-:W-:Y:S02]  /*237c0*/  SEL R0, R241.reuse, R3, !P6 ;  /* 0x00000003f1007207 */ /* 0x048fe40007000000 */
[----:B------:R-:W-:-:S05]  /*237d0*/  SEL R4, R241, R2, !P6 ;  /* 0x00000002f1047207 */ /* 0x000fca0007000000 */
[----:B------:R1:W-:Y:S01]  /*237e0*/  STL [R1+0xa0], R4 ;  /* 0x0000a00401007387 */ /* 0x0003e20000100800 */
[C---:B--2---:R-:W-:Y:S02]  /*237f0*/  SEL R3, R241.reuse, R249, !P6 ;  /* 0x000000f9f1037207 */ /* 0x044fe40007000000 */
[----:B------:R-:W-:-:S03]  /*23800*/  SEL R2, R241, R248, !P6 ;  /* 0x000000f8f1027207 */ /* 0x000fc60007000000 */
[----:B------:R2:W-:Y:S01]  /*23810*/  STL [R1+0x150], R3 ;  /* 0x0001500301007387 */ /* 0x0005e20000100800 */
[----:B-1----:R-:W-:-:S03]  /*23820*/  SEL R4, R241, R247, !P6 ;  /* 0x000000f7f1047207 */ /* 0x002fc60007000000 */
[----:B------:R1:W-:Y:S01]  /*23830*/  STL [R1+0x2b4], R2 ;  /* 0x0002b40201007387 */ /* 0x0003e20000100800 */
[----:B--2---:R-:W-:-:S03]  /*23840*/  SEL R3, R241, R251, !P6 ;  /* 0x000000fbf1037207 */ /* 0x004fc60007000000 */
[----:B------:R2:W-:Y:S01]  /*23850*/  STL [R1+0x49c], R4 ;  /* 0x00049c0401007387 */ /* 0x0005e20000100800 */
[----:B-1----:R-:W-:-:S03]  /*23860*/  SEL R2, R241, R252, !P6 ;  /* 0x000000fcf1027207 */ /* 0x002fc60007000000 */
[----:B------:R-:W3:Y:S04]  /*23870*/  LDL.LU R167, [R1+0x88] ;  /* 0x0000880001a77983 */ /* 0x000ee80000300800 */
[----:B------:R1:W-:Y:S04]  /*23880*/  STL [R1+0x580], R3 ;  /* 0x0005800301007387 */ /* 0x0003e80000100800 */
[----:B------:R-:W4:Y:S04]  /*23890*/  LDL.LU R5, [R1+0x84] ;  /* 0x0000840001057983 */ /* 0x000f280000300800 */
[----:B------:R1:W-:Y:S04]  /*238a0*/  STL [R1+0x8c], R2 ;  /* 0x00008c0201007387 */ /* 0x0003e80000100800 */
[----:B------:R-:W3:Y:S04]  /*238b0*/  LDL.LU R26, [R1+0x80] ;  /* 0x00008000011a7983 */ /* 0x000ee80000300800 */
[----:B------:R-:W4:Y:S04]  /*238c0*/  LDL.LU R25, [R1+0x7c] ;  /* 0x00007c0001197983 */ /* 0x000f280000300800 */
        /* <DEDUP_REMOVED lines=19> */
[----:B--2---:R-:W2:Y:S04]  /*23a00*/  LDL.LU R4, [R1+0x2c] ;  /* 0x00002c0001047983 */ /* 0x004ea80000300800 */
[----:B-1----:R-:W2:Y:S04]  /*23a10*/  LDL.LU R3, [R1+0x28] ;  /* 0x0000280001037983 */ /* 0x002ea80000300800 */
[----:B------:R-:W2:Y:S04]  /*23a20*/  LDL.LU R2, [R1+0x24] ;  /* 0x0000240001027983 */ /* 0x000ea80000300800 */
[----:B------:R-:W2:Y:S04]  /*23a30*/  LDL.LU R249, [R1+0x20] ;  /* 0x0000200001f97983 */ /* 0x000ea80000300800 */
[----:B------:R-:W2:Y:S04]  /*23a40*/  LDL.LU R248, [R1+0x1c] ;  /* 0x00001c0001f87983 */ /* 0x000ea80000300800 */
[----:B------:R-:W2:Y:S04]  /*23a50*/  LDL.LU R247, [R1+0x18] ;  /* 0x0000180001f77983 */ /* 0x000ea80000300800 */
[----:B------:R-:W2:Y:S04]  /*23a60*/  LDL.LU R251, [R1+0x14] ;  /* 0x0000140001fb7983 */ /* 0x000ea80000300800 */
[----:B------:R-:W2:Y:S01]  /*23a70*/  LDL.LU R252, [R1+0x10] ;  /* 0x0000100001fc7983 */ /* 0x000ea20000300800 */
[----:B---3--:R-:W-:-:S02]  /*23a80*/  SEL R26, R241, R26, !P6 ;  /* 0x0000001af11a7207 */ /* 0x008fc40007000000 */
[----:B----4-:R-:W-:-:S03]  /*23a90*/  SEL R25, R241, R25, !P6 ;  /* 0x00000019f1197207 */ /* 0x010fc60007000000 */
[----:B------:R1:W-:Y:S01]  /*23aa0*/  STL [R1+0x80], R26 ;  /* 0x0000801a01007387 */ /* 0x0003e20000100800 */
[C---:B------:R-:W-:Y:S02]  /*23ab0*/  SEL R24, R241.reuse, R24, !P6 ;  /* 0x00000018f1187207 */ /* 0x040fe40007000000 */
[C---:B------:R-:W-:Y:S01]  /*23ac0*/  SEL R23, R241.reuse, R23, !P6 ;  /* 0x00000017f1177207 */ /* 0x040fe20007000000 */
[----:B-1----:R-:W3:Y:S01]  /*23ad0*/  LDL.LU R26, [R1+0x21ac] ;  /* 0x0021ac00011a7983 */ /* 0x002ee20000300800 */
[----:B------:R-:W-:-:S03]  /*23ae0*/  SEL R22, R241, R22, !P6 ;  /* 0x00000016f1167207 */ /* 0x000fc60007000000 */
[----:B------:R1:W-:Y:S01]  /*23af0*/  STL [R1+0x138], R25 ;  /* 0x0001381901007387 */ /* 0x0003e20000100800 */
[C---:B------:R-:W-:Y:S02]  /*23b00*/  SEL R21, R241.reuse, R21, !P6 ;  /* 0x00000015f1157207 */ /* 0x040fe40007000000 */
[C---:B------:R-:W-:Y:S01]  /*23b10*/  SEL R20, R241.reuse, R20, !P6 ;  /* 0x00000014f1147207 */ /* 0x040fe20007000000 */
[----:B-1----:R-:W4:Y:S04]  /*23b20*/  LDL.LU R25, [R1+0x21a8] ;  /* 0x0021a80001197983 */ /* 0x002f280000300800 */
[----:B------:R1:W-:Y:S01]  /*23b30*/  STL [R1+0x2b0], R24 ;  /* 0x0002b01801007387 */ /* 0x0003e20000100800 */
[C---:B------:R-:W-:Y:S02]  /*23b40*/  SEL R19, R241.reuse, R19, !P6 ;  /* 0x00000013f1137207 */ /* 0x040fe40007000000 */
[C---:B------:R-:W-:Y:S01]  /*23b50*/  SEL R18, R241.reuse, R18, !P6 ;  /* 0x00000012f1127207 */ /* 0x040fe20007000000 */
[----:B-1----:R-:W4:Y:S04]  /*23b60*/  LDL.LU R24, [R1+0x21a4] ;  /* 0x0021a40001187983 */ /* 0x002f280000300800 */
[----:B------:R1:W-:Y:S01]  /*23b70*/  STL [R1+0x498], R23 ;  /* 0x0004981701007387 */ /* 0x0003e20000100800 */
[----:B------:R-:W-:-:S03]  /*23b80*/  SEL R17, R241, R17, !P6 ;  /* 0x00000011f1117207 */ /* 0x000fc60007000000 */
[----:B-1----:R-:W4:Y:S04]  /*23b90*/  LDL.LU R23, [R1+0x21a0] ;  /* 0x0021a00001177983 */ /* 0x002f280000300800 */
[----:B------:R1:W-:Y:S01]  /*23ba0*/  STL [R1+0x57c], R22 ;  /* 0x00057c1601007387 */ /* 0x0003e20000100800 */
[----:B------:R-:W-:-:S03]  /*23bb0*/  SEL R16, R241, R16, !P6 ;  /* 0x00000010f1107207 */ /* 0x000fc60007000000 */
[----:B-1----:R-:W3:Y:S04]  /*23bc0*/  LDL.LU R22, [R1+0x219c] ;  /* 0x00219c0001167983 */ /* 0x002ee80000300800 */
        /* <DEDUP_REMOVED lines=23> */
[----:B-1----:R-:W3:Y:S04]  /*23d40*/  LDL.LU R14, [R1+0x217c] ;  /* 0x00217c00010e7983 */ /* 0x002ee80000300800 */
[----:B------:R1:W-:Y:S01]  /*23d50*/  STL [R1], R13 ;  /* 0x0000000d01007387 */ /* 0x0003e20000100800 */
[----:B------:R-:W-:-:S03]  /*23d60*/  SEL R7, R241, R7, !P6 ;  /* 0x00000007f1077207 */ /* 0x000fc60007000000 */
[----:B-1----:R-:W4:Y:S04]  /*23d70*/  LDL.LU R13, [R1+0x2178] ;  /* 0x00217800010d7983 */ /* 0x002f280000300800 */
[----:B------:R1:W-:Y:S01]  /*23d80*/  STL [R1+0x48], R12 ;  /* 0x0000480c01007387 */ /* 0x0003e20000100800 */
[----:B------:R-:W-:-:S03]  /*23d90*/  SEL R6, R241, R6, !P6 ;  /* 0x00000006f1067207 */ /* 0x000fc60007000000 */
[----:B-1----:R-:W3:Y:S04]  /*23da0*/  LDL.LU R12, [R1+0x2174] ;  /* 0x00217400010c7983 */ /* 0x002ee80000300800 */
[----:B------:R1:W-:Y:S01]  /*23db0*/  STL [R1+0x44], R11 ;  /* 0x0000440b01007387 */ /* 0x0003e20000100800 */
[----:B--2---:R-:W-:-:S03]  /*23dc0*/  SEL R4, R241, R4, !P6 ;  /* 0x00000004f1047207 */ /* 0x004fc60007000000 */
[----:B-1----:R-:W2:Y:S04]  /*23dd0*/  LDL.LU R11, [R1+0x2170] ;  /* 0x00217000010b7983 */ /* 0x002ea80000300800 */
[----:B------:R1:W-:Y:S01]  /*23de0*/  STL [R1+0x74], R10 ;  /* 0x0000740a01007387 */ /* 0x0003e20000100800 */
[----:B------:R-:W-:-:S03]  /*23df0*/  SEL R3, R241, R3, !P6 ;  /* 0x00000003f1037207 */ /* 0x000fc60007000000 */
[----:B-1----:R-:W4:Y:S04]  /*23e00*/  LDL.LU R10, [R1+0x216c] ;  /* 0x00216c00010a7983 */ /* 0x002f280000300800 */
[----:B------:R1:W-:Y:S01]  /*23e10*/  STL [R1+0x130], R9 ;  /* 0x0001300901007387 */ /* 0x0003e20000100800 */
[----:B------:R-:W-:-:S03]  /*23e20*/  SEL R2, R241, R2, !P6 ;  /* 0x00000002f1027207 */ /* 0x000fc60007000000 */
[----:B-1----:R-:W2:Y:S04]  /*23e30*/  LDL.LU R9, [R1+0x2168] ;  /* 0x0021680001097983 */ /* 0x002ea80000300800 */
        /* <DEDUP_REMOVED lines=8> */
[----:B-1----:R-:W3:Y:S04]  /*23ec0*/  LDL.LU R6, [R1+0x215c] ;  /* 0x00215c0001067983 */ /* 0x002ee80000300800 */
[----:B------:R1:W-:Y:S04]  /*23ed0*/  STL [R1+0x2c], R4 ;  /* 0x00002c0401007387 */ /* 0x0003e80000100800 */
[----:B-1----:R-:W4:Y:S04]  /*23ee0*/  LDL.LU R4, [R1+0x2158] ;  /* 0x0021580001047983 */ /* 0x002f280000300800 */
[----:B------:R1:W-:Y:S04]  /*23ef0*/  STL [R1+0x28], R3 ;  /* 0x0000280301007387 */ /* 0x0003e80000100800 */
[----:B-1----:R-:W2:Y:S04]  /*23f00*/  LDL.LU R3, [R1+0x2154] ;  /* 0x0021540001037983 */ /* 0x002ea80000300800 */
[----:B------:R1:W-:Y:S04]  /*23f10*/  STL [R1+0x24], R2 ;  /* 0x0000240201007387 */ /* 0x0003e80000100800 */
[----:B-1----:R-:W3:Y:S04]  /*23f20*/  LDL.LU R2, [R1+0x2150] ;  /* 0x0021500001027983 */ /* 0x002ee80000300800 */
[----:B------:R1:W-:Y:S04]  /*23f30*/  STL [R1+0x70], R249 ;  /* 0x000070f901007387 */ /* 0x0003e80000100800 */
[----:B-1----:R-:W4:Y:S04]  /*23f40*/  LDL.LU R249, [R1+0x214c] ;  /* 0x00214c0001f97983 */ /* 0x002f280000300800 */
[----:B------:R1:W-:Y:S04]  /*23f50*/  STL [R1+0x11c], R248 ;  /* 0x00011cf801007387 */ /* 0x0003e80000100800 */
[----:B-1----:R-:W2:Y:S04]  /*23f60*/  LDL.LU R248, [R1+0x2148] ;  /* 0x0021480001f87983 */ /* 0x002ea80000300800 */
[----:B------:R1:W-:Y:S04]  /*23f70*/  STL [R1+0x290], R247 ;  /* 0x000290f701007387 */ /* 0x0003e80000100800 */
[----:B-1----:R-:W2:Y:S01]  /*23f80*/  LDL.LU R247, [R1+0x2144] ;  /* 0x0021440001f77983 */ /* 0x002ea20000300800 */
[----:B------:R-:W-:-:S02]  /*23f90*/  SEL R251, R241, R251, !P6 ;  /* 0x000000fbf1fb7207 */ /* 0x000fc40007000000 */
[----:B------:R-:W-:-:S03]  /*23fa0*/  SEL R252, R241, R252, !P6 ;  /* 0x000000fcf1fc7207 */ /* 0x000fc60007000000 */
[----:B------:R1:W-:Y:S04]  /*23fb0*/  STL [R1+0x48c], R251 ;  /* 0x00048cfb01007387 */ /* 0x0003e80000100800 */
[----:B-1----:R-:W2:Y:S04]  /*23fc0*/  LDL.LU R251, [R1+0x2140] ;  /* 0x0021400001fb7983 */ /* 0x002ea80000300800 */
[----:B------:R1:W-:Y:S04]  /*23fd0*/  STL [R1+0x570], R252 ;  /* 0x000570fc01007387 */ /* 0x0003e80000100800 */
[----:B-1----:R-:W2:Y:S01]  /*23fe0*/  LDL.LU R252, [R1+0x213c] ;  /* 0x00213c0001fc7983 */ /* 0x002ea20000300800 */
[----:B------:R-:W-:-:S02]  /*23ff0*/  SEL R144, R241, R144, !P6 ;  /* 0x00000090f1907207 */ /* 0x000fc40007000000 */
[C---:B------:R-:W-:Y:S02]  /*24000*/  SEL R145, R241.reuse, R145, !P6 ;  /* 0x00000091f1917207 */ /* 0x040fe40007000000 */
[C---:B------:R-:W-:Y:S02]  /*24010*/  SEL R136, R241.reuse, R136, !P6 ;  /* 0x00000088f1887207 */ /* 0x040fe40007000000 */
[C---:B---3--:R-:W-:Y:S02]  /*24020*/  SEL R2, R241.reuse, R2, !P6 ;  /* 0x00000002f1027207 */ /* 0x048fe40007000000 */
[C---:B----4-:R-:W-:Y:S02]  /*24030*/  SEL R249, R241.reuse, R249, !P6 ;  /* 0x000000f9f1f97207 */ /* 0x050fe40007000000 */
[----:B--2---:R-:W-:-:S05]  /*24040*/  SEL R247, R241, R247, !P6 ;  /* 0x000000f7f1f77207 */ /* 0x004fca0007000000 */
[----:B------:R1:W-:Y:S04]  /*24050*/  STL [R1+0x5b4], R247 ;  /* 0x0005b4f701007387 */ /* 0x0003e80000100800 */
[----:B------:R-:W-:Y:S04]  /*24060*/  STL [R1+0x6c], R249 ;  /* 0x00006cf901007387 */ /* 0x000fe80000100800 */
[----:B------:R2:W-:Y:S01]  /*24070*/  STL [R1+0x118], R2 ;  /* 0x0001180201007387 */ /* 0x0005e20000100800 */
[C---:B-1----:R-:W-:Y:S02]  /*24080*/  SEL R247, R241.reuse, R3, !P6 ;  /* 0x00000003f1f77207 */ /* 0x042fe40007000000 */
[----:B------:R-:W-:-:S03]  /*24090*/  SEL R3, R241, R4, !P6 ;  /* 0x00000004f1037207 */ /* 0x000fc60007000000 */
[----:B------:R-:W-:Y:S01]  /*240a0*/  STL [R1+0x278], R247 ;  /* 0x000278f701007387 */ /* 0x000fe20000100800 */
[----:B--2---:R-:W-:-:S03]  /*240b0*/  SEL R2, R241, R6, !P6 ;  /* 0x00000006f1027207 */ /* 0x004fc60007000000 */
[----:B------:R1:W-:Y:S04]  /*240c0*/  STL [R1+0x484], R3 ;  /* 0x0004840301007387 */ /* 0x0003e80000100800 */
[----:B------:R2:W-:Y:S01]  /*240d0*/  STL [R1+0x56c], R2 ;  /* 0x00056c0201007387 */ /* 0x0005e20000100800 */
[C---:B------:R-:W-:Y:S02]  /*240e0*/  SEL R4, R241.reuse, R12, !P6 ;  /* 0x0000000cf1047207 */ /* 0x040fe40007000000 */
[C---:B-1----:R-:W-:Y:S02]  /*240f0*/  SEL R3, R241.reuse, R10, !P6 ;  /* 0x0000000af1037207 */ /* 0x042fe40007000000 */
[----:B--2---:R-:W-:-:S03]  /*24100*/  SEL R2, R241, R11, !P6 ;  /* 0x0000000bf1027207 */ /* 0x004fc60007000000 */
[----:B------:R1:W-:Y:S04]  /*24110*/  STL [R1+0x60], R3 ;  /* 0x0000600301007387 */ /* 0x0003e80000100800 */
[----:B------:R2:W-:Y:S01]  /*24120*/  STL [R1+0x114], R2 ;  /* 0x0001140201007387 */ /* 0x0005e20000100800 */
[----:B-1----:R-:W-:-:S03]  /*24130*/  SEL R3, R241, R13, !P6 ;  /* 0x0000000df1037207 */ /* 0x002fc60007000000 */
[----:B------:R-:W-:Y:S01]  /*24140*/  STL [R1+0x274], R4 ;  /* 0x0002740401007387 */ /* 0x000fe20000100800 */
[----:B--2---:R-:W-:-:S03]  /*24150*/  SEL R2, R241, R14, !P6 ;  /* 0x0000000ef1027207 */ /* 0x004fc60007000000 */
[----:B------:R1:W-:Y:S04]  /*24160*/  STL [R1+0x488], R3 ;  /* 0x0004880301007387 */ /* 0x0003e80000100800 */
[----:B------:R2:W-:Y:S01]  /*24170*/  STL [R1+0x568], R2 ;  /* 0x0005680201007387 */ /* 0x0005e20000100800 */
[C---:B-1----:R-:W-:Y:S02]  /*24180*/  SEL R3, R241.reuse, R18, !P6 ;  /* 0x00000012f1037207 */ /* 0x042fe40007000000 */
[----:B--2---:R-:W-:-:S03]  /*24190*/  SEL R2, R241, R19, !P6 ;  /* 0x00000013f1027207 */ /* 0x004fc60007000000 */
[----:B------:R1:W-:Y:S01]  /*241a0*/  STL [R1+0x68], R3 ;  /* 0x0000680301007387 */ /* 0x0003e20000100800 */
[----:B------:R-:W-:-:S03]  /*241b0*/  SEL R4, R241, R20, !P6 ;  /* 0x00000014f1047207 */ /* 0x000fc60007000000 */
[----:B------:R2:W-:Y:S01]  /*241c0*/  STL [R1+0x110], R2 ;  /* 0x0001100201007387 */ /* 0x0005e20000100800 */
[----:B-1----:R-:W-:-:S03]  /*241d0*/  SEL R3, R241, R21, !P6 ;  /* 0x00000015f1037207 */ /* 0x002fc60007000000 */
[----:B------:R-:W-:Y:S01]  /*241e0*/  STL [R1+0x270], R4 ;  /* 0x0002700401007387 */ /* 0x000fe20000100800 */
[----:B--2---:R-:W-:-:S03]  /*241f0*/  SEL R2, R241, R22, !P6 ;  /* 0x00000016f1027207 */ /* 0x004fc60007000000 */
[----:B------:R1:W-:Y:S01]  /*24200*/  STL [R1+0x480], R3 ;  /* 0x0004800301007387 */ /* 0x0003e20000100800 */
[C---:B------:R-:W-:Y:S01]  /*24210*/  SEL R6, R241.reuse, R173, !P6 ;  /* 0x000000adf1067207 */ /* 0x040fe20007000000 */
[----:B------:R-:W-:Y:S01]  /*24220*/  @!P1 IMAD.MOV R245, RZ, RZ, -R245 ;  /* 0x000000fffff59224 */ /* 0x000fe200078e0af5 */
[C---:B------:R-:W-:Y:S01]  /*24230*/  SEL R11, R241.reuse, R212, !P6 ;  /* 0x000000d4f10b7207 */ /* 0x040fe20007000000 */
[----:B------:R2:W-:Y:S01]  /*24240*/  STL [R1+0x564], R2 ;  /* 0x0005640201007387 */ /* 0x0005e20000100800 */
[C---:B------:R-:W-:Y:S01]  /*24250*/  SEL R20, R241.reuse, R221, !P6 ;  /* 0x000000ddf1147207 */ /* 0x040fe20007000000 */
[----:B------:R-:W3:Y:S01]  /*24260*/  LDC R22, c[0x0][0x240] ;  /* 0x00009000ff167b82 */ /* 0x000ee20000000800 */
[C---:B-1----:R-:W-:Y:S02]  /*24270*/  SEL R3, R241.reuse, R26, !P6 ;  /* 0x0000001af1037207 */ /* 0x042fe40007000000 */
[----:B--2---:R-:W-:-:S03]  /*24280*/  SEL R2, R241, R27, !P6 ;  /* 0x0000001bf1027207 */ /* 0x004fc60007000000 */
[----:B------:R1:W-:Y:S01]  /*24290*/  STL [R1+0x5c], R3 ;  /* 0x00005c0301007387 */ /* 0x0003e20000100800 */
[C---:B------:R-:W-:Y:S01]  /*242a0*/  SEL R4, R241.reuse, R28, !P6 ;  /* 0x0000001cf1047207 */ /* 0x040fe20007000000 */
[----:B------:R-:W2:Y:S02]  /*242b0*/  LDC R27, c[0x0][0x240] ;  /* 0x00009000ff1b7b82 */ /* 0x000ea40000000800 */
[----:B------:R4:W-:Y:S01]  /*242c0*/  STL [R1+0xfc], R2 ;  /* 0x0000fc0201007387 */ /* 0x0009e20000100800 */
[----:B-1----:R-:W-:-:S03]  /*242d0*/  SEL R3, R241, R29, !P6 ;  /* 0x0000001df1037207 */ /* 0x002fc60007000000 */
[----:B------:R1:W-:Y:S01]  /*242e0*/  STL [R1+0x258], R4 ;  /* 0x0002580401007387 */ /* 0x0003e20000100800 */
[C---:B------:R-:W-:Y:S01]  /*242f0*/  SEL R21, R241.reuse, R229, !P6 ;  /* 0x000000e5f1157207 */ /* 0x040fe20007000000 */
[----:B------:R-:W3:Y:S01]  /*24300*/  LDC R28, c[0x0][0x240] ;  /* 0x00009000ff1c7b82 */ /* 0x000ee20000000800 */
[C---:B----4-:R-:W-:Y:S01]  /*24310*/  SEL R2, R241.reuse, R30, !P6 ;  /* 0x0000001ef1027207 */ /* 0x050fe20007000000 */
[----:B------:R4:W-:Y:S04]  /*24320*/  STL [R1+0x47c], R3 ;  /* 0x00047c0301007387 */ /* 0x0009e80000100800 */
[----:B------:R4:W-:Y:S01]  /*24330*/  STL [R1+0x560], R2 ;  /* 0x0005600201007387 */ /* 0x0009e20000100800 */
[C---:B-1----:R-:W-:Y:S01]  /*24340*/  SEL R4, R241.reuse, R36, !P6 ;  /* 0x00000024f1047207 */ /* 0x042fe20007000000 */
[----:B------:R-:W1:Y:S01]  /*24350*/  LDC R29, c[0x0][0x240] ;  /* 0x00009000ff1d7b82 */ /* 0x000e620000000800 */
[----:B----4-:R-:W-:-:S02]  /*24360*/  SEL R3, R241, R34, !P6 ;  /* 0x00000022f1037207 */ /* 0x010fc40007000000 */
[----:B------:R-:W-:-:S03]  /*24370*/  SEL R2, R241, R35, !P6 ;  /* 0x00000023f1027207 */ /* 0x000fc60007000000 */
[----:B------:R4:W-:Y:S01]  /*24380*/  STL [R1+0x58], R3 ;  /* 0x0000580301007387 */ /* 0x0009e20000100800 */
[C---:B------:R-:W-:Y:S01]  /*24390*/  SEL R118, R241.reuse, R118, !P6 ;  /* 0x00000076f1767207 */ /* 0x040fe20007000000 */
[----:B------:R-:W1:Y:S02]  /*243a0*/  LDC R30, c[0x0][0x240] ;  /* 0x00009000ff1e7b82 */ /* 0x000e640000000800 */
[----:B------:R2:W-:Y:S01]  /*243b0*/  STL [R1+0xf4], R2 ;  /* 0x0000f40201007387 */ /* 0x0005e20000100800 */
[----:B----4-:R-:W-:-:S03]  /*243c0*/  SEL R3, R241, R37, !P6 ;  /* 0x00000025f1037207 */ /* 0x010fc60007000000 */
[----:B------:R4:W-:Y:S01]  /*243d0*/  STL [R1+0x254], R4 ;  /* 0x0002540401007387 */ /* 0x0009e20000100800 */
[C---:B------:R-:W-:Y:S01]  /*243e0*/  SEL R100, R241.reuse, R100, !P6 ;  /* 0x00000064f1647207 */ /* 0x040fe20007000000 */
[----:B------:R-:W1:Y:S01]  /*243f0*/  LDC R34, c[0x0][0x240] ;  /* 0x00009000ff227b82 */ /* 0x000e620000000800 */
[C---:B--2---:R-:W-:Y:S01]  /*24400*/  SEL R2, R241.reuse, R38, !P6 ;  /* 0x00000026f1027207 */ /* 0x044fe20007000000 */
[----:B------:R2:W-:Y:S04]  /*24410*/  STL [R1+0x474], R3 ;  /* 0x0004740301007387 */ /* 0x0005e80000100800 */
[----:B------:R3:W-:Y:S01]  /*24420*/  STL [R1+0x558], R2 ;  /* 0x0005580201007387 */ /* 0x0007e20000100800 */
[C---:B----4-:R-:W-:Y:S01]  /*24430*/  SEL R4, R241.reuse, R41, !P6 ;  /* 0x00000029f1047207 */ /* 0x050fe20007000000 */
[----:B------:R-:W4:Y:S01]  /*24440*/  LDC R26, c[0x0][0x240] ;  /* 0x00009000ff1a7b82 */ /* 0x000f220000000800 */
[----:B--2---:R-:W-:-:S02]  /*24450*/  SEL R3, R241, R43, !P6 ;  /* 0x0000002bf1037207 */ /* 0x004fc40007000000 */
[C---:B---3--:R-:W-:Y:S01]  /*24460*/  SEL R2, R241.reuse, R42, !P6 ;  /* 0x0000002af1027207 */ /* 0x048fe20007000000 */
[----:B------:R2:W-:Y:S01]  /*24470*/  STL [R1+0x20], R4 ;  /* 0x0000200401007387 */ /* 0x0005e20000100800 */
[----:B------:R-:W-:-:S03]  /*24480*/  SEL R5, R241, R5, !P6 ;  /* 0x00000005f1057207 */ /* 0x000fc60007000000 */
[----:B------:R-:W3:Y:S01]  /*24490*/  LDC R41, c[0x0][0x240] ;  /* 0x00009000ff297b82 */ /* 0x000ee20000000800 */
[----:B------:R1:W-:Y:S01]  /*244a0*/  STL [R1+0x54], R2 ;  /* 0x0000540201007387 */ /* 0x0003e20000100800 */
[----:B--2---:R-:W-:-:S03]  /*244b0*/  SEL R4, R241, R44, !P6 ;  /* 0x0000002cf1047207 */ /* 0x004fc60007000000 */
[----:B------:R2:W-:Y:S01]  /*244c0*/  STL [R1+0xf8], R3 ;  /* 0x0000f80301007387 */ /* 0x0005e20000100800 */
[C---:B------:R-:W-:Y:S02]  /*244d0*/  SEL R99, R241.reuse, R99, !P6 ;  /* 0x00000063f1637207 */ /* 0x040fe40007000000 */
[C---:B------:R-:W-:Y:S02]  /*244e0*/  SEL R98, R241.reuse, R98, !P6 ;  /* 0x00000062f1627207 */ /* 0x040fe40007000000 */
[C---:B------:R-:W-:Y:S02]  /*244f0*/  SEL R97, R241.reuse, R97, !P6 ;  /* 0x00000061f1617207 */ /* 0x040fe40007000000 */
[C---:B------:R-:W-:Y:S02]  /*24500*/  SEL R96, R241.reuse, R96, !P6 ;  /* 0x00000060f1607207 */ /* 0x040fe40007000000 */
[C---:B------:R-:W-:Y:S02]  /*24510*/  SEL R95, R241.reuse, R95, !P6 ;  /* 0x0000005ff15f7207 */ /* 0x040fe40007000000 */
[----:B------:R-:W-:-:S02]  /*24520*/  SEL R109, R241, R109, !P6 ;  /* 0x0000006df16d7207 */ /* 0x000fc40007000000 */
        /* <DEDUP_REMOVED lines=23> */
[C---:B------:R-:W-:Y:S01]  /*246a0*/  SEL R33, R241.reuse, R33, !P6 ;  /* 0x00000021f1217207 */ /* 0x040fe20007000000 */
[----:B------:R-:W-:Y:S01]  /*246b0*/  @!P5 IMAD.MOV R244, RZ, RZ, -R244 ;  /* 0x000000fffff4d224 */ /* 0x000fe200078e0af4 */
[C---:B-1----:R-:W-:Y:S01]  /*246c0*/  SEL R2, R241.reuse, R45, !P6 ;  /* 0x0000002df1027207 */ /* 0x042fe20007000000 */
[----:B------:R-:W-:Y:S01]  /*246d0*/  STL [R1+0x250], R4 ;  /* 0x0002500401007387 */ /* 0x000fe20000100800 */
[----:B--2---:R-:W-:-:S02]  /*246e0*/  SEL R3, R241, R46, !P6 ;  /* 0x0000002ef1037207 */ /* 0x004fc40007000000 */
[----:B------:R-:W-:Y:S01]  /*246f0*/  @!P2 IADD3 R242, -R242, RZ, RZ ;  /* 0x000000fff2f2a210 */ /* 0x000fe20007ffe1ff */
[----:B------:R1:W-:Y:S01]  /*24700*/  STL [R1+0x470], R2 ;  /* 0x0004700201007387 */ /* 0x0003e20000100800 */
[C---:B------:R-:W-:Y:S02]  /*24710*/  SEL R247, R241.reuse, R55, !P6 ;  /* 0x00000037f1f77207 */ /* 0x040fe40007000000 */
[C---:B------:R-:W-:Y:S01]  /*24720*/  SEL R84, R241.reuse, R84, !P6 ;  /* 0x00000054f1547207 */ /* 0x040fe20007000000 */
[----:B------:R2:W-:Y:S01]  /*24730*/  STL [R1+0x554], R3 ;  /* 0x0005540301007387 */ /* 0x0005e20000100800 */
        /* <DEDUP_REMOVED lines=46> */
[C---:B------:R-:W-:Y:S01]  /*24a20*/  SEL R235, R241.reuse, R235, !P6 ;  /* 0x000000ebf1eb7207 */ /* 0x040fe20007000000 */
[----:B------:R-:W-:Y:S01]  /*24a30*/  @!P3 IMAD.MOV R246, RZ, RZ, -R246 ;  /* 0x000000fffff6b224 */ /* 0x000fe200078e0af6 */
[C---:B-1----:R-:W-:Y:S01]  /*24a40*/  SEL R2, R241.reuse, R48, !P6 ;  /* 0x00000030f1027207 */ /* 0x042fe20007000000 */
[----:B------:R-:W-:Y:S01]  /*24a50*/  ULDC.64 UR60, c[0x0][0x208] ;  /* 0x00008200003c7ab9 */ /* 0x000fe20000000a00 */
[C---:B------:R-:W-:Y:S01]  /*24a60*/  SEL R4, R241.reuse, R49, !P6 ;  /* 0x00000031f1047207 */ /* 0x040fe20007000000 */
[----:B------:R-:W-:Y:S01]  /*24a70*/  @!P4 IMAD.MOV R243, RZ, RZ, -R243 ;  /* 0x000000fffff3c224 */ /* 0x000fe200078e0af3 */
[C---:B--2---:R-:W-:Y:S01]  /*24a80*/  SEL R3, R241.reuse, R50, !P6 ;  /* 0x00000032f1037207 */ /* 0x044fe20007000000 */
[----:B------:R1:W-:Y:S01]  /*24a90*/  STL [R1+0x10], R2 ;  /* 0x0000100201007387 */ /* 0x0003e20000100800 */
[C---:B------:R-:W-:Y:S01]  /*24aa0*/  SEL R167, R241.reuse, R167, !P6 ;  /* 0x000000a7f1a77207 */ /* 0x040fe20007000000 */
[----:B------:R-:W2:Y:S02]  /*24ab0*/  LDC R173, c[0x0][0x230] ;  /* 0x00008c00ffad7b82 */ /* 0x000ea40000000800 */
[----:B------:R4:W-:Y:S01]  /*24ac0*/  STL [R1+0x1c], R4 ;  /* 0x00001c0401007387 */ /* 0x0009e20000100800 */
[----:B-1----:R-:W-:-:S03]  /*24ad0*/  SEL R2, R241, R51, !P6 ;  /* 0x00000033f1027207 */ /* 0x002fc60007000000 */
[----:B------:R1:W-:Y:S01]  /*24ae0*/  STL [R1+0x50], R3 ;  /* 0x0000500301007387 */ /* 0x0003e20000100800 */
[----:B----4-:R-:W-:-:S03]  /*24af0*/  SEL R4, R241, R52, !P6 ;  /* 0x00000034f1047207 */ /* 0x010fc60007000000 */
[----:B------:R4:W-:Y:S01]  /*24b00*/  STL [R1+0xf0], R2 ;  /* 0x0000f00201007387 */ /* 0x0009e20000100800 */
[----:B-1----:R-:W-:-:S03]  /*24b10*/  SEL R3, R241, R53, !P6 ;  /* 0x00000035f1037207 */ /* 0x002fc60007000000 */
[----:B------:R1:W-:Y:S01]  /*24b20*/  STL [R1+0x238], R4 ;  /* 0x0002380401007387 */ /* 0x0003e20000100800 */
[----:B----4-:R-:W-:-:S03]  /*24b30*/  SEL R2, R241, R54, !P6 ;  /* 0x00000036f1027207 */ /* 0x010fc60007000000 */
[----:B------:R4:W-:Y:S04]  /*24b40*/  STL [R1+0x468], R3 ;  /* 0x0004680301007387 */ /* 0x0009e80000100800 */
[----:B------:R3:W-:Y:S01]  /*24b50*/  STL [R1+0x54c], R2 ;  /* 0x00054c0201007387 */ /* 0x0007e20000100800 */
[C---:B-1----:R-:W-:Y:S02]  /*24b60*/  SEL R4, R241.reuse, R57, !P6 ;  /* 0x00000039f1047207 */ /* 0x042fe40007000000 */
[----:B----4-:R-:W-:-:S03]  /*24b70*/  SEL R3, R241, R58, !P6 ;  /* 0x0000003af1037207 */ /* 0x010fc60007000000 */
[----:B------:R1:W-:Y:S01]  /*24b80*/  STL [R1+0x18], R4 ;  /* 0x0000180401007387 */ /* 0x0003e20000100800 */
[----:B---3--:R-:W-:-:S03]  /*24b90*/  SEL R2, R241, R59, !P6 ;  /* 0x0000003bf1027207 */ /* 0x008fc60007000000 */
[----:B------:R3:W-:Y:S04]  /*24ba0*/  STL [R1+0x4c], R3 ;  /* 0x00004c0301007387 */ /* 0x0007e80000100800 */
[----:B------:R4:W-:Y:S01]  /*24bb0*/  STL [R1+0xdc], R2 ;  /* 0x0000dc0201007387 */ /* 0x0009e20000100800 */
[C---:B-1----:R-:W-:Y:S02]  /*24bc0*/  SEL R4, R241.reuse, R60, !P6 ;  /* 0x0000003cf1047207 */ /* 0x042fe40007000000 */
[----:B---3--:R-:W-:-:S03]  /*24bd0*/  SEL R3, R241, R61, !P6 ;  /* 0x0000003df1037207 */ /* 0x008fc60007000000 */
[----:B------:R-:W-:Y:S01]  /*24be0*/  STL [R1+0x234], R4 ;  /* 0x0002340401007387 */ /* 0x000fe20000100800 */
[----:B----4-:R-:W-:-:S03]  /*24bf0*/  SEL R2, R241, R62, !P6 ;  /* 0x0000003ef1027207 */ /* 0x010fc60007000000 */
[----:B------:R1:W-:Y:S04]  /*24c00*/  STL [R1+0x460], R3 ;  /* 0x0004600301007387 */ /* 0x0003e80000100800 */
[----:B------:R3:W-:Y:S01]  /*24c10*/  STL [R1+0x544], R2 ;  /* 0x0005440201007387 */ /* 0x0007e20000100800 */
[C---:B-1----:R-:W-:Y:S02]  /*24c20*/  SEL R3, R241.reuse, R66, !P6 ;  /* 0x00000042f1037207 */ /* 0x042fe40007000000 */
[----:B---3--:R-:W-:-:S03]  /*24c30*/  SEL R2, R241, R67, !P6 ;  /* 0x00000043f1027207 */ /* 0x008fc60007000000 */
[----:B------:R1:W-:Y:S01]  /*24c40*/  STL [R1+0x40], R3 ;  /* 0x0000400301007387 */ /* 0x0003e20000100800 */
[----:B------:R-:W-:-:S03]  /*24c50*/  SEL R4, R241, R68, !P6 ;  /* 0x00000044f1047207 */ /* 0x000fc60007000000 */
[----:B------:R3:W-:Y:S01]  /*24c60*/  STL [R1+0xd8], R2 ;  /* 0x0000d80201007387 */ /* 0x0007e20000100800 */
[----:B-1----:R-:W-:-:S03]  /*24c70*/  SEL R3, R241, R69, !P6 ;  /* 0x00000045f1037207 */ /* 0x002fc60007000000 */
[----:B------:R-:W-:Y:S01]  /*24c80*/  STL [R1+0x230], R4 ;  /* 0x0002300401007387 */ /* 0x000fe20000100800 */
[----:B---3--:R-:W-:-:S03]  /*24c90*/  SEL R2, R241, R70, !P6 ;  /* 0x00000046f1027207 */ /* 0x008fc60007000000 */
        /* <DEDUP_REMOVED lines=18> */
[----:B------:R1:W-:Y:S01]  /*24dc0*/  STL [R1+0x210], R4 ;  /* 0x0002100401007387 */ /* 0x0003e20000100800 */
[----:B---3--:R-:W-:-:S03]  /*24dd0*/  SEL R2, R241, R134, !P6 ;  /* 0x00000086f1027207 */ /* 0x008fc60007000000 */
[----:B------:R3:W-:Y:S04]  /*24de0*/  STL [R1+0x3d4], R3 ;  /* 0x0003d40301007387 */ /* 0x0007e80000100800 */
[----:B------:R4:W-:Y:S01]  /*24df0*/  STL [R1+0x510], R2 ;  /* 0x0005100201007387 */ /* 0x0009e20000100800 */
[C---:B-1----:R-:W-:Y:S02]  /*24e00*/  SEL R4, R241.reuse, R137, !P6 ;  /* 0x00000089f1047207 */ /* 0x042fe40007000000 */
[----:B---3--:R-:W-:-:S03]  /*24e10*/  SEL R3, R241, R138, !P6 ;  /* 0x0000008af1037207 */ /* 0x008fc60007000000 */
[----:B------:R1:W-:Y:S01]  /*24e20*/  STL [R1+0x14], R4 ;  /* 0x0000140401007387 */ /* 0x0003e20000100800 */
[----:B----4-:R-:W-:-:S03]  /*24e30*/  SEL R2, R241, R139, !P6 ;  /* 0x0000008bf1027207 */ /* 0x010fc60007000000 */
        /* <DEDUP_REMOVED lines=8> */
[----:B-1----:R-:W-:-:S03]  /*24ec0*/  SEL R3, R241, R146, !P6 ;  /* 0x00000092f1037207 */ /* 0x002fc60007000000 */
[----:B------:R-:W-:Y:S01]  /*24ed0*/  STL.64 [R1+0x20b0], R144 ;  /* 0x0020b09001007387 */ /* 0x000fe20000100a00 */
[----:B---3--:R-:W-:-:S03]  /*24ee0*/  SEL R2, R241, R147, !P6 ;  /* 0x00000093f1027207 */ /* 0x008fc60007000000 */
[----:B------:R1:W-:Y:S01]  /*24ef0*/  STL [R1+0x30], R3 ;  /* 0x0000300301007387 */ /* 0x0003e20000100800 */
[----:B------:R-:W-:-:S03]  /*24f00*/  SEL R4, R241, R148, !P6 ;  /* 0x00000094f1047207 */ /* 0x000fc60007000000 */
[----:B------:R3:W-:Y:S01]  /*24f10*/  STL [R1+0xb8], R2 ;  /* 0x0000b80201007387 */ /* 0x0007e20000100800 */
[----:B-1----:R-:W-:-:S03]  /*24f20*/  SEL R3, R241, R149, !P6 ;  /* 0x00000095f1037207 */ /* 0x002fc60007000000 */
[----:B------:R1:W-:Y:S01]  /*24f30*/  STL [R1+0x1f8], R4 ;  /* 0x0001f80401007387 */ /* 0x0003e20000100800 */
[----:B---3--:R-:W-:-:S03]  /*24f40*/  SEL R2, R241, R150, !P6 ;  /* 0x00000096f1027207 */ /* 0x008fc60007000000 */
[----:B------:R-:W-:Y:S04]  /*24f50*/  STL [R1+0x3d0], R3 ;  /* 0x0003d00301007387 */ /* 0x000fe80000100800 */
[----:B------:R3:W-:Y:S01]  /*24f60*/  STL [R1+0x4fc], R2 ;  /* 0x0004fc0201007387 */ /* 0x0007e20000100800 */
[C---:B-1----:R-:W-:Y:S02]  /*24f70*/  SEL R4, R241.reuse, R156, !P6 ;  /* 0x0000009cf1047207 */ /* 0x042fe40007000000 */
        /* <DEDUP_REMOVED lines=10> */
[----:B------:R-:W-:Y:S01]  /*25020*/  SEL R7, R241, R7, !P6 ;  /* 0x00000007f1077207 */ /* 0x000fe20007000000 */
[----:B------:R-:W-:Y:S01]  /*25030*/  IMAD R41, R31, R41, RZ ;  /* 0x000000291f297224 */ /* 0x000fe200078e02ff */
[C---:B---3--:R-:W-:Y:S01]  /*25040*/  SEL R2, R241.reuse, R155, !P6 ;  /* 0x0000009bf1027207 */ /* 0x048fe20007000000 */
[----:B------:R-:W1:Y:S01]  /*25050*/  LDC R31, c[0x0][0x240] ;  /* 0x00009000ff1f7b82 */ /* 0x000e620000000800 */
[----:B------:R-:W-:-:S03]  /*25060*/  SEL R3, R241, R157, !P6 ;  /* 0x0000009df1037207 */ /* 0x000fc60007000000 */
[----:B------:R3:W-:Y:S04]  /*25070*/  STL [R1+0xb4], R2 ;  /* 0x0000b40201007387 */ /* 0x0007e80000100800 */
[----:B------:R4:W-:Y:S01]  /*25080*/  STL [R1+0x1f4], R4 ;  /* 0x0001f40401007387 */ /* 0x0009e20000100800 */
[C---:B------:R-:W-:Y:S01]  /*25090*/  SEL R138, R241.reuse, R178, !P6 ;  /* 0x000000b2f18a7207 */ /* 0x040fe20007000000 */
[----:B------:R-:W2:Y:S02]  /*250a0*/  LDC R155, c[0x0][0x238] ;  /* 0x00008e00ff9b7b82 */ /* 0x000ea40000000800 */
[----:B------:R4:W-:Y:S01]  /*250b0*/  STL [R1+0x3b0], R3 ;  /* 0x0003b00301007387 */ /* 0x0009e20000100800 */
[C---:B---3--:R-:W-:Y:S02]  /*250c0*/  SEL R2, R241.reuse, R158, !P6 ;  /* 0x0000009ef1027207 */ /* 0x048fe40007000000 */
[----:B----4-:R-:W-:-:S03]  /*250d0*/  SEL R4, R241, R164, !P6 ;  /* 0x000000a4f1047207 */ /* 0x010fc60007000000 */
[----:B------:R-:W3:Y:S01]  /*250e0*/  LDC R156, c[0x0][0x238] ;  /* 0x00008e00ff9c7b82 */ /* 0x000ee20000000800 */
[C---:B------:R-:W-:Y:S01]  /*250f0*/  SEL R3, R241.reuse, R163, !P6 ;  /* 0x000000a3f1037207 */ /* 0x040fe20007000000 */
[----:B------:R4:W-:Y:S04]  /*25100*/  STL [R1+0x4f4], R2 ;  /* 0x0004f40201007387 */ /* 0x0009e80000100800 */
[----:B------:R4:W-:Y:S01]  /*25110*/  STL [R1+0xb0], R3 ;  /* 0x0000b00301007387 */ /* 0x0009e20000100800 */
[C---:B------:R-:W-:Y:S01]  /*25120*/  SEL R130, R241.reuse, R184, !P6 ;  /* 0x000000b8f1827207 */ /* 0x040fe20007000000 */
[----:B------:R-:W3:Y:S01]  /*25130*/  LDC R158, c[0x0][0x230] ;  /* 0x00008c00ff9e7b82 */ /* 0x000ee20000000800 */
[C---:B----4-:R-:W-:Y:S01]  /*25140*/  SEL R2, R241.reuse, R165, !P6 ;  /* 0x000000a5f1027207 */ /* 0x050fe20007000000 */
[----:B------:R4:W-:Y:S01]  /*25150*/  STL [R1+0x1f0], R4 ;  /* 0x0001f00401007387 */ /* 0x0009e20000100800 */
[----:B------:R-:W-:-:S03]  /*25160*/  SEL R3, R241, R166, !P6 ;  /* 0x000000a6f1037207 */ /* 0x000fc60007000000 */
[----:B------:R-:W-:Y:S01]  /*25170*/  STL [R1+0x394], R2 ;  /* 0x0003940201007387 */ /* 0x000fe20000100800 */
[C---:B------:R-:W-:Y:S01]  /*25180*/  SEL R131, R241.reuse, R185, !P6 ;  /* 0x000000b9f1837207 */ /* 0x040fe20007000000 */
[----:B------:R-:W3:Y:S02]  /*25190*/  LDC R157, c[0x0][0x230] ;  /* 0x00008c00ff9d7b82 */ /* 0x000ee40000000800 */
[----:B------:R1:W-:Y:S01]  /*251a0*/  STL [R1+0x4ec], R3 ;  /* 0x0004ec0301007387 */ /* 0x0003e20000100800 */
[C---:B----4-:R-:W-:Y:S02]  /*251b0*/  SEL R4, R241.reuse, R174, !P6 ;  /* 0x000000aef1047207 */ /* 0x050fe40007000000 */
[C---:B------:R-:W-:Y:S02]  /*251c0*/  SEL R137, R241.reuse, R186, !P6 ;  /* 0x000000baf1897207 */ /* 0x040fe40007000000 */
[C---:B------:R-:W-:Y:S01]  /*251d0*/  SEL R147, R241.reuse, R179, !P6 ;  /* 0x000000b3f1937207 */ /* 0x040fe20007000000 */
[----:B------:R-:W4:Y:S01]  /*251e0*/  LDC R163, c[0x0][0x238] ;  /* 0x00008e00ffa37b82 */ /* 0x000f220000000800 */
[----:B-1----:R-:W-:-:S05]  /*251f0*/  SEL R3, R241, R172, !P6 ;  /* 0x000000acf1037207 */ /* 0x002fca0007000000 */
[----:B------:R1:W-:Y:S01]  /*25200*/  STL [R1+0x9c], R3 ;  /* 0x00009c0301007387 */ /* 0x0003e20000100800 */
[C---:B------:R-:W-:Y:S01]  /*25210*/  SEL R146, R241.reuse, R187, !P6 ;  /* 0x000000bbf1927207 */ /* 0x040fe20007000000 */
[----:B------:R-:W4:Y:S02]  /*25220*/  LDC R164, c[0x0][0x230] ;  /* 0x00008c00ffa47b82 */ /* 0x000f240000000800 */
[----:B------:R2:W-:Y:S01]  /*25230*/  STL [R1+0x1d8], R6 ;  /* 0x0001d80601007387 */ /* 0x0005e20000100800 */
[----:B-1----:R-:W-:-:S03]  /*25240*/  SEL R3, R241, R175, !P6 ;  /* 0x000000aff1037207 */ /* 0x002fc60007000000 */
[----:B------:R1:W-:Y:S01]  /*25250*/  STL [R1+0x370], R4 ;  /* 0x0003700401007387 */ /* 0x0003e20000100800 */
[C---:B------:R-:W-:Y:S01]  /*25260*/  SEL R2, R241.reuse, R169, !P6 ;  /* 0x000000a9f1027207 */ /* 0x040fe20007000000 */
[----:B------:R-:W4:Y:S02]  /*25270*/  LDC R165, c[0x0][0x238] ;  /* 0x00008e00ffa57b82 */ /* 0x000f240000000800 */
[----:B------:R1:W-:Y:S01]  /*25280*/  STL [R1+0x4e8], R3 ;  /* 0x0004e80301007387 */ /* 0x0003e20000100800 */
[----:B--2---:R-:W-:-:S03]  /*25290*/  SEL R6, R241, R181, !P6 ;  /* 0x000000b5f1067207 */ /* 0x004fc60007000000 */
[----:B------:R-:W-:Y:S01]  /*252a0*/  STL.64 [R1+0x20b8], R138 ;  /* 0x0020b88a01007387 */ /* 0x000fe20000100a00 */
[C---:B-1----:R-:W-:Y:S01]  /*252b0*/  SEL R4, R241.reuse, R182, !P6 ;  /* 0x000000b6f1047207 */ /* 0x042fe20007000000 */
[----:B------:R-:W1:Y:S01]  /*252c0*/  LDC R172, c[0x0][0x238] ;  /* 0x00008e00ffac7b82 */ /* 0x000e620000000800 */
[----:B------:R-:W-:-:S05]  /*252d0*/  SEL R3, R241, R180, !P6 ;  /* 0x000000b4f1037207 */ /* 0x000fca0007000000 */
[----:B------:R2:W-:Y:S01]  /*252e0*/  STL [R1+0x98], R3 ;  /* 0x0000980301007387 */ /* 0x0005e20000100800 */
[C---:B------:R-:W-:Y:S01]  /*252f0*/  SEL R46, R241.reuse, R168, !P6 ;  /* 0x000000a8f12e7207 */ /* 0x040fe20007000000 */
[----:B------:R-:W1:Y:S02]  /*25300*/  LDC R174, c[0x0][0x238] ;  /* 0x00008e00ffae7b82 */ /* 0x000e640000000800 */
[----:B------:R3:W-:Y:S01]  /*25310*/  STL [R1+0x1d0], R6 ;  /* 0x0001d00601007387 */ /* 0x0007e20000100800 */
[----:B--2---:R-:W-:-:S03]  /*25320*/  SEL R3, R241, R183, !P6 ;  /* 0x000000b7f1037207 */ /* 0x004fc60007000000 */
[----:B------:R2:W-:Y:S01]  /*25330*/  STL [R1+0x350], R4 ;  /* 0x0003500401007387 */ /* 0x0005e20000100800 */
[C---:B------:R-:W-:Y:S01]  /*25340*/  SEL R55, R241.reuse, R208, !P6 ;  /* 0x000000d0f1377207 */ /* 0x040fe20007000000 */
[----:B------:R-:W1:Y:S02]  /*25350*/  LDC R175, c[0x0][0x238] ;  /* 0x00008e00ffaf7b82 */ /* 0x000e640000000800 */
[----:B------:R2:W-:Y:S01]  /*25360*/  STL [R1+0x4dc], R3 ;  /* 0x0004dc0301007387 */ /* 0x0005e20000100800 */
[----:B---3--:R-:W-:-:S03]  /*25370*/  SEL R6, R241, R189, !P6 ;  /* 0x000000bdf1067207 */ /* 0x008fc60007000000 */
[----:B------:R-:W-:Y:S01]  /*25380*/  STL.64 [R1+0x20c0], R130 ;  /* 0x0020c08201007387 */ /* 0x000fe20000100a00 */
[C---:B--2---:R-:W-:Y:S01]  /*25390*/  SEL R4, R241.reuse, R190, !P6 ;  /* 0x000000bef1047207 */ /* 0x044fe20007000000 */
[----:B------:R-:W2:Y:S01]  /*253a0*/  LDC R179, c[0x0][0x238] ;  /* 0x00008e00ffb37b82 */ /* 0x000ea20000000800 */
[C---:B------:R-:W-:Y:S01]  /*253b0*/  SEL R3, R241.reuse, R188, !P6 ;  /* 0x000000bcf1037207 */ /* 0x040fe20007000000 */
[----:B------:R-:W-:Y:S04]  /*253c0*/  STL.64 [R1+0x20c8], R136 ;  /* 0x0020c88801007387 */ /* 0x000fe80000100a00 */
[----:B------:R-:W-:Y:S01]  /*253d0*/  STL.64 [R1+0x20d0], R146 ;  /* 0x0020d09201007387 */ /* 0x000fe20000100a00 */
[C---:B------:R-:W-:Y:S01]  /*253e0*/  SEL R51, R241.reuse, R200, !P6 ;  /* 0x000000c8f1337207 */ /* 0x040fe20007000000 */
[----:B------:R-:W3:Y:S02]  /*253f0*/  LDC R185, c[0x0][0x238] ;  /* 0x00008e00ffb97b82 */ /* 0x000ee40000000800 */
[----:B------:R4:W-:Y:S04]  /*25400*/  STL [R1+0x94], R3 ;  /* 0x0000940301007387 */ /* 0x0009e80000100800 */
[----:B------:R4:W-:Y:S01]  /*25410*/  STL [R1+0x1b8], R6 ;  /* 0x0001b80601007387 */ /* 0x0009e20000100800 */
[C---:B------:R-:W-:Y:S01]  /*25420*/  SEL R151, R241.reuse, R228, !P6 ;  /* 0x000000e4f1977207 */ /* 0x040fe20007000000 */
[----:B------:R-:W3:Y:S01]  /*25430*/  LDC R187, c[0x0][0x238] ;  /* 0x00008e00ffbb7b82 */ /* 0x000ee20000000800 */
[C---:B----4-:R-:W-:Y:S01]  /*25440*/  SEL R3, R241.reuse, R191, !P6 ;  /* 0x000000bff1037207 */ /* 0x050fe20007000000 */
[----:B------:R-:W-:Y:S01]  /*25450*/  STL [R1+0x358], R4 ;  /* 0x0003580401007387 */ /* 0x000fe20000100800 */
[----:B------:R-:W-:-:S03]  /*25460*/  SEL R6, R241, R197, !P6 ;  /* 0x000000c5f1067207 */ /* 0x000fc60007000000 */
[----:B------:R4:W-:Y:S01]  /*25470*/  STL [R1+0x4d4], R3 ;  /* 0x0004d40301007387 */ /* 0x0009e20000100800 */
[C---:B------:R-:W-:Y:S01]  /*25480*/  SEL R54, R241.reuse, R232, !P6 ;  /* 0x000000e8f1367207 */ /* 0x040fe20007000000 */
[----:B------:R-:W3:Y:S01]  /*25490*/  LDC R183, c[0x0][0x230] ;  /* 0x00008c00ffb77b82 */ /* 0x000ee20000000800 */
[----:B----4-:R-:W-:-:S07]  /*254a0*/  SEL R3, R241, R196, !P6 ;  /* 0x000000c4f1037207 */ /* 0x010fce0007000000 */
[----:B------:R-:W4:Y:S01]  /*254b0*/  LDC R181, c[0x0][0x230] ;  /* 0x00008c00ffb57b82 */ /* 0x000f220000000800 */
[C---:B------:R-:W-:Y:S01]  /*254c0*/  SEL R4, R241.reuse, R198, !P6 ;  /* 0x000000c6f1047207 */ /* 0x040fe20007000000 */
[----:B------:R1:W-:Y:S04]  /*254d0*/  STL [R1+0x90], R3 ;  /* 0x0000900301007387 */ /* 0x0003e80000100800 */
[----:B------:R2:W-:Y:S01]  /*254e0*/  STL [R1+0x1b0], R6 ;  /* 0x0001b00601007387 */ /* 0x0005e20000100800 */
[C---:B------:R-:W-:Y:S01]  /*254f0*/  SEL R166, R241.reuse, R220, !P6 ;  /* 0x000000dcf1a67207 */ /* 0x040fe20007000000 */
[----:B------:R-:W4:Y:S01]  /*25500*/  LDC R189, c[0x0][0x238] ;  /* 0x00008e00ffbd7b82 */ /* 0x000f220000000800 */
[C---:B-1----:R-:W-:Y:S01]  /*25510*/  SEL R3, R241.reuse, R199, !P6 ;  /* 0x000000c7f1037207 */ /* 0x042fe20007000000 */
[----:B------:R1:W-:Y:S01]  /*25520*/  STL [R1+0x338], R4 ;  /* 0x0003380401007387 */ /* 0x0003e20000100800 */
[----:B------:R-:W-:-:S02]  /*25530*/  SEL R134, R241, R234, !P6 ;  /* 0x000000eaf1867207 */ /* 0x000fc40007000000 */
[C---:B------:R-:W-:Y:S01]  /*25540*/  SEL R142, R241.reuse, R195, !P6 ;  /* 0x000000c3f18e7207 */ /* 0x040fe20007000000 */
[----:B------:R1:W-:Y:S01]  /*25550*/  STL [R1+0x4cc], R3 ;  /* 0x0004cc0301007387 */ /* 0x0003e20000100800 */
[C---:B--2---:R-:W-:Y:S01]  /*25560*/  SEL R6, R241.reuse, R205, !P6 ;  /* 0x000000cdf1067207 */ /* 0x044fe20007000000 */
[----:B------:R-:W2:Y:S01]  /*25570*/  LDC R191, c[0x0][0x238] ;  /* 0x00008e00ffbf7b82 */ /* 0x000ea20000000800 */
[C---:B-1----:R-:W-:Y:S02]  /*25580*/  SEL R4, R241.reuse, R206, !P6 ;  /* 0x000000cef1047207 */ /* 0x042fe40007000000 */
[----:B------:R-:W-:-:S05]  /*25590*/  SEL R3, R241, R204, !P6 ;  /* 0x000000ccf1037207 */ /* 0x000fca0007000000 */
[----:B------:R1:W-:Y:S04]  /*255a0*/  STL [R1+0x84], R3 ;  /* 0x0000840301007387 */ /* 0x0003e80000100800 */
[----:B------:R3:W-:Y:S04]  /*255b0*/  STL [R1+0x194], R6 ;  /* 0x0001940601007387 */ /* 0x0007e80000100800 */
[----:B------:R3:W-:Y:S01]  /*255c0*/  STL [R1+0x330], R4 ;  /* 0x0003300401007387 */ /* 0x0007e20000100800 */
[C---:B-1----:R-:W-:Y:S02]  /*255d0*/  SEL R3, R241.reuse, R207, !P6 ;  /* 0x000000cff1037207 */ /* 0x042fe40007000000 */
[----:B---3--:R-:W-:-:S03]  /*255e0*/  SEL R6, R241, R214, !P6 ;  /* 0x000000d6f1067207 */ /* 0x008fc60007000000 */
[----:B------:R-:W-:Y:S01]  /*255f0*/  STL [R1+0x4c8], R3 ;  /* 0x0004c80301007387 */ /* 0x000fe20000100800 */
[----:B------:R-:W-:-:S03]  /*25600*/  SEL R4, R241, R213, !P6 ;  /* 0x000000d5f1047207 */ /* 0x000fc60007000000 */
[----:B------:R-:W-:Y:S04]  /*25610*/  STL [R1+0x7c], R11 ;  /* 0x00007c0b01007387 */ /* 0x000fe80000100800 */
[----:B------:R-:W3:Y:S04]  /*25620*/  LDL.LU R13, [R1+0x434] ;  /* 0x00043400010d7983 */ /* 0x000ee80000300800 */
[----:B------:R1:W-:Y:S04]  /*25630*/  STL [R1+0x178], R4 ;  /* 0x0001780401007387 */ /* 0x0003e80000100800 */
[----:B------:R-:W-:Y:S04]  /*25640*/  STL [R1+0x310], R6 ;  /* 0x0003100601007387 */ /* 0x000fe80000100800 */
[----:B------:R-:W3:Y:S01]  /*25650*/  LDL.LU R19, [R1+0x438] ;  /* 0x0004380001137983 */ /* 0x000ee20000300800 */
[----:B-1----:R-:W-:-:S03]  /*25660*/  SEL R4, R241, R215, !P6 ;  /* 0x000000d7f1047207 */ /* 0x002fc60007000000 */
[----:B------:R-:W4:Y:S04]  /*25670*/  LDL.LU R18, [R1+0x444] ;  /* 0x0004440001127983 */ /* 0x000f280000300800 */
[----:B------:R1:W-:Y:S04]  /*25680*/  STL [R1+0x4c0], R4 ;  /* 0x0004c00401007387 */ /* 0x0003e80000100800 */
[----:B------:R-:W2:Y:S01]  /*25690*/  LDL.LU R14, [R1+0x43c] ;  /* 0x00043c00010e7983 */ /* 0x000ea20000300800 */
[----:B------:R-:W-:-:S03]  /*256a0*/  SEL R11, R241, R222, !P6 ;  /* 0x000000def10b7207 */ /* 0x000fc60007000000 */
[----:B------:R1:W-:Y:S02]  /*256b0*/  STL [R1+0x17c], R20 ;  /* 0x00017c1401007387 */ /* 0x0003e40000100800 */
[C---:B-1----:R-:W-:Y:S02]  /*256c0*/  SEL R4, R241.reuse, R223, !P6 ;  /* 0x000000dff1047207 */ /* 0x042fe40007000000 */
[----:B------:R-:W-:Y:S01]  /*256d0*/  STL [R1+0x2f0], R11 ;  /* 0x0002f00b01007387 */ /* 0x000fe20000100800 */
[----:B------:R-:W-:-:S03]  /*256e0*/  SEL R20, R241, R230, !P6 ;  /* 0x000000e6f1147207 */ /* 0x000fc60007000000 */
[----:B------:R1:W-:Y:S04]  /*256f0*/  STL [R1+0x4b4], R4 ;  /* 0x0004b40401007387 */ /* 0x0003e80000100800 */
[----:B------:R-:W-:Y:S04]  /*25700*/  STL [R1+0x170], R21 ;  /* 0x0001701501007387 */ /* 0x000fe80000100800 */
[----:B------:R1:W-:Y:S02]  /*25710*/  STL [R1+0x2f4], R20 ;  /* 0x0002f41401007387 */ /* 0x0003e40000100800 */
[----:B-1----:R-:W-:-:S02]  /*25720*/  SEL R4, R241, R231, !P6 ;  /* 0x000000e7f1047207 */ /* 0x002fc40007000000 */
[----:B------:R-:W-:-:S03]  /*25730*/  SEL R20, R241, R237, !P6 ;  /* 0x000000edf1147207 */ /* 0x000fc60007000000 */
[----:B------:R-:W-:Y:S01]  /*25740*/  STL [R1+0x4ac], R4 ;  /* 0x0004ac0401007387 */ /* 0x000fe20000100800 */
[----:B------:R-:W-:-:S03]  /*25750*/  SEL R21, R241, R238, !P6 ;  /* 0x000000eef1157207 */ /* 0x000fc60007000000 */
[----:B------:R1:W-:Y:S04]  /*25760*/  STL [R1+0x158], R20 ;  /* 0x0001581401007387 */ /* 0x0003e80000100800 */
[----:B------:R3:W-:Y:S01]  /*25770*/  STL [R1+0x2d0], R21 ;  /* 0x0002d01501007387 */ /* 0x0007e20000100800 */
[C---:B-1----:R-:W-:Y:S02]  /*25780*/  SEL R20, R241.reuse, R239, !P6 ;  /* 0x000000eff1147207 */ /* 0x042fe40007000000 */
[----:B------:R-:W-:Y:S02]  /*25790*/  SEL R3, R241, R210, !P6 ;  /* 0x000000d2f1037207 */ /* 0x000fe40007000000 */
[----:B---3--:R-:W-:Y:S02]  /*257a0*/  LEA R169, P1, R13, R19, 0x2 ;  /* 0x000000130da97211 */ /* 0x008fe400078210ff */
[----:B------:R-:W-:Y:S01]  /*257b0*/  SEL R11, R241, R226, !P6 ;  /* 0x000000e2f10b7207 */ /* 0x000fe20007000000 */
[----:B------:R-:W1:Y:S01]  /*257c0*/  S2R R4, SR_TID.X ;  /* 0x0000000000047919 */ /* 0x000e620000002100 */
[----:B------:R-:W3:Y:S01]  /*257d0*/  LDC R21, c[0x0][0x240] ;  /* 0x00009000ff157b82 */ /* 0x000ee20000000800 */
[----:B--2---:R-:W-:-:S07]  /*257e0*/  LEA.HI.X.SX32 R168, R13, R14, 0x2, P1 ;  /* 0x0000000e0da87211 */ /* 0x004fce00008f16ff */
[----:B------:R-:W2:Y:S01]  /*257f0*/  LDC R14, c[0x0][0x240] ;  /* 0x00009000ff0e7b82 */ /* 0x000ea20000000800 */
[C---:B------:R-:W-:Y:S01]  /*25800*/  SEL R19, R241.reuse, R245, !P6 ;  /* 0x000000f5f1137207 */ /* 0x040fe20007000000 */
[----:B------:R4:W-:Y:S04]  /*25810*/  STL [R1+0x4a8], R20 ;  /* 0x0004a81401007387 */ /* 0x0009e80000100800 */
[----:B------:R1:W-:Y:S02]  /*25820*/  STL [R1+0x13c], R19 ;  /* 0x00013c1301007387 */ /* 0x0003e40000100800 */
[----:B------:R-:W3:Y:S02]  /*25830*/  LDC R13, c[0x0][0x240] ;  /* 0x00009000ff0d7b82 */ /* 0x000ee40000000800 */
[----:B------:R-:W3:Y:S04]  /*25840*/  LDL.LU R38, [R1+0xc4] ;  /* 0x0000c40001267983 */ /* 0x000ee80000300800 */
[----:B------:R-:W3:Y:S02]  /*25850*/  LDL.LU R37, [R1+0xe4] ;  /* 0x0000e40001257983 */ /* 0x000ee40000300800 */
[----:B----4-:R-:W4:Y:S01]  /*25860*/  LDC R20, c[0x0][0x23c] ;  /* 0x00008f00ff147b82 */ /* 0x010f220000000800 */
[-C--:B--2---:R-:W-:Y:S01]  /*25870*/  IMAD R35, R118, R14.reuse, RZ ;  /* 0x0000000e76237224 */ /* 0x084fe200078e02ff */
[----:B-1----:R-:W-:Y:S01]  /*25880*/  LOP3.LUT R4, R4, 0x7f, RZ, 0xc0, !PT ;  /* 0x0000007f04047812 */ /* 0x002fe200078ec0ff */
[----:B------:R-:W-:Y:S01]  /*25890*/  IMAD R210, R100, R14, RZ ;  /* 0x0000000e64d27224 */ /* 0x000fe200078e02ff */
[----:B------:R-:W-:Y:S01]  /*258a0*/  SEL R6, R241, R218, !P6 ;  /* 0x000000daf1067207 */ /* 0x000fe20007000000 */
[-C--:B------:R-:W-:Y:S01]  /*258b0*/  IMAD R208, R99, R14.reuse, RZ ;  /* 0x0000000e63d07224 */ /* 0x080fe200078e02ff */
[----:B------:R1:W-:Y:S01]  /*258c0*/  STL [R1+0x434], R35 ;  /* 0x0004342301007387 */ /* 0x0003e20000100800 */
[-C--:B------:R-:W-:Y:S01]  /*258d0*/  IMAD R100, R5, R14.reuse, RZ ;  /* 0x0000000e05647224 */ /* 0x080fe200078e02ff */
[----:B------:R-:W2:Y:S02]  /*258e0*/  LDC R19, c[0x0][0x240] ;  /* 0x00009000ff137b82 */ /* 0x000ea40000000800 */
[----:B------:R-:W4:Y:S04]  /*258f0*/  LDL.LU R36, [R1+0x104] ;  /* 0x0001040001247983 */ /* 0x000f280000300800 */
[----:B-1----:R-:W2:Y:S04]  /*25900*/  LDL.LU R35, [R1+0x184] ;  /* 0x0001840001237983 */ /* 0x002ea80000300800 */
[----:B------:R-:W2:Y:S01]  /*25910*/  LDL.LU R5, [R1+0x2138] ;  /* 0x0021380001057983 */ /* 0x000ea20000300800 */
[----:B------:R-:W-:-:S03]  /*25920*/  IMAD R99, R0, R14, RZ ;  /* 0x0000000e00637224 */ /* 0x000fc600078e02ff */
[----:B------:R-:W2:Y:S04]  /*25930*/  LDL.LU R0, [R1+0x2134] ;  /* 0x0021340001007983 */ /* 0x000ea80000300800 */
[----:B------:R-:W2:Y:S04]  /*25940*/  LDL.LU R67, [R1+0x4] ;  /* 0x0000040001437983 */ /* 0x000ea80000300800 */
[----:B------:R-:W2:Y:S04]  /*25950*/  LDL.LU R66, [R1+0xe8] ;  /* 0x0000e80001427983 */ /* 0x000ea80000300800 */
[----:B------:R-:W2:Y:S04]  /*25960*/  LDL.LU R62, [R1+0x108] ;  /* 0x00010800013e7983 */ /* 0x000ea80000300800 */
[----:B------:R-:W2:Y:S04]  /*25970*/  LDL.LU R61, [R1+0x168] ;  /* 0x00016800013d7983 */ /* 0x000ea80000300800 */
[----:B------:R-:W2:Y:S04]  /*25980*/  LDL.LU R60, [R1+0x188] ;  /* 0x00018800013c7983 */ /* 0x000ea80000300800 */
[----:B------:R-:W2:Y:S01]  /*25990*/  LDL.LU R59, [R1+0x1a8] ;  /* 0x0001a800013b7983 */ /* 0x000ea20000300800 */
[----:B------:R-:W-:-:S03]  /*259a0*/  IMAD R206, R98, R14, RZ ;  /* 0x0000000e62ce7224 */ /* 0x000fc600078e02ff */
        /* <DEDUP_REMOVED lines=9> */
[-C--:B------:R-:W-:Y:S02]  /*25a40*/  IMAD R109, R73, R14.reuse, RZ ;  /* 0x0000000e496d7224 */ /* 0x080fe400078e02ff */
[-C--:B------:R-:W-:Y:S02]  /*25a50*/  IMAD R74, R167, R14.reuse, RZ ;  /* 0x0000000ea74a7224 */ /* 0x080fe400078e02ff */
[-C--:B---3--:R-:W-:Y:S02]  /*25a60*/  IMAD R98, R38, R14.reuse, RZ ;  /* 0x0000000e26627224 */ /* 0x088fe400078e02ff */
[----:B------:R-:W3:Y:S01]  /*25a70*/  LDL.LU R38, [R1+0x2a8] ;  /* 0x0002a80001267983 */ /* 0x000ee20000300800 */
[----:B------:R-:W-:-:S03]  /*25a80*/  IMAD R97, R37, R14, RZ ;  /* 0x0000000e25617224 */ /* 0x000fc600078e02ff */
[----:B------:R-:W3:Y:S01]  /*25a90*/  LDL.LU R37, [R1+0x2c8] ;  /* 0x0002c80001257983 */ /* 0x000ee20000300800 */
[----:B----4-:R-:W-:-:S03]  /*25aa0*/  IMAD R96, R36, R14, RZ ;  /* 0x0000000e24607224 */ /* 0x010fc600078e02ff */
[----:B------:R-:W4:Y:S01]  /*25ab0*/  LDL.LU R36, [R1+0x2e8] ;  /* 0x0002e80001247983 */ /* 0x000f220000300800 */
[----:B--2---:R-:W-:-:S03]  /*25ac0*/  IMAD R95, R35, R14, RZ ;  /* 0x0000000e235f7224 */ /* 0x004fc600078e02ff */
[----:B------:R-:W2:Y:S01]  /*25ad0*/  LDL.LU R35, [R1+0x308] ;  /* 0x0003080001237983 */ /* 0x000ea20000300800 */
[----:B------:R-:W-:-:S03]  /*25ae0*/  IMAD R73, R5, R14, RZ ;  /* 0x0000000e05497224 */ /* 0x000fc600078e02ff */
[----:B------:R-:W2:Y:S04]  /*25af0*/  LDL.LU R167, [R1+0x2130] ;  /* 0x0021300001a77983 */ /* 0x000ea80000300800 */
[----:B------:R-:W2:Y:S01]  /*25b00*/  LDL.LU R5, [R1+0x212c] ;  /* 0x00212c0001057983 */ /* 0x000ea20000300800 */
[-C--:B------:R-:W-:Y:S02]  /*25b10*/  IMAD R186, R88, R14.reuse, RZ ;  /* 0x0000000e58ba7224 */ /* 0x080fe400078e02ff */
[-C--:B------:R-:W-:Y:S02]  /*25b20*/  IMAD R88, R72, R14.reuse, RZ ;  /* 0x0000000e48587224 */ /* 0x080fe400078e02ff */
[-C--:B------:R-:W-:Y:S02]  /*25b30*/  IMAD R226, R108, R14.reuse, RZ ;  /* 0x0000000e6ce27224 */ /* 0x080fe400078e02ff */
[----:B------:R-:W-:-:S02]  /*25b40*/  IMAD R72, R0, R14, RZ ;  /* 0x0000000e00487224 */ /* 0x000fc400078e02ff */
[-C--:B------:R-:W-:Y:S01]  /*25b50*/  IMAD R70, R66, R14.reuse, RZ ;  /* 0x0000000e42467224 */ /* 0x080fe200078e02ff */
[----:B------:R-:W2:Y:S01]  /*25b60*/  LDL.LU R0, [R1+0x2128] ;  /* 0x0021280001007983 */ /* 0x000ea20000300800 */
[-C--:B------:R-:W-:Y:S02]  /*25b70*/  IMAD R184, R87, R14.reuse, RZ ;  /* 0x0000000e57b87224 */ /* 0x080fe400078e02ff */
[-C--:B------:R-:W-:Y:S02]  /*25b80*/  IMAD R108, R65, R14.reuse, RZ ;  /* 0x0000000e416c7224 */ /* 0x080fe400078e02ff */
[-C--:B------:R-:W-:Y:S02]  /*25b90*/  IMAD R87, R64, R14.reuse, RZ ;  /* 0x0000000e40577224 */ /* 0x080fe400078e02ff */
[-C--:B------:R-:W-:Y:S02]  /*25ba0*/  IMAD R69, R62, R14.reuse, RZ ;  /* 0x0000000e3e457224 */ /* 0x080fe400078e02ff */
[----:B------:R-:W-:-:S02]  /*25bb0*/  IMAD R212, R101, R14, RZ ;  /* 0x0000000e65d47224 */ /* 0x000fc400078e02ff */
[-C--:B------:R-:W-:Y:S02]  /*25bc0*/  IMAD R66, R59, R14.reuse, RZ ;  /* 0x0000000e3b427224 */ /* 0x080fe400078e02ff */
[-C--:B------:R-:W-:Y:S02]  /*25bd0*/  IMAD R65, R58, R14.reuse, RZ ;  /* 0x0000000e3a417224 */ /* 0x080fe400078e02ff */
[-C--:B------:R-:W-:Y:S02]  /*25be0*/  IMAD R232, R111, R14.reuse, RZ ;  /* 0x0000000e6fe87224 */ /* 0x080fe400078e02ff */
[-C--:B------:R-:W-:Y:S02]  /*25bf0*/  IMAD R64, R57, R14.reuse, RZ ;  /* 0x0000000e39407224 */ /* 0x080fe400078e02ff */
[-C--:B------:R-:W-:Y:S02]  /*25c00*/  IMAD R101, R9, R14.reuse, RZ ;  /* 0x0000000e09657224 */ /* 0x080fe400078e02ff */
[----:B------:R-:W-:-:S02]  /*25c10*/  IMAD R62, R56, R14, RZ ;  /* 0x0000000e383e7224 */ /* 0x000fc400078e02ff */
[-C--:B------:R-:W-:Y:S02]  /*25c20*/  IMAD R111, R10, R14.reuse, RZ ;  /* 0x0000000e0a6f7224 */ /* 0x080fe400078e02ff */
[-C--:B---3--:R-:W-:Y:S02]  /*25c30*/  IMAD R59, R38, R14.reuse, RZ ;  /* 0x0000000e263b7224 */ /* 0x088fe400078e02ff */
[----:B------:R-:W3:Y:S01]  /*25c40*/  LDL.LU R38, [R1] ;  /* 0x0000000001267983 */ /* 0x000ee20000300800 */
[----:B------:R-:W-:-:S03]  /*25c50*/  IMAD R58, R37, R14, RZ ;  /* 0x0000000e253a7224 */ /* 0x000fc600078e02ff */
[----:B------:R-:W3:Y:S01]  /*25c60*/  LDL.LU R37, [R1+0x8] ;  /* 0x0000080001257983 */ /* 0x000ee20000300800 */
[----:B----4-:R-:W-:-:S03]  /*25c70*/  IMAD R57, R36, R14, RZ ;  /* 0x0000000e24397224 */ /* 0x010fc600078e02ff */
[----:B------:R-:W4:Y:S01]  /*25c80*/  LDL.LU R36, [R1+0x8c] ;  /* 0x00008c0001247983 */ /* 0x000f220000300800 */
[----:B--2---:R-:W-:-:S03]  /*25c90*/  IMAD R56, R35, R14, RZ ;  /* 0x0000000e23387224 */ /* 0x004fc600078e02ff */
[----:B------:R-:W2:Y:S01]  /*25ca0*/  LDL.LU R35, [R1+0x16c] ;  /* 0x00016c0001237983 */ /* 0x000ea20000300800 */
[----:B------:R-:W-:-:S03]  /*25cb0*/  IMAD R9, R167, R27, RZ ;  /* 0x0000001ba7097224 */ /* 0x000fc600078e02ff */
[----:B------:R-:W4:Y:S01]  /*25cc0*/  LDL.LU R167, [R1+0x2124] ;  /* 0x0021240001a77983 */ /* 0x000f220000300800 */
[----:B------:R-:W-:Y:S01]  /*25cd0*/  IMAD R4, R4, R20, RZ ;  /* 0x0000001404047224 */ /* 0x000fe200078e02ff */
[----:B------:R-:W-:Y:S01]  /*25ce0*/  SEL R53, R241, R224, !P6 ;  /* 0x000000e0f1357207 */ /* 0x000fe20007000000 */
[----:B------:R-:W-:Y:S01]  /*25cf0*/  IMAD R10, R5, R28, RZ ;  /* 0x0000001c050a7224 */ /* 0x000fe200078e02ff */
[----:B------:R-:W1:Y:S01]  /*25d00*/  LDC R27, c[0x0][0x240] ;  /* 0x00009000ff1b7b82 */ /* 0x000e620000000800 */
[----:B------:R-:W2:Y:S01]  /*25d10*/  LDL.LU R5, [R1+0x2120] ;  /* 0x0021200001057983 */ /* 0x000ea20000300800 */
[----:B------:R-:W-:-:S06]  /*25d20*/  LEA.HI.X.SX32 R4, R4, R18, 0x2, P0 ;  /* 0x0000001204047211 */ /* 0x000fcc00000f16ff */
[----:B------:R-:W1:Y:S01]  /*25d30*/  LDC R18, c[0x0][0x240] ;  /* 0x00009000ff127b82 */ /* 0x000e620000000800 */
[-C--:B------:R-:W-:Y:S02]  /*25d40*/  IMAD R214, R102, R14.reuse, RZ ;  /* 0x0000000e66d67224 */ /* 0x080fe400078e02ff */
[-C--:B------:R-:W-:Y:S02]  /*25d50*/  IMAD R102, R11, R14.reuse, RZ ;  /* 0x0000000e0b667224 */ /* 0x080fe400078e02ff */
[----:B------:R-:W-:Y:S02]  /*25d60*/  IMAD R11, R0, R29, RZ ;  /* 0x0000001d000b7224 */ /* 0x000fe400078e02ff */
[----:B------:R-:W2:Y:S01]  /*25d70*/  LDL.LU R0, [R1+0x211c] ;  /* 0x00211c0001007983 */ /* 0x000ea20000300800 */
[-C--:B------:R-:W-:Y:S01]  /*25d80*/  IMAD R194, R92, R14.reuse, RZ ;  /* 0x0000000e5cc27224 */ /* 0x080fe200078e02ff */
[----:B------:R-:W2:Y:S01]  /*25d90*/  LDC R28, c[0x0][0x240] ;  /* 0x00009000ff1c7b82 */ /* 0x000ea20000000800 */
[-C--:B------:R-:W-:Y:S01]  /*25da0*/  IMAD R75, R67, R14.reuse, RZ ;  /* 0x0000000e434b7224 */ /* 0x080fe200078e02ff */
[----:B------:R-:W2:Y:S01]  /*25db0*/  LDL.LU R153, [R1+0x1ec] ;  /* 0x0001ec0001997983 */ /* 0x000ea20000300800 */
[----:B------:R-:W-:-:S02]  /*25dc0*/  IMAD R68, R61, R14, RZ ;  /* 0x0000000e3d447224 */ /* 0x000fc400078e02ff */
[-C--:B------:R-:W-:Y:S01]  /*25dd0*/  IMAD R220, R105, R14.reuse, RZ ;  /* 0x0000000e69dc7224 */ /* 0x080fe200078e02ff */
[----:B------:R-:W2:Y:S01]  /*25de0*/  LDL.LU R144, [R1+0x22c] ;  /* 0x00022c0001907983 */ /* 0x000ea20000300800 */
[-C--:B------:R-:W-:Y:S01]  /*25df0*/  IMAD R92, R2, R14.reuse, RZ ;  /* 0x0000000e025c7224 */ /* 0x080fe200078e02ff */
[----:B------:R-:W2:Y:S01]  /*25e00*/  LDC R29, c[0x0][0x240] ;  /* 0x00009000ff1d7b82 */ /* 0x000ea20000000800 */
[-C--:B------:R-:W-:Y:S02]  /*25e10*/  IMAD R67, R60, R14.reuse, RZ ;  /* 0x0000000e3c437224 */ /* 0x080fe400078e02ff */
[-C--:B------:R-:W-:Y:S02]  /*25e20*/  IMAD R61, R43, R14.reuse, RZ ;  /* 0x0000000e2b3d7224 */ /* 0x080fe400078e02ff */
[-C--:B------:R-:W-:Y:S01]  /*25e30*/  IMAD R234, R112, R14.reuse, RZ ;  /* 0x0000000e70ea7224 */ /* 0x080fe200078e02ff */
[----:B------:R-:W2:Y:S01]  /*25e40*/  LDL.LU R43, [R1+0x24c] ;  /* 0x00024c00012b7983 */ /* 0x000ea20000300800 */
[-C--:B------:R-:W-:Y:S01]  /*25e50*/  IMAD R60, R42, R14.reuse, RZ ;  /* 0x0000000e2a3c7224 */ /* 0x080fe200078e02ff */
[----:B------:R-:W-:Y:S01]  /*25e60*/  SEL R251, R241, R251, !P6 ;  /* 0x000000fbf1fb7207 */ /* 0x000fe20007000000 */
[----:B------:R-:W-:Y:S01]  /*25e70*/  IMAD R105, R3, R14, RZ ;  /* 0x0000000e03697224 */ /* 0x000fe200078e02ff */
[C---:B------:R-:W-:Y:S01]  /*25e80*/  SEL R248, R241.reuse, R248, !P6 ;  /* 0x000000f8f1f87207 */ /* 0x040fe20007000000 */
[----:B------:R-:W-:Y:S01]  /*25e90*/  IMAD R112, R12, R14, RZ ;  /* 0x0000000e0c707224 */ /* 0x000fe200078e02ff */
[----:B------:R-:W-:Y:S01]  /*25ea0*/  SEL R24, R241, R24, !P6 ;  /* 0x00000018f1187207 */ /* 0x000fe20007000000 */
[----:B------:R-:W-:Y:S01]  /*25eb0*/  IMAD R42, R39, R14, RZ ;  /* 0x0000000e272a7224 */ /* 0x000fe200078e02ff */
[----:B------:R-:W-:Y:S01]  /*25ec0*/  SEL R25, R241, R25, !P6 ;  /* 0x00000019f1197207 */ /* 0x000fe20007000000 */
[----:B-1----:R-:W-:Y:S01]  /*25ed0*/  IMAD R39, R15, R18, RZ ;  /* 0x000000120f277224 */ /* 0x002fe200078e02ff */
[C---:B------:R-:W-:Y:S01]  /*25ee0*/  SEL R45, R241.reuse, R159, !P6 ;  /* 0x0000009ff12d7207 */ /* 0x040fe20007000000 */
[----:B------:R-:W-:Y:S01]  /*25ef0*/  IMAD R230, R110, R14, RZ ;  /* 0x0000000e6ee67224 */ /* 0x000fe200078e02ff */
[C---:B------:R-:W-:Y:S01]  /*25f00*/  SEL R48, R241.reuse, R176, !P6 ;  /* 0x000000b0f1307207 */ /* 0x040fe20007000000 */
[----:B------:R-:W-:Y:S01]  /*25f10*/  IMAD R218, R104, R14, RZ ;  /* 0x0000000e68da7224 */ /* 0x000fe200078e02ff */
[C---:B------:R-:W-:Y:S01]  /*25f20*/  SEL R50, R241.reuse, R192, !P6 ;  /* 0x000000c0f1327207 */ /* 0x040fe20007000000 */
[----:B------:R-:W-:Y:S01]  /*25f30*/  IMAD R77, R16, R14, RZ ;  /* 0x0000000e104d7224 */ /* 0x000fe200078e02ff */
[----:B------:R-:W-:Y:S01]  /*25f40*/  SEL R49, R241, R216, !P6 ;  /* 0x000000d8f1317207 */ /* 0x000fe20007000000 */
[----:B------:R-:W-:Y:S01]  /*25f50*/  IMAD R76, R8, R14, RZ ;  /* 0x0000000e084c7224 */ /* 0x000fe200078e02ff */
[----:B------:R-:W1:Y:S01]  /*25f60*/  LDC R16, c[0x0][0x240] ;  /* 0x00009000ff107b82 */ /* 0x000e620000000800 */
[----:B------:R-:W-:-:S02]  /*25f70*/  IMAD R7, R7, R19, RZ ;  /* 0x0000001307077224 */ /* 0x000fc400078e02ff */
[----:B------:R-:W-:Y:S01]  /*25f80*/  IMAD R188, R89, R14, RZ ;  /* 0x0000000e59bc7224 */ /* 0x000fe200078e02ff */
[C---:B------:R-:W-:Y:S01]  /*25f90*/  SEL R52, R241.reuse, R240, !P6 ;  /* 0x000000f0f1347207 */ /* 0x040fe20007000000 */
[----:B------:R-:W-:Y:S01]  /*25fa0*/  IMAD R178, R84, R14, RZ ;  /* 0x0000000e54b27224 */ /* 0x000fe200078e02ff */
[----:B------:R-:W-:Y:S01]  /*25fb0*/  SEL R150, R241, R236, !P6 ;  /* 0x000000ecf1967207 */ /* 0x000fe20007000000 */
[----:B------:R-:W-:Y:S01]  /*25fc0*/  IMAD R180, R85, R14, RZ ;  /* 0x0000000e55b47224 */ /* 0x000fe200078e02ff */
[----:B------:R-:W1:Y:S01]  /*25fd0*/  LDC R19, c[0x0][0x240] ;  /* 0x00009000ff137b82 */ /* 0x000e620000000800 */
[C---:B------:R-:W-:Y:S01]  /*25fe0*/  SEL R133, R241.reuse, R242, !P6 ;  /* 0x000000f2f1857207 */ /* 0x040fe20007000000 */
[----:B------:R-:W-:Y:S01]  /*25ff0*/  IMAD R182, R86, R14, RZ ;  /* 0x0000000e56b67224 */ /* 0x000fe200078e02ff */
[----:B------:R-:W-:Y:S01]  /*26000*/  SEL R149, R241, R244, !P6 ;  /* 0x000000f4f1957207 */ /* 0x000fe20007000000 */
[-C--:B------:R-:W-:Y:S02]  /*26010*/  IMAD R190, R90, R14.reuse, RZ ;  /* 0x0000000e5abe7224 */ /* 0x080fe400078e02ff */
[----:B------:R-:W-:-:S02]  /*26020*/  IMAD R196, R93, R14, RZ ;  /* 0x0000000e5dc47224 */ /* 0x000fc400078e02ff */
[-C--:B------:R-:W-:Y:S01]  /*26030*/  IMAD R198, R94, R14.reuse, RZ ;  /* 0x0000000e5ec67224 */ /* 0x080fe200078e02ff */
[----:B------:R-:W1:Y:S01]  /*26040*/  LDC R18, c[0x0][0x240] ;  /* 0x00009000ff127b82 */ /* 0x000e620000000800 */
[-C--:B------:R-:W-:Y:S02]  /*26050*/  IMAD R222, R106, R14.reuse, RZ ;  /* 0x0000000e6ade7224 */ /* 0x080fe400078e02ff */
[-C--:B------:R-:W-:Y:S02]  /*26060*/  IMAD R238, R114, R14.reuse, RZ ;  /* 0x0000000e72ee7224 */ /* 0x080fe400078e02ff */
[-C--:B------:R-:W-:Y:S02]  /*26070*/  IMAD R119, R119, R14.reuse, RZ ;  /* 0x0000000e77777224 */ /* 0x080fe400078e02ff */
[-C--:B------:R-:W-:Y:S01]  /*26080*/  IMAD R120, R120, R14.reuse, RZ ;  /* 0x0000000e78787224 */ /* 0x080fe200078e02ff */
[----:B------:R-:W1:Y:S01]  /*26090*/  LDC R159, c[0x0][0x230] ;  /* 0x00008c00ff9f7b82 */ /* 0x000e620000000800 */
[----:B------:R-:W-:-:S02]  /*260a0*/  IMAD R121, R121, R14, RZ ;  /* 0x0000000e79797224 */ /* 0x000fc400078e02ff */
[-C--:B------:R-:W-:Y:S02]  /*260b0*/  IMAD R122, R122, R14.reuse, RZ ;  /* 0x0000000e7a7a7224 */ /* 0x080fe400078e02ff */
[-C--:B------:R-:W-:Y:S02]  /*260c0*/  IMAD R123, R123, R14.reuse, RZ ;  /* 0x0000000e7b7b7224 */ /* 0x080fe400078e02ff */
[----:B------:R-:W-:Y:S01]  /*260d0*/  IMAD R124, R124, R14, RZ ;  /* 0x0000000e7c7c7224 */ /* 0x000fe200078e02ff */
[----:B------:R-:W1:Y:S01]  /*260e0*/  LDC R20, c[0x0][0x240] ;  /* 0x00009000ff147b82 */ /* 0x000e620000000800 */
[----:B---3--:R-:W-:Y:S02]  /*260f0*/  IMAD R2, R38, R21, RZ ;  /* 0x0000001526027224 */ /* 0x008fe400078e02ff */
[----:B------:R-:W3:Y:S01]  /*26100*/  LDL.LU R38, [R1+0x2ac] ;  /* 0x0002ac0001267983 */ /* 0x000ee20000300800 */
[----:B------:R-:W-:-:S04]  /*26110*/  IMAD R3, R37, R22, RZ ;  /* 0x0000001625037224 */ /* 0x000fc800078e02ff */
[----:B------:R-:W3:Y:S01]  /*26120*/  LDC R21, c[0x0][0x240] ;  /* 0x00009000ff157b82 */ /* 0x000ee20000000800 */
[----:B------:R-:W3:Y:S01]  /*26130*/  LDL.LU R37, [R1+0x2cc] ;  /* 0x0002cc0001257983 */ /* 0x000ee20000300800 */
[----:B----4-:R-:W-:-:S06]  /*26140*/  IMAD R12, R167, R30, RZ ;  /* 0x0000001ea70c7224 */ /* 0x010fcc00078e02ff */
[----:B------:R-:W4:Y:S01]  /*26150*/  LDC R22, c[0x0][0x240] ;  /* 0x00009000ff167b82 */ /* 0x000f220000000800 */
[----:B------:R-:W1:Y:S01]  /*26160*/  LDL.LU R167, [R1+0x2118] ;  /* 0x0021180001a77983 */ /* 0x000e620000300800 */
[----:B--2---:R-:W-:-:S03]  /*26170*/  IMAD R15, R5, R34, RZ ;  /* 0x00000022050f7224 */ /* 0x004fc600078e02ff */
[----:B------:R-:W2:Y:S01]  /*26180*/  LDL.LU R5, [R1+0x2114] ;  /* 0x0021140001057983 */ /* 0x000ea20000300800 */
[-C--:B------:R-:W-:Y:S02]  /*26190*/  IMAD R110, R81, R14.reuse, RZ ;  /* 0x0000000e516e7224 */ /* 0x080fe400078e02ff */
[----:B------:R-:W3:Y:S01]  /*261a0*/  LDC R30, c[0x0][0x240] ;  /* 0x00009000ff1e7b82 */ /* 0x000ee20000000800 */
[-C--:B------:R-:W-:Y:S02]  /*261b0*/  IMAD R81, R40, R14.reuse, RZ ;  /* 0x0000000e28517224 */ /* 0x080fe400078e02ff */
[----:B------:R-:W-:Y:S02]  /*261c0*/  IMAD R40, R23, R13, RZ ;  /* 0x0000000d17287224 */ /* 0x000fe400078e02ff */
[----:B------:R-:W-:-:S03]  /*261d0*/  IMAD R104, R17, R14, RZ ;  /* 0x0000000e11687224 */ /* 0x000fc600078e02ff */
[----:B------:R-:W4:Y:S08]  /*261e0*/  LDC R13, c[0x0][0x240] ;  /* 0x00009000ff0d7b82 */ /* 0x000f300000000800 */
[----:B------:R-:W2:Y:S01]  /*261f0*/  LDC R17, c[0x0][0x240] ;  /* 0x00009000ff117b82 */ /* 0x000ea20000000800 */
[----:B------:R-:W-:Y:S02]  /*26200*/  IMAD R8, R36, R26, RZ ;  /* 0x0000001a24087224 */ /* 0x000fe400078e02ff */
[----:B------:R-:W3:Y:S04]  /*26210*/  LDL.LU R36, [R1+0x30c] ;  /* 0x00030c0001247983 */ /* 0x000ee80000300800 */
[----:B------:R-:W3:Y:S01]  /*26220*/  LDL.LU R145, [R1+0x36c] ;  /* 0x00036c0001917983 */ /* 0x000ee20000300800 */
[----:B------:R-:W3:Y:S01]  /*26230*/  LDC R23, c[0x0][0x240] ;  /* 0x00009000ff177b82 */ /* 0x000ee20000000800 */
[----:B----4-:R-:W-:-:S07]  /*26240*/  IMAD R13, R0, R13, RZ ;  /* 0x0000000d000d7224 */ /* 0x010fce00078e02ff */
[----:B------:R-:W4:Y:S01]  /*26250*/  LDC R26, c[0x0][0x240] ;  /* 0x00009000ff1a7b82 */ /* 0x000f220000000800 */
[----:B------:R-:W4:Y:S01]  /*26260*/  LDL.LU R0, [R1+0x2110] ;  /* 0x0021100001007983 */ /* 0x000f220000300800 */
[-C--:B------:R-:W-:Y:S02]  /*26270*/  IMAD R89, R80, R14.reuse, RZ ;  /* 0x0000000e50597224 */ /* 0x080fe400078e02ff */
[-C--:B------:R-:W-:Y:S02]  /*26280*/  IMAD R224, R107, R14.reuse, RZ ;  /* 0x0000000e6be07224 */ /* 0x080fe400078e02ff */
[-C--:B------:R-:W-:Y:S02]  /*26290*/  IMAD R192, R91, R14.reuse, RZ ;  /* 0x0000000e5bc07224 */ /* 0x080fe400078e02ff */
[----:B------:R-:W-:Y:S01]  /*262a0*/  IMAD R216, R103, R14, RZ ;  /* 0x0000000e67d87224 */ /* 0x000fe200078e02ff */
[----:B------:R-:W3:Y:S01]  /*262b0*/  LDC R34, c[0x0][0x240] ;  /* 0x00009000ff227b82 */ /* 0x000ee20000000800 */
[----:B-1----:R-:W-:-:S02]  /*262c0*/  IMAD R16, R167, R16, RZ ;  /* 0x00000010a7107224 */ /* 0x002fc400078e02ff */
[----:B------:R-:W3:Y:S01]  /*262d0*/  LDL.LU R167, [R1+0x210c] ;  /* 0x00210c0001a77983 */ /* 0x000ee20000300800 */
[----:B--2---:R-:W-:-:S03]  /*262e0*/  IMAD R17, R5, R17, RZ ;  /* 0x0000001105117224 */ /* 0x004fc600078e02ff */
[----:B------:R-:W2:Y:S01]  /*262f0*/  LDL.LU R5, [R1+0x2108] ;  /* 0x0021080001057983 */ /* 0x000ea20000300800 */
[----:B----4-:R-:W-:-:S03]  /*26300*/  IMAD R19, R0, R19, RZ ;  /* 0x0000001300137224 */ /* 0x010fc600078e02ff */
[----:B------:R-:W4:Y:S01]  /*26310*/  LDL.LU R0, [R1+0x2104] ;  /* 0x0021040001007983 */ /* 0x000f220000300800 */
[----:B---3--:R-:W-:-:S03]  /*26320*/  IMAD R22, R167, R22, RZ ;  /* 0x00000016a7167224 */ /* 0x008fc600078e02ff */
[----:B------:R-:W3:Y:S01]  /*26330*/  LDL.LU R167, [R1+0x2100] ;  /* 0x0021000001a77983 */ /* 0x000ee20000300800 */
[----:B--2---:R-:W-:-:S03]  /*26340*/  IMAD R23, R5, R23, RZ ;  /* 0x0000001705177224 */ /* 0x004fc600078e02ff */
[----:B------:R-:W2:Y:S01]  /*26350*/  LDL.LU R5, [R1+0x20fc] ;  /* 0x0020fc0001057983 */ /* 0x000ea20000300800 */
[----:B----4-:R-:W-:-:S03]  /*26360*/  IMAD R26, R0, R26, RZ ;  /* 0x0000001a001a7224 */ /* 0x010fc600078e02ff */
[----:B------:R-:W4:Y:S04]  /*26370*/  LDL.LU R0, [R1+0x20f8] ;  /* 0x0020f80001007983 */ /* 0x000f280000300800 */
[----:B------:R-:W4:Y:S01]  /*26380*/  LDL R195, [R1+0x600] ;  /* 0x0006000001c37983 */ /* 0x000f220000100800 */
[----:B---3--:R-:W-:-:S03]  /*26390*/  IMAD R28, R167, R28, RZ ;  /* 0x0000001ca71c7224 */ /* 0x008fc600078e02ff */
[----:B------:R-:W3:Y:S01]  /*263a0*/  LDL.LU R167, [R1+0x20f4] ;  /* 0x0020f40001a77983 */ /* 0x000ee20000300800 */
[----:B--2---:R-:W-:-:S03]  /*263b0*/  IMAD R29, R5, R29, RZ ;  /* 0x0000001d051d7224 */ /* 0x004fc600078e02ff */
[----:B------:R-:W2:Y:S01]  /*263c0*/  LDL.LU R5, [R1+0x20f0] ;  /* 0x0020f00001057983 */ /* 0x000ea20000300800 */
[-C--:B------:R-:W-:Y:S02]  /*263d0*/  IMAD R80, R32, R14.reuse, RZ ;  /* 0x0000000e20507224 */ /* 0x080fe400078e02ff */
[----:B------:R-:W-:Y:S01]  /*263e0*/  IMAD R107, R33, R14, RZ ;  /* 0x0000000e216b7224 */ /* 0x000fe200078e02ff */
[----:B------:R-:W3:Y:S08]  /*263f0*/  LDC R32, c[0x0][0x240] ;  /* 0x00009000ff207b82 */ /* 0x000ef00000000800 */
[----:B------:R-:W2:Y:S01]  /*26400*/  LDC R33, c[0x0][0x240] ;  /* 0x00009000ff217b82 */ /* 0x000ea20000000800 */
[----:B----4-:R-:W-:-:S02]  /*26410*/  IMAD R31, R0, R31, RZ ;  /* 0x0000001f001f7224 */ /* 0x010fc400078e02ff */
[----:B------:R-:W4:Y:S01]  /*26420*/  LDL.LU R0, [R1+0x20ec] ;  /* 0x0020ec0001007983 */ /* 0x000f220000300800 */
[-C--:B------:R-:W-:Y:S02]  /*26430*/  IMAD R236, R113, R14.reuse, RZ ;  /* 0x0000000e71ec7224 */ /* 0x080fe400078e02ff */
[-C--:B------:R-:W-:Y:S02]  /*26440*/  IMAD R240, R115, R14.reuse, RZ ;  /* 0x0000000e73f07224 */ /* 0x080fe400078e02ff */
        /* <DEDUP_REMOVED lines=8> */
[----:B------:R-:W-:Y:S02]  /*264d0*/  IMAD R129, R129, R14, RZ ;  /* 0x0000000e81817224 */ /* 0x000fe400078e02ff */
[----:B---3--:R-:W-:Y:S02]  /*264e0*/  IMAD R32, R167, R32, RZ ;  /* 0x00000020a7207224 */ /* 0x008fe400078e02ff */
[----:B------:R-:W3:Y:S01]  /*264f0*/  LDL.LU R167, [R1+0x20e8] ;  /* 0x0020e80001a77983 */ /* 0x000ee20000300800 */
[----:B--2---:R-:W-:-:S03]  /*26500*/  IMAD R33, R5, R33, RZ ;  /* 0x0000002105217224 */ /* 0x004fc600078e02ff */
[----:B------:R-:W2:Y:S01]  /*26510*/  LDL.LU R5, [R1+0x20e4] ;  /* 0x0020e40001057983 */ /* 0x000ea20000300800 */
[-C--:B------:R-:W-:Y:S02]  /*26520*/  IMAD R118, R171, R14.reuse, RZ ;  /* 0x0000000eab767224 */ /* 0x080fe400078e02ff */
[----:B------:R-:W-:Y:S01]  /*26530*/  IMAD R162, R162, R14, RZ ;  /* 0x0000000ea2a27224 */ /* 0x000fe200078e02ff */
[----:B------:R-:W-:Y:S01]  /*26540*/  SEL R148, R241, R154, !P6 ;  /* 0x0000009af1947207 */ /* 0x000fe20007000000 */
[-C--:B------:R-:W-:Y:S01]  /*26550*/  IMAD R117, R82, R14.reuse, RZ ;  /* 0x0000000e52757224 */ /* 0x080fe200078e02ff */
[----:B------:R-:W2:Y:S01]  /*26560*/  LDC R154, c[0x0][0x230] ;  /* 0x00008c00ff9a7b82 */ /* 0x000ea20000000800 */
[-C--:B------:R-:W-:Y:S02]  /*26570*/  IMAD R161, R161, R14.reuse, RZ ;  /* 0x0000000ea1a17224 */ /* 0x080fe400078e02ff */
        /* <DEDUP_REMOVED lines=8> */
[----:B------:R-:W3:Y:S01]  /*26600*/  LDC R82, c[0x0][0x240] ;  /* 0x00009000ff527b82 */ /* 0x000ee20000000800 */
[----:B------:R-:W-:-:S02]  /*26610*/  IMAD R251, R251, R14, RZ ;  /* 0x0000000efbfb7224 */ /* 0x000fc400078e02ff */
[-C--:B------:R-:W-:Y:S02]  /*26620*/  IMAD R55, R55, R14.reuse, RZ ;  /* 0x0000000e37377224 */ /* 0x080fe400078e02ff */
[-C--:B------:R-:W-:Y:S02]  /*26630*/  IMAD R51, R51, R14.reuse, RZ ;  /* 0x0000000e33337224 */ /* 0x080fe400078e02ff */
[-C--:B------:R-:W-:Y:S01]  /*26640*/  IMAD R50, R50, R14.reuse, RZ ;  /* 0x0000000e32327224 */ /* 0x080fe200078e02ff */
[----:B------:R-:W4:Y:S01]  /*26650*/  LDC R24, c[0x0][0x240] ;  /* 0x00009000ff187b82 */ /* 0x000f220000000800 */
[-C--:B------:R-:W-:Y:S02]  /*26660*/  IMAD R48, R48, R14.reuse, RZ ;  /* 0x0000000e30307224 */ /* 0x080fe400078e02ff */
[-C--:B------:R-:W-:Y:S02]  /*26670*/  IMAD R46, R46, R14.reuse, RZ ;  /* 0x0000000e2e2e7224 */ /* 0x080fe400078e02ff */
[----:B------:R-:W-:-:S02]  /*26680*/  IMAD R45, R45, R14, RZ ;  /* 0x0000000e2d2d7224 */ /* 0x000fc400078e02ff */
[----:B------:R-:W-:Y:S01]  /*26690*/  IMAD R44, R44, R14, RZ ;  /* 0x0000000e2c2c7224 */ /* 0x000fe200078e02ff */
[----:B------:R-:W-:Y:S01]  /*266a0*/  SEL R252, R241, R252, !P6 ;  /* 0x000000fcf1fc7207 */ /* 0x000fe20007000000 */
[-C--:B------:R-:W-:Y:S01]  /*266b0*/  IMAD R143, R143, R14.reuse, RZ ;  /* 0x0000000e8f8f7224 */ /* 0x080fe200078e02ff */
[----:B------:R-:W2:Y:S01]  /*266c0*/  LDC R171, c[0x0][0x238] ;  /* 0x00008e00ffab7b82 */ /* 0x000ea20000000800 */
[-C--:B------:R-:W-:Y:S02]  /*266d0*/  IMAD R79, R79, R14.reuse, RZ ;  /* 0x0000000e4f4f7224 */ /* 0x080fe400078e02ff */
[-C--:B------:R-:W-:Y:S02]  /*266e0*/  IMAD R71, R71, R14.reuse, RZ ;  /* 0x0000000e47477224 */ /* 0x080fe400078e02ff */
[-C--:B------:R-:W-:Y:S02]  /*266f0*/  IMAD R63, R63, R14.reuse, RZ ;  /* 0x0000000e3f3f7224 */ /* 0x080fe400078e02ff */
[-C--:B------:R-:W-:Y:S01]  /*26700*/  IMAD R47, R47, R14.reuse, RZ ;  /* 0x0000000e2f2f7224 */ /* 0x080fe200078e02ff */
[----:B------:R-:W-:Y:S01]  /*26710*/  SEL R135, R241, R135, !P6 ;  /* 0x00000087f1877207 */ /* 0x000fe20007000000 */
[----:B------:R-:W-:Y:S01]  /*26720*/  IMAD R90, R209, R14, RZ ;  /* 0x0000000ed15a7224 */ /* 0x000fe200078e02ff */
[----:B------:R-:W-:Y:S01]  /*26730*/  SEL R170, R241, R170, !P6 ;  /* 0x000000aaf1aa7207 */ /* 0x000fe20007000000 */
[-C--:B------:R-:W-:Y:S01]  /*26740*/  IMAD R115, R211, R14.reuse, RZ ;  /* 0x0000000ed3737224 */ /* 0x080fe200078e02ff */
[----:B------:R-:W-:Y:S01]  /*26750*/  SEL R132, R241, R177, !P6 ;  /* 0x000000b1f1847207 */ /* 0x000fe20007000000 */
[-C--:B------:R-:W-:Y:S01]  /*26760*/  IMAD R49, R49, R14.reuse, RZ ;  /* 0x0000000e31317224 */ /* 0x080fe200078e02ff */
[----:B------:R-:W-:Y:S01]  /*26770*/  SEL R141, R241, R203, !P6 ;  /* 0x000000cbf18d7207 */ /* 0x000fe20007000000 */
[----:B------:R-:W-:Y:S01]  /*26780*/  IMAD R86, R217, R14, RZ ;  /* 0x0000000ed9567224 */ /* 0x000fe200078e02ff */
[C---:B------:R-:W-:Y:S01]  /*26790*/  SEL R250, R241.reuse, R250, !P6 ;  /* 0x000000faf1fa7207 */ /* 0x040fe20007000000 */
[-C--:B------:R-:W-:Y:S01]  /*267a0*/  IMAD R103, R6, R14.reuse, RZ ;  /* 0x0000000e06677224 */ /* 0x080fe200078e02ff */
[----:B------:R-:W-:Y:S01]  /*267b0*/  SEL R140, R241, R243, !P6 ;  /* 0x000000f3f18c7207 */ /* 0x000fe20007000000 */
[-C--:B------:R-:W-:Y:S01]  /*267c0*/  IMAD R116, R219, R14.reuse, RZ ;  /* 0x0000000edb747224 */ /* 0x080fe200078e02ff */
[----:B------:R-:W4:Y:S01]  /*267d0*/  LDC R6, c[0x0][0x230] ;  /* 0x00008c00ff067b82 */ /* 0x000f220000000800 */
[----:B------:R-:W-:-:S02]  /*267e0*/  IMAD R53, R53, R14, RZ ;  /* 0x0000000e35357224 */ /* 0x000fc400078e02ff */
[-C--:B------:R-:W-:Y:S02]  /*267f0*/  IMAD R84, R225, R14.reuse, RZ ;  /* 0x0000000ee1547224 */ /* 0x080fe400078e02ff */
[-C--:B------:R-:W-:Y:S02]  /*26800*/  IMAD R114, R227, R14.reuse, RZ ;  /* 0x0000000ee3727224 */ /* 0x080fe400078e02ff */
[----:B------:R-:W-:Y:S01]  /*26810*/  IMAD R54, R54, R14, RZ ;  /* 0x0000000e36367224 */ /* 0x000fe200078e02ff */
[----:B------:R-:W-:Y:S01]  /*26820*/  SEL R246, R241, R246, !P6 ;  /* 0x000000f6f1f67207 */ /* 0x000fe20007000000 */
[-C--:B------:R-:W-:Y:S01]  /*26830*/  IMAD R85, R233, R14.reuse, RZ ;  /* 0x0000000ee9557224 */ /* 0x080fe200078e02ff */
[----:B------:R-:W2:Y:S01]  /*26840*/  LDC R177, c[0x0][0x238] ;  /* 0x00008e00ffb17b82 */ /* 0x000ea20000000800 */
[-C--:B------:R-:W-:Y:S02]  /*26850*/  IMAD R113, R235, R14.reuse, RZ ;  /* 0x0000000eeb717224 */ /* 0x080fe400078e02ff */
[----:B------:R-:W-:-:S05]  /*26860*/  IMAD R52, R52, R14, RZ ;  /* 0x0000000e34347224 */ /* 0x000fca00078e02ff */
[----:B------:R-:W4:Y:S01]  /*26870*/  LDC R14, c[0x0][0x240] ;  /* 0x00009000ff0e7b82 */ /* 0x000f220000000800 */
[----:B------:R-:W-:Y:S02]  /*26880*/  IMAD R27, R36, R27, RZ ;  /* 0x0000001b241b7224 */ /* 0x000fe400078e02ff */
[----:B------:R-:W4:Y:S01]  /*26890*/  S2R R36, SR_TID.X ;  /* 0x0000000000247919 */ /* 0x000f220000002100 */
[----:B------:R-:W-:Y:S02]  /*268a0*/  IMAD R21, R43, R21, RZ ;  /* 0x000000152b157224 */ /* 0x000fe400078e02ff */
[----:B-1----:R-:W-:Y:S02]  /*268b0*/  IMAD R25, R37, R25, RZ ;  /* 0x0000001925197224 */ /* 0x002fe400078e02ff */
[----:B------:R-:W1:Y:S01]  /*268c0*/  LDC R43, c[0x0][0x230] ;  /* 0x00008c00ff2b7b82 */ /* 0x000e620000000800 */
[----:B----4-:R-:W-:-:S07]  /*268d0*/  IMAD R24, R38, R24, RZ ;  /* 0x0000001826187224 */ /* 0x010fce00078e02ff */
[----:B------:R-:W4:Y:S01]  /*268e0*/  LDC R37, c[0x0][0x238] ;  /* 0x00008e00ff257b82 */ /* 0x000f220000000800 */
[----:B------:R-:W-:-:S07]  /*268f0*/  IMAD R14, R35, R14, RZ ;  /* 0x0000000e230e7224 */ /* 0x000fce00078e02ff */
[----:B------:R-:W2:Y:S08]  /*26900*/  LDC R38, c[0x0][0x240] ;  /* 0x00009000ff267b82 */ /* 0x000eb00000000800 */
[----:B------:R-:W4:Y:S01]  /*26910*/  LDC R35, c[0x0][0x230] ;  /* 0x00008c00ff237b82 */ /* 0x000f220000000800 */
[----:B------:R-:W-:Y:S02]  /*26920*/  VIADD R6, R6, 0x7f ;  /* 0x0000007f06067836 */ /* 0x000fe40000000000 */
[----:B------:R-:W-:Y:S01]  /*26930*/  IMAD R30, R145, R30, RZ ;  /* 0x0000001e911e7224 */ /* 0x000fe200078e02ff */
[----:B------:R-:W-:-:S02]  /*26940*/  LOP3.LUT R145, R36, 0x7f, RZ, 0xc0, !PT ;  /* 0x0000007f24917812 */ /* 0x000fc400078ec0ff */
[----:B------:R-:W-:Y:S01]  /*26950*/  ISETP.GT.AND P0, PT, R6, 0x7f, PT ;  /* 0x0000007f0600780c */ /* 0x000fe20003f04270 */
[----:B------:R-:W-:Y:S01]  /*26960*/  IMAD.SHL.U32 R36, R36, 0x10, RZ ;  /* 0x0000001024247824 */ /* 0x000fe200078e00ff */
[----:B------:R-:W2:Y:S02]  /*26970*/  LDC R193, c[0x0][0x238] ;  /* 0x00008e00ffc17b82 */ /* 0x000ea40000000800 */
[----:B------:R-:W-:Y:S02]  /*26980*/  SEL R6, RZ, 0x4, !P0 ;  /* 0x00000004ff067807 */ /* 0x000fe40004000000 */
[----:B------:R-:W-:Y:S01]  /*26990*/  LOP3.LUT R36, R36, 0x70, RZ, 0xc0, !PT ;  /* 0x0000007024247812 */ /* 0x000fe200078ec0ff */
[----:B-1----:R-:W-:Y:S02]  /*269a0*/  VIADD R43, R43, 0xfffffffe ;  /* 0xfffffffe2b2b7836 */ /* 0x002fe40000000000 */
[----:B----4-:R-:W-:Y:S01]  /*269b0*/  IMAD.SHL.U32 R152, R37, 0x4, RZ ;  /* 0x0000000425987824 */ /* 0x010fe200078e00ff */
[----:B------:R-:W-:Y:S01]  /*269c0*/  ISETP.GE.AND P1, PT, R145, R35, PT ;  /* 0x000000239100720c */ /* 0x000fe20003f26270 */
[----:B------:R-:W-:-:S03]  /*269d0*/  VIADD R35, R83, 0xffffffff ;  /* 0xffffffff53237836 */ /* 0x000fc60000000000 */
[----:B------:R-:W-:Y:S02]  /*269e0*/  SEL R6, R6, RZ, !P1 ;  /* 0x000000ff06067207 */ /* 0x000fe40004800000 */
[----:B------:R-:W-:Y:S02]  /*269f0*/  ISETP.GE.U32.AND P2, PT, R35, 0x7fffff80, PT ;  /* 0x7fffff802300780c */ /* 0x000fe40003f46070 */
[----:B------:R-:W-:Y:S01]  /*26a00*/  ISETP.NE.U32.AND P0, PT, R6, RZ, PT ;  /* 0x000000ff0600720c */ /* 0x000fe20003f05070 */
[----:B------:R-:W-:Y:S01]  /*26a10*/  IMAD R6, R145, 0x80, R36 ;  /* 0x0000008091067824 */ /* 0x000fe200078e0224 */
[----:B------:R-:W-:Y:S01]  /*26a20*/  ISETP.GE.U32.AND P1, PT, R43, 0x7fffff7f, PT ;  /* 0x7fffff7f2b00780c */ /* 0x000fe20003f26070 */
[----:B------:R-:W-:Y:S01]  /*26a30*/  IMAD R18, R153, R18, RZ ;  /* 0x0000001299127224 */ /* 0x000fe200078e02ff */
[----:B------:R-:W-:Y:S01]  /*26a40*/  IADD3 R130, P3, R152, R169, RZ ;  /* 0x000000a998827210 */ /* 0x000fe20007f7e0ff */
[----:B------:R-:W1:Y:S01]  /*26a50*/  LDC R153, c[0x0][0x230] ;  /* 0x00008c00ff997b82 */ /* 0x000e620000000800 */
[----:B------:R-:W-:-:S02]  /*26a60*/  IMAD.MOV.U32 R83, RZ, RZ, R168 ;  /* 0x000000ffff537224 */ /* 0x000fc400078e00a8 */
[----:B------:R-:W-:Y:S01]  /*26a70*/  LEA.HI.X.SX32 R131, R155, R168, 0x2, P3 ;  /* 0x000000a89b837211 */ /* 0x000fe200018f16ff */
[----:B------:R-:W-:-:S04]  /*26a80*/  VIADD R43, R158, 0xfffffffd ;  /* 0xfffffffd9e2b7836 */ /* 0x000fc80000000000 */
[----:B------:R-:W4:Y:S01]  /*26a90*/  LDC R155, c[0x0][0x230] ;  /* 0x00008c00ff9b7b82 */ /* 0x000f220000000800 */
[----:B------:R-:W-:Y:S01]  /*26aa0*/  IMAD R252, R252, R20, RZ ;  /* 0x00000014fcfc7224 */ /* 0x000fe200078e02ff */
[----:B------:R-:W-:-:S06]  /*26ab0*/  LEA R136, P3, R156, R169, 0x3 ;  /* 0x000000a99c887211 */ /* 0x000fcc00078618ff */
[----:B------:R-:W4:Y:S01]  /*26ac0*/  LDC R158, c[0x0][0x238] ;  /* 0x00008e00ff9e7b82 */ /* 0x000f220000000800 */
[----:B------:R-:W-:Y:S02]  /*26ad0*/  IMAD R34, R0, R34, RZ ;  /* 0x0000002200227224 */ /* 0x000fe400078e02ff */
[----:B------:R-:W4:Y:S05]  /*26ae0*/  LDL.LU R0, [R1+0x20e0] ;  /* 0x0020e00001007983 */ /* 0x000f2a0000300800 */
[----:B------:R-:W1:Y:S08]  /*26af0*/  LDC R20, c[0x0][0x240] ;  /* 0x00009000ff147b82 */ /* 0x000e700000000800 */
[----:B------:R-:W4:Y:S01]  /*26b00*/  LDC R156, c[0x0][0x238] ;  /* 0x00008e00ff9c7b82 */ /* 0x000f220000000800 */
[----:B-1----:R-:W-:-:S02]  /*26b10*/  IMAD R20, R144, R20, RZ ;  /* 0x0000001490147224 */ /* 0x002fc400078e02ff */
[----:B---3--:R-:W-:Y:S01]  /*26b20*/  IMAD R35, R167, R82, RZ ;  /* 0x00000052a7237224 */ /* 0x008fe200078e02ff */
[----:B------:R-:W-:Y:S01]  /*26b30*/  MOV R82, R169 ;  /* 0x000000a900527202 */ /* 0x000fe20000000f00 */
[----:B------:R-:W3:Y:S01]  /*26b40*/  LDL.LU R167, [R1+0x20dc] ;  /* 0x0020dc0001a77983 */ /* 0x000ee20000300800 */
[----:B--2---:R-:W-:Y:S01]  /*26b50*/  IMAD R36, R5, R38, RZ ;  /* 0x0000002605247224 */ /* 0x004fe200078e02ff */
[----:B------:R-:W-:Y:S02]  /*26b60*/  IADD3 R38, R195, 0x100000, R6 ;  /* 0x00100000c3267810 */ /* 0x000fe40007ffe006 */
[----:B------:R-:W5:Y:S04]  /*26b70*/  LDL.LU R5, [R1+0x20d8] ;  /* 0x0020d80001057983 */ /* 0x000f680000300800 */
[----:B------:R-:W-:Y:S01]  /*26b80*/  @!PT LDS RZ, [RZ] ;  /* 0x00000000fffff984 */ /* 0x000fe20000000800 */
[----:B------:R-:W-:Y:S01]  /*26b90*/  @!PT LDS RZ, [RZ] ;  /* 0x00000000fffff984 */ /* 0x000fe20000000800 */
[----:B------:R-:W-:Y:S01]  /*26ba0*/  @!PT LDS RZ, [RZ] ;  /* 0x00000000fffff984 */ /* 0x000fe20000000800 */
[----:B------:R1:W-:Y:S04]  /*26bb0*/  LDGSTS.E [R38+-0x80000], desc[UR60][R82.64], !P2 ;  /* 0x8000000052267fae */ /* 0x0003e8000d12187c */
[----:B------:R2:W-:Y:S01]  /*26bc0*/  LDGSTS.E [R38+-0x7fffc], desc[UR60][R130.64], !P1 ;  /* 0x8000400082267fae */ /* 0x0005e2000c92187c */
[----:B-1----:R-:W-:-:S02]  /*26bd0*/  VIADD R82, R159, 0xfffffffc ;  /* 0xfffffffc9f527836 */ /* 0x002fc40000000000 */
[----:B------:R-:W1:Y:S01]  /*26be0*/  LDC R159, c[0x0][0x238] ;  /* 0x00008e00ff9f7b82 */ /* 0x000e620000000800 */
[C---:B------:R-:W-:Y:S02]  /*26bf0*/  IMAD R83, R37.reuse, 0xc, RZ ;  /* 0x0000000c25537824 */ /* 0x040fe400078e02ff */
[----:B------:R-:W-:Y:S01]  /*26c00*/  ISETP.GE.U32.AND P1, PT, R82, 0x7fffff7d, PT ;  /* 0x7fffff7d5200780c */ /* 0x000fe20003f26070 */
[----:B------:R-:W-:Y:S01]  /*26c10*/  IMAD.SHL.U32 R82, R37, 0x2, RZ ;  /* 0x0000000225527824 */ /* 0x000fe200078e00ff */
[----:B------:R-:W-:Y:S01]  /*26c20*/  ISETP.GE.U32.AND P2, PT, R43, 0x7fffff7e, PT ;  /* 0x7fffff7e2b00780c */ /* 0x000fe20003f46070 */
[----:B------:R2:W-:Y:S01]  /*26c30*/  STL.64 [R1+0x9d8], R130 ;  /* 0x0009d88201007387 */ /* 0x0005e20000100a00 */
[----:B------:R-:W-:Y:S02]  /*26c40*/  IMAD R43, R37, 0x3, RZ ;  /* 0x00000003252b7824 */ /* 0x000fe400078e02ff */
[----:B------:R-:W-:Y:S01]  /*26c50*/  LEA.HI.X.SX32 R137, R82, R168, 0x2, P3 ;  /* 0x000000a852897211 */ /* 0x000fe200018f16ff */
[----:B------:R-:W-:-:S02]  /*26c60*/  VIADD R82, R154, 0xffffffde ;  /* 0xffffffde9a527836 */ /* 0x000fc40000000000 */
[----:B------:R-:W-:Y:S02]  /*26c70*/  VIADD R154, R157, 0xffffffdc ;  /* 0xffffffdc9d9a7836 */ /* 0x000fe40000000000 */
[----:B------:R-:W1:Y:S01]  /*26c80*/  LDC R157, c[0x0][0x230] ;  /* 0x00008c00ff9d7b82 */ /* 0x000e620000000800 */
[----:B--2---:R-:W-:-:S03]  /*26c90*/  IADD3 R130, P4, R83, R169, RZ ;  /* 0x000000a953827210 */ /* 0x004fc60007f9e0ff */
[----:B------:R2:W-:Y:S01]  /*26ca0*/  LDGSTS.E [R38+-0x7fff8], desc[UR60][R136.64], !P2 ;  /* 0x8000800088267fae */ /* 0x0005e2000d12187c */
[-C--:B------:R-:W-:Y:S01]  /*26cb0*/  LEA.HI.X.SX32 R131, R43, R168.reuse, 0x2, P4 ;  /* 0x000000a82b837211 */ /* 0x080fe200020f16ff */
[----:B------:R-:W-:Y:S02]  /*26cc0*/  VIADD R43, R153, 0xffffffdf ;  /* 0xffffffdf992b7836 */ /* 0x000fe40000000000 */
[----:B----4-:R-:W-:Y:S01]  /*26cd0*/  VIADD R153, R155, 0xffffffdd ;  /* 0xffffffdd9b997836 */ /* 0x010fe20000000000 */
[----:B------:R-:W-:Y:S01]  /*26ce0*/  ISETP.GE.U32.AND P3, PT, R82, 0x7fffff5f, PT ;  /* 0x7fffff5f5200780c */ /* 0x000fe20003f66070 */
[----:B------:R4:W-:Y:S01]  /*26cf0*/  LDGSTS.E [R38+-0x7fff4], desc[UR60][R130.64], !P1 ;  /* 0x8000c00082267fae */ /* 0x0009e2000c92187c */
[----:B------:R-:W-:Y:S01]  /*26d00*/  ISETP.GE.U32.AND P4, PT, R43, 0x7fffff60, PT ;  /* 0x7fffff602b00780c */ /* 0x000fe20003f86070 */
[----:B------:R-:W-:Y:S01]  /*26d10*/  IMAD R43, R158, 0x84, RZ ;  /* 0x000000849e2b7824 */ /* 0x000fe200078e02ff */
[----:B------:R-:W-:Y:S01]  /*26d20*/  ISETP.GE.U32.AND P2, PT, R153, 0x7fffff5e, PT ;  /* 0x7fffff5e9900780c */ /* 0x000fe20003f46070 */
[C---:B------:R-:W-:Y:S01]  /*26d30*/  IMAD.SHL.U32 R153, R37.reuse, 0x20, RZ ;  /* 0x0000002025997824 */ /* 0x040fe200078e00ff */
[----:B------:R-:W-:Y:S01]  /*26d40*/  ISETP.GE.U32.AND P1, PT, R154, 0x7fffff5d, PT ;  /* 0x7fffff5d9a00780c */ /* 0x000fe20003f26070 */
[----:B------:R-:W-:Y:S01]  /*26d50*/  IMAD R155, R37, 0x21, RZ ;  /* 0x00000021259b7824 */ /* 0x000fe200078e02ff */
[-C--:B-1----:R-:W-:Y:S01]  /*26d60*/  LEA R144, P6, R159, R169.reuse, 0x7 ;  /* 0x000000a99f907211 */ /* 0x082fe200078c38ff */
[----:B------:R-:W-:Y:S01]  /*26d70*/  IMAD R82, R156, 0x88, RZ ;  /* 0x000000889c527824 */ /* 0x000fe200078e02ff */
[-C--:B------:R-:W-:Y:S01]  /*26d80*/  IADD3 R138, P5, R43, R169.reuse, RZ ;  /* 0x000000a92b8a7210 */ /* 0x080fe20007fbe0ff */
[----:B------:R-:W-:Y:S01]  /*26d90*/  IMAD R154, R163, 0x8c, RZ ;  /* 0x0000008ca39a7824 */ /* 0x000fe200078e02ff */
[----:B------:R2:W-:Y:S01]  /*26da0*/  STL.64 [R1+0x9e0], R136 ;  /* 0x0009e08801007387 */ /* 0x0005e20000100a00 */
[----:B------:R-:W-:Y:S01]  /*26db0*/  IMAD R156, R37, 0x22, RZ ;  /* 0x00000022259c7824 */ /* 0x000fe200078e02ff */
[-C--:B------:R-:W-:Y:S01]  /*26dc0*/  LEA.HI.X.SX32 R145, R153, R168.reuse, 0x2, P6 ;  /* 0x000000a899917211 */ /* 0x080fe200030f16ff */
[----:B------:R-:W-:Y:S01]  /*26dd0*/  IMAD R43, R37, 0x23, RZ ;  /* 0x00000023252b7824 */ /* 0x000fe200078e02ff */
[----:B------:R4:W-:Y:S01]  /*26de0*/  STL.64 [R1+0x9e8], R130 ;  /* 0x0009e88201007387 */ /* 0x0009e20000100a00 */
[----:B------:R-:W-:Y:S01]  /*26df0*/  LEA.HI.X.SX32 R139, R155, R168, 0x2, P5 ;  /* 0x000000a89b8b7211 */ /* 0x000fe200028f16ff */
[----:B------:R-:W1:Y:S02]  /*26e00*/  LDC R159, c[0x0][0x230] ;  /* 0x00008c00ff9f7b82 */ /* 0x000e640000000800 */
[----:B------:R-:W-:Y:S01]  /*26e10*/  LDGSTS.E [R38+-0x7c000], desc[UR60][R144.64], !P4 ;  /* 0x8400000090267fae */ /* 0x000fe2000e12187c */
[----:B--2---:R-:W-:-:S03]  /*26e20*/  IADD3 R136, P6, R82, R169, RZ ;  /* 0x000000a952887210 */ /* 0x004fc60007fde0ff */
[----:B------:R-:W-:Y:S02]  /*26e30*/  LDGSTS.E [R38+-0x7bffc], desc[UR60][R138.64], !P3 ;  /* 0x840040008a267fae */ /* 0x000fe4000d92187c */
[----:B------:R-:W2:Y:S01]  /*26e40*/  LDC R155, c[0x0][0x238] ;  /* 0x00008e00ff9b7b82 */ /* 0x000ea20000000800 */
[----:B----4-:R-:W-:Y:S02]  /*26e50*/  IADD3 R130, P5, R154, R169, RZ ;  /* 0x000000a99a827210 */ /* 0x010fe40007fbe0ff */
[-C--:B------:R-:W-:Y:S02]  /*26e60*/  LEA.HI.X.SX32 R137, R156, R168.reuse, 0x2, P6 ;  /* 0x000000a89c897211 */ /* 0x080fe400030f16ff */
[----:B------:R-:W-:Y:S01]  /*26e70*/  LEA.HI.X.SX32 R131, R43, R168, 0x2, P5 ;  /* 0x000000a82b837211 */ /* 0x000fe200028f16ff */
[----:B------:R-:W-:Y:S02]  /*26e80*/  VIADD R43, R157, 0xffffffbf ;  /* 0xffffffbf9d2b7836 */ /* 0x000fe40000000000 */
[----:B------:R-:W4:Y:S01]  /*26e90*/  LDC R154, c[0x0][0x230] ;  /* 0x00008c00ff9a7b82 */ /* 0x000f220000000800 */
[----:B------:R-:W-:Y:S01]  /*26ea0*/  LDGSTS.E [R38+-0x7bff8], desc[UR60][R136.64], !P2 ;  /* 0x8400800088267fae */ /* 0x000fe2000d12187c */
[----:B------:R-:W-:-:S03]  /*26eb0*/  IADD3 R82, R164, -0x42, RZ ;  /* 0xffffffbea4527810 */ /* 0x000fc60007ffe0ff */
[----:B------:R1:W-:Y:S01]  /*26ec0*/  LDGSTS.E [R38+-0x7bff4], desc[UR60][R130.64], !P1 ;  /* 0x8400c00082267fae */ /* 0x0003e2000c92187c */
[----:B------:R-:W-:Y:S02]  /*26ed0*/  ISETP.GE.U32.AND P1, PT, R43, 0x7fffff40, PT ;  /* 0x7fffff402b00780c */ /* 0x000fe40003f26070 */
[----:B------:R-:W2:Y:S01]  /*26ee0*/  LDC R164, c[0x0][0x230] ;  /* 0x00008c00ffa47b82 */ /* 0x000ea20000000800 */
[----:B------:R-:W-:Y:S01]  /*26ef0*/  STL.64 [R1+0xad0], R144 ;  /* 0x000ad09001007387 */ /* 0x000fe20000100a00 */
[----:B------:R-:W-:Y:S01]  /*26f00*/  ISETP.GE.U32.AND P2, PT, R82, 0x7fffff3f, PT ;  /* 0x7fffff3f5200780c */ /* 0x000fe20003f46070 */
[----:B------:R-:W-:Y:S02]  /*26f10*/  IMAD.SHL.U32 R82, R37, 0x40, RZ ;  /* 0x0000004025527824 */ /* 0x000fe400078e00ff */
[----:B------:R-:W-:Y:S03]  /*26f20*/  STL.64 [R1+0xad8], R138 ;  /* 0x000ad88a01007387 */ /* 0x000fe60000100a00 */
[----:B------:R-:W2:Y:S01]  /*26f30*/  LDC R156, c[0x0][0x230] ;  /* 0x00008c00ff9c7b82 */ /* 0x000ea20000000800 */
[----:B------:R-:W-:Y:S04]  /*26f40*/  STL.64 [R1+0xae0], R136 ;  /* 0x000ae08801007387 */ /* 0x000fe80000100a00 */
[----:B------:R1:W-:Y:S01]  /*26f50*/  STL.64 [R1+0xae8], R130 ;  /* 0x000ae88201007387 */ /* 0x0003e20000100a00 */
[----:B------:R-:W-:-:S02]  /*26f60*/  IMAD R43, R165, 0x104, RZ ;  /* 0x00000104a52b7824 */ /* 0x000fc400078e02ff */
[----:B------:R-:W2:Y:S01]  /*26f70*/  LDC R163, c[0x0][0x238] ;  /* 0x00008e00ffa37b82 */ /* 0x000ea20000000800 */
[----:B------:R-:W-:-:S07]  /*26f80*/  IMAD R153, R37, 0x41, RZ ;  /* 0x0000004125997824 */ /* 0x000fce00078e02ff */
[----:B------:R-:W2:Y:S01]  /*26f90*/  LDC R157, c[0x0][0x238] ;  /* 0x00008e00ff9d7b82 */ /* 0x000ea20000000800 */
[----:B-1----:R-:W-:-:S04]  /*26fa0*/  LEA R130, P3, R171, R169, 0x8 ;  /* 0x000000a9ab827211 */ /* 0x002fc800078640ff */
[----:B------:R-:W-:Y:S01]  /*26fb0*/  LEA.HI.X.SX32 R131, R82, R168, 0x2, P3 ;  /* 0x000000a852837211 */ /* 0x000fe200018f16ff */
[----:B------:R-:W-:Y:S02]  /*26fc0*/  VIADD R82, R173, 0xffffffbd ;  /* 0xffffffbdad527836 */ /* 0x000fe40000000000 */
[----:B------:R-:W1:Y:S01]  /*26fd0*/  LDC R165, c[0x0][0x238] ;  /* 0x00008e00ffa57b82 */ /* 0x000e620000000800 */
[----:B------:R-:W-:Y:S01]  /*26fe0*/  IADD3 R136, P4, R43, R169, RZ ;  /* 0x000000a92b887210 */ /* 0x000fe20007f9e0ff */
[----:B------:R-:W-:Y:S01]  /*26ff0*/  IMAD R43, R172, 0x108, RZ ;  /* 0x00000108ac2b7824 */ /* 0x000fe200078e02ff */
[----:B------:R4:W-:Y:S01]  /*27000*/  LDGSTS.E [R38+-0x78000], desc[UR60][R130.64], !P1 ;  /* 0x8800000082267fae */ /* 0x0009e2000c92187c */
[----:B------:R-:W-:Y:S01]  /*27010*/  ISETP.GE.U32.AND P1, PT, R82, 0x7fffff3e, PT ;  /* 0x7fffff3e5200780c */ /* 0x000fe20003f26070 */
[----:B------:R-:W-:-:S03]  /*27020*/  IMAD R82, R37, 0x42, RZ ;  /* 0x0000004225527824 */ /* 0x000fc600078e02ff */
[----:B------:R-:W1:Y:S01]  /*27030*/  LDC R158, c[0x0][0x238] ;  /* 0x00008e00ff9e7b82 */ /* 0x000e620000000800 */
[----:B------:R4:W-:Y:S01]  /*27040*/  STL.64 [R1+0xbd0], R130 ;  /* 0x000bd08201007387 */ /* 0x0009e20000100a00 */
[----:B------:R-:W-:-:S06]  /*27050*/  LEA.HI.X.SX32 R137, R153, R168, 0x2, P4 ;  /* 0x000000a899897211 */ /* 0x000fcc00020f16ff */
[----:B------:R-:W1:Y:S01]  /*27060*/  LDC R171, c[0x0][0x238] ;  /* 0x00008e00ffab7b82 */ /* 0x000e620000000800 */
[----:B----4-:R-:W-:Y:S01]  /*27070*/  IADD3 R130, P3, R43, R169, RZ ;  /* 0x000000a92b827210 */ /* 0x010fe20007f7e0ff */
[----:B------:R-:W-:Y:S01]  /*27080*/  VIADD R43, R154, 0xffffffbc ;  /* 0xffffffbc9a2b7836 */ /* 0x000fe20000000000 */
[----:B------:R4:W-:Y:S01]  /*27090*/  LDGSTS.E [R38+-0x77ffc], desc[UR60][R136.64], !P2 ;  /* 0x8800400088267fae */ /* 0x0009e2000d12187c */
[----:B--2---:R-:W-:Y:S01]  /*270a0*/  VIADD R154, R156, 0xffffff9d ;  /* 0xffffff9d9c9a7836 */ /* 0x004fe20000000000 */
[----:B------:R-:W-:Y:S01]  /*270b0*/  LEA.HI.X.SX32 R131, R82, R168, 0x2, P3 ;  /* 0x000000a852837211 */ /* 0x000fe200018f16ff */
[----:B------:R-:W-:Y:S01]  /*270c0*/  VIADD R82, R164, 0xffffff9f ;  /* 0xffffff9fa4527836 */ /* 0x000fe20000000000 */
[----:B------:R-:W-:Y:S01]  /*270d0*/  ISETP.GE.U32.AND P4, PT, R43, 0x7fffff3d, PT ;  /* 0x7fffff3d2b00780c */ /* 0x000fe20003f86070 */
[----:B------:R-:W-:Y:S01]  /*270e0*/  VIADD R153, R159, 0xffffff9e ;  /* 0xffffff9e9f997836 */ /* 0x000fe20000000000 */
[----:B------:R-:W2:Y:S01]  /*270f0*/  LDC R164, c[0x0][0x230] ;  /* 0x00008c00ffa47b82 */ /* 0x000ea20000000800 */
[----:B------:R-:W-:Y:S01]  /*27100*/  IMAD R43, R155, 0x10c, RZ ;  /* 0x0000010c9b2b7824 */ /* 0x000fe200078e02ff */
[----:B------:R2:W-:Y:S01]  /*27110*/  LDGSTS.E [R38+-0x77ff8], desc[UR60][R130.64], !P1 ;  /* 0x8800800082267fae */ /* 0x0005e2000c92187c */
[----:B------:R-:W-:Y:S01]  /*27120*/  ISETP.GE.U32.AND P1, PT, R154, 0x7fffff1e, PT ;  /* 0x7fffff1e9a00780c */ /* 0x000fe20003f26070 */
[----:B------:R-:W-:Y:S01]  /*27130*/  IMAD R154, R37, 0x43, RZ ;  /* 0x00000043259a7824 */ /* 0x000fe200078e02ff */
[----:B------:R-:W-:-:S03]  /*27140*/  ISETP.GE.U32.AND P2, PT, R153, 0x7fffff1f, PT ;  /* 0x7fffff1f9900780c */ /* 0x000fc60003f46070 */
[----:B------:R-:W2:Y:S01]  /*27150*/  LDC R159, c[0x0][0x230] ;  /* 0x00008c00ff9f7b82 */ /* 0x000ea20000000800 */
[----:B------:R-:W-:Y:S01]  /*27160*/  IMAD R153, R163, 0x184, RZ ;  /* 0x00000184a3997824 */ /* 0x000fe200078e02ff */
[----:B------:R-:W-:Y:S01]  /*27170*/  IADD3 R144, P6, R43, R169, RZ ;  /* 0x000000a92b907210 */ /* 0x000fe20007fde0ff */
[----:B------:R4:W-:Y:S01]  /*27180*/  STL.64 [R1+0xbd8], R136 ;  /* 0x000bd88801007387 */ /* 0x0009e20000100a00 */
[----:B------:R-:W-:-:S04]  /*27190*/  ISETP.GE.U32.AND P3, PT, R82, 0x7fffff20, PT ;  /* 0x7fffff205200780c */ /* 0x000fc80003f66070 */
[----:B------:R-:W2:Y:S01]  /*271a0*/  LDC R172, c[0x0][0x230] ;  /* 0x00008c00ffac7b82 */ /* 0x000ea20000000800 */
[----:B-1----:R-:W-:Y:S01]  /*271b0*/  IMAD R156, R165, 0x61, RZ ;  /* 0x00000061a59c7824 */ /* 0x002fe200078e02ff */
[----:B------:R-:W-:Y:S01]  /*271c0*/  LEA.HI.X.SX32 R145, R154, R168, 0x2, P6 ;  /* 0x000000a89a917211 */ /* 0x000fe200030f16ff */
[----:B------:R-:W-:-:S05]  /*271d0*/  IMAD R82, R157, 0x180, RZ ;  /* 0x000001809d527824 */ /* 0x000fca00078e02ff */
[----:B------:R-:W1:Y:S01]  /*271e0*/  LDC R173, c[0x0][0x238] ;  /* 0x00008e00ffad7b82 */ /* 0x000e620000000800 */
[-C--:B----4-:R-:W-:Y:S01]  /*271f0*/  IADD3 R136, P6, R153, R169.reuse, RZ ;  /* 0x000000a999887210 */ /* 0x090fe20007fde0ff */
[----:B------:R-:W-:Y:S01]  /*27200*/  IMAD R158, R158, 0x60, RZ ;  /* 0x000000609e9e7824 */ /* 0x000fe200078e02ff */
[-C--:B------:R-:W-:Y:S01]  /*27210*/  IADD3 R138, P5, R82, R169.reuse, RZ ;  /* 0x000000a9528a7210 */ /* 0x080fe20007fbe0ff */
[----:B------:R-:W-:Y:S01]  /*27220*/  IMAD R155, R171, 0x188, RZ ;  /* 0x00000188ab9b7824 */ /* 0x000fe200078e02ff */
[-C--:B------:R-:W-:Y:S01]  /*27230*/  LEA.HI.X.SX32 R137, R156, R168.reuse, 0x2, P6 ;  /* 0x000000a89c897211 */ /* 0x080fe200030f16ff */
[----:B------:R4:W-:Y:S02]  /*27240*/  STL.64 [R1+0xbe0], R130 ;  /* 0x000be08201007387 */ /* 0x0009e40000100a00 */
[----:B------:R-:W1:Y:S01]  /*27250*/  LDC R156, c[0x0][0x230] ;  /* 0x00008c00ff9c7b82 */ /* 0x000e620000000800 */
[----:B------:R-:W-:Y:S01]  /*27260*/  IMAD R43, R174, 0x62, RZ ;  /* 0x00000062ae2b7824 */ /* 0x000fe200078e02ff */
[----:B------:R-:W-:Y:S01]  /*27270*/  LEA.HI.X.SX32 R139, R158, R168, 0x2, P5 ;  /* 0x000000a89e8b7211 */ /* 0x000fe200028f16ff */
[----:B--2---:R-:W-:Y:S01]  /*27280*/  VIADD R82, R164, 0xfffffffb ;  /* 0xfffffffba4527836 */ /* 0x004fe20000000000 */
[----:B------:R-:W-:Y:S04]  /*27290*/  LDGSTS.E [R38+-0x77ff4], desc[UR60][R144.64], !P4 ;  /* 0x8800c00090267fae */ /* 0x000fe8000e12187c */
[----:B------:R-:W2:Y:S01]  /*272a0*/  LDC R153, c[0x0][0x230] ;  /* 0x00008c00ff997b82 */ /* 0x000ea20000000800 */
[----:B------:R1:W-:Y:S01]  /*272b0*/  LDGSTS.E [R38+-0x74000], desc[UR60][R138.64], !P3 ;  /* 0x8c0000008a267fae */ /* 0x0003e2000d92187c */
[----:B----4-:R-:W-:-:S03]  /*272c0*/  IADD3 R130, P5, R155, R169, RZ ;  /* 0x000000a99b827210 */ /* 0x010fc60007fbe0ff */
[----:B------:R4:W-:Y:S01]  /*272d0*/  LDGSTS.E [R38+-0x73ffc], desc[UR60][R136.64], !P2 ;  /* 0x8c00400088267fae */ /* 0x0009e2000d12187c */
[----:B------:R-:W-:Y:S02]  /*272e0*/  LEA.HI.X.SX32 R131, R43, R168, 0x2, P5 ;  /* 0x000000a82b837211 */ /* 0x000fe400028f16ff */
[----:B------:R-:W2:Y:S01]  /*272f0*/  LDC R157, c[0x0][0x230] ;  /* 0x00008c00ff9d7b82 */ /* 0x000ea20000000800 */
[----:B------:R-:W-:Y:S01]  /*27300*/  VIADD R43, R159, 0xffffff9c ;  /* 0xffffff9c9f2b7836 */ /* 0x000fe20000000000 */
[----:B------:R-:W-:Y:S01]  /*27310*/  ISETP.GE.U32.AND P2, PT, R82, 0x7fffff7c, PT ;  /* 0x7fffff7c5200780c */ /* 0x000fe20003f46070 */
[----:B------:R-:W-:Y:S01]  /*27320*/  VIADD R82, R172, 0xfffffffa ;  /* 0xfffffffaac527836 */ /* 0x000fe20000000000 */
[----:B------:R-:W-:Y:S04]  /*27330*/  STL.64 [R1+0xbe8], R144 ;  /* 0x000be89001007387 */ /* 0x000fe80000100a00 */
[----:B------:R-:W3:Y:S01]  /*27340*/  LDC R155, c[0x0][0x230] ;  /* 0x00008c00ff9b7b82 */ /* 0x000ee20000000800 */
[----:B------:R-:W-:Y:S01]  /*27350*/  ISETP.GE.U32.AND P3, PT, R43, 0x7fffff1d, PT ;  /* 0x7fffff1d2b00780c */ /* 0x000fe20003f66070 */
[----:B-1----:R-:W-:Y:S01]  /*27360*/  IMAD R43, R173, 0x18c, RZ ;  /* 0x0000018cad2b7824 */ /* 0x002fe200078e02ff */
[----:B------:R1:W-:Y:S04]  /*27370*/  STL.64 [R1+0xcd0], R138 ;  /* 0x000cd08a01007387 */ /* 0x0003e80000100a00 */
[----:B------:R4:W-:Y:S01]  /*27380*/  STL.64 [R1+0xcd8], R136 ;  /* 0x000cd88801007387 */ /* 0x0009e20000100a00 */
[----:B------:R-:W3:Y:S03]  /*27390*/  LDC R165, c[0x0][0x238] ;  /* 0x00008e00ffa57b82 */ /* 0x000ee60000000800 */
[----:B------:R2:W-:Y:S01]  /*273a0*/  LDGSTS.E [R38+-0x73ff8], desc[UR60][R130.64], !P1 ;  /* 0x8c00800082267fae */ /* 0x0005e2000c92187c */
[----:B------:R-:W-:Y:S01]  /*273b0*/  ISETP.GE.U32.AND P1, PT, R82, 0x7fffff7b, PT ;  /* 0x7fffff7b5200780c */ /* 0x000fe20003f26070 */
[----:B------:R-:W-:Y:S01]  /*273c0*/  IMAD R82, R175, 0x63, RZ ;  /* 0x00000063af527824 */ /* 0x000fe200078e02ff */
[----:B-1----:R-:W-:-:S02]  /*273d0*/  IADD3 R138, P5, R43, R169, RZ ;  /* 0x000000a92b8a7210 */ /* 0x002fc40007fbe0ff */
[----:B------:R-:W1:Y:S01]  /*273e0*/  LDC R159, c[0x0][0x238] ;  /* 0x00008e00ff9f7b82 */ /* 0x000e620000000800 */
[-C--:B----4-:R-:W-:Y:S01]  /*273f0*/  LEA R136, P4, R177, R169.reuse, 0x4 ;  /* 0x000000a9b1887211 */ /* 0x090fe200078820ff */
[C---:B------:R-:W-:Y:S01]  /*27400*/  IMAD R154, R37.reuse, 0x14, RZ ;  /* 0x00000014259a7824 */ /* 0x040fe200078e02ff */
[-C--:B------:R-:W-:Y:S02]  /*27410*/  LEA.HI.X.SX32 R139, R82, R168.reuse, 0x2, P5 ;  /* 0x000000a8528b7211 */ /* 0x080fe400028f16ff */
[----:B------:R-:W-:Y:S01]  /*27420*/  LEA.HI.X.SX32 R137, R152, R168, 0x2, P4 ;  /* 0x000000a898897211 */ /* 0x000fe200020f16ff */
[----:B------:R-:W-:Y:S01]  /*27430*/  VIADD R152, R156, 0xffffffdb ;  /* 0xffffffdb9c987836 */ /* 0x000fe20000000000 */
[----:B------:R2:W-:Y:S01]  /*27440*/  STL.64 [R1+0xce0], R130 ;  /* 0x000ce08201007387 */ /* 0x0005e20000100a00 */
[----:B------:R-:W4:Y:S01]  /*27450*/  LDC R156, c[0x0][0x230] ;  /* 0x00008c00ff9c7b82 */ /* 0x000f220000000800 */
[----:B------:R-:W-:Y:S01]  /*27460*/  IMAD R82, R37, 0x5, RZ ;  /* 0x0000000525527824 */ /* 0x000fe200078e02ff */
[----:B------:R-:W-:Y:S01]  /*27470*/  LOP3.LUT R43, R6, 0x10, RZ, 0x3c, !PT ;  /* 0x00000010062b7812 */ /* 0x000fe200078e3cff */
[----:B------:R2:W-:Y:S05]  /*27480*/  LDGSTS.E [R38+-0x73ff4], desc[UR60][R138.64], !P3 ;  /* 0x8c00c0008a267fae */ /* 0x0005ea000d92187c */
[----:B------:R-:W4:Y:S01]  /*27490*/  LDC R163, c[0x0][0x230] ;  /* 0x00008c00ffa37b82 */ /* 0x000f220000000800 */
[----:B--2---:R-:W-:Y:S01]  /*274a0*/  IADD3 R130, P5, R154, R169, RZ ;  /* 0x000000a99a827210 */ /* 0x004fe20007fbe0ff */
[----:B------:R-:W-:-:S06]  /*274b0*/  VIADD R38, R153, 0xfffffff9 ;  /* 0xfffffff999267836 */ /* 0x000fcc0000000000 */
[----:B------:R-:W2:Y:S01]  /*274c0*/  LDC R171, c[0x0][0x230] ;  /* 0x00008c00ffab7b82 */ /* 0x000ea20000000800 */
[----:B------:R-:W-:Y:S02]  /*274d0*/  VIADD R153, R157, 0xffffffda ;  /* 0xffffffda9d997836 */ /* 0x000fe40000000000 */
[----:B------:R-:W-:Y:S01]  /*274e0*/  IMAD R157, R37, 0x18, RZ ;  /* 0x00000018259d7824 */ /* 0x000fe200078e02ff */
[----:B------:R-:W-:Y:S02]  /*274f0*/  IADD3 R43, R195, 0x100000, R43 ;  /* 0x00100000c32b7810 */ /* 0x000fe40007ffe02b */
[-C--:B------:R-:W-:Y:S02]  /*27500*/  LEA.HI.X.SX32 R131, R82, R168.reuse, 0x2, P5 ;  /* 0x000000a852837211 */ /* 0x080fe400028f16ff */
[----:B---3--:R-:W-:Y:S01]  /*27510*/  IADD3 R82, R155, -0x8, RZ ;  /* 0xfffffff89b527810 */ /* 0x008fe20007ffe0ff */
[C---:B------:R-:W-:Y:S01]  /*27520*/  IMAD R164, R37.reuse, 0x1c, RZ ;  /* 0x0000001c25a47824 */ /* 0x040fe200078e02ff */
[----:B------:R-:W-:Y:S01]  /*27530*/  ISETP.GE.U32.AND P4, PT, R38, 0x7fffff7a, PT ;  /* 0x7fffff7a2600780c */ /* 0x000fe20003f86070 */
[----:B------:R-:W-:Y:S01]  /*27540*/  IMAD R38, R37, 0x6, RZ ;  /* 0x0000000625267824 */ /* 0x000fe200078e02ff */
[----:B------:R-:W-:Y:S01]  /*27550*/  IADD3 R144, P5, R157, R169, RZ ;  /* 0x000000a99d907210 */ /* 0x000fe20007fbe0ff */
[----:B------:R-:W-:Y:S01]  /*27560*/  LDGSTS.E [R43+-0x80000], desc[UR60][R136.64], !P2 ;  /* 0x80000000882b7fae */ /* 0x000fe2000d12187c */
[----:B------:R-:W-:Y:S01]  /*27570*/  ISETP.GE.U32.AND P3, PT, R82, 0x7fffff79, PT ;  /* 0x7fffff795200780c */ /* 0x000fe20003f66070 */
[----:B------:R-:W3:Y:S01]  /*27580*/  LDC R172, c[0x0][0x238] ;  /* 0x00008e00ffac7b82 */ /* 0x000ee20000000800 */
[----:B------:R-:W-:Y:S01]  /*27590*/  LEA.HI.X.SX32 R145, R38, R168, 0x2, P5 ;  /* 0x000000a826917211 */ /* 0x000fe200028f16ff */
[----:B------:R4:W-:Y:S01]  /*275a0*/  LDGSTS.E [R43+-0x7fffc], desc[UR60][R130.64], !P1 ;  /* 0x80004000822b7fae */ /* 0x0009e2000c92187c */
[----:B------:R-:W-:Y:S01]  /*275b0*/  ISETP.GE.U32.AND P1, PT, R153, 0x7fffff5b, PT ;  /* 0x7fffff5b9900780c */ /* 0x000fe20003f26070 */
[----:B------:R-:W-:-:S02]  /*275c0*/  IMAD R153, R37, 0x7, RZ ;  /* 0x0000000725997824 */ /* 0x000fc400078e02ff */
[----:B------:R4:W-:Y:S01]  /*275d0*/  STL.64 [R1+0xce8], R138 ;  /* 0x000ce88a01007387 */ /* 0x0009e20000100a00 */
[----:B------:R-:W-:Y:S01]  /*275e0*/  IMAD R38, R165, 0x94, RZ ;  /* 0x00000094a5267824 */ /* 0x000fe200078e02ff */
[----:B------:R-:W-:Y:S01]  /*275f0*/  ISETP.GE.U32.AND P2, PT, R152, 0x7fffff5c, PT ;  /* 0x7fffff5c9800780c */ /* 0x000fe20003f46070 */
[----:B------:R-:W3:Y:S01]  /*27600*/  LDC R173, c[0x0][0x238] ;  /* 0x00008e00ffad7b82 */ /* 0x000ee20000000800 */
[----:B------:R-:W-:Y:S01]  /*27610*/  STL.64 [R1+0x9f0], R136 ;  /* 0x0009f08801007387 */ /* 0x000fe20000100a00 */
[----:B-1----:R-:W-:-:S03]  /*27620*/  IMAD R152, R159, 0x90, RZ ;  /* 0x000000909f987824 */ /* 0x002fc600078e02ff */
[----:B------:R1:W-:Y:S03]  /*27630*/  STL.64 [R1+0x9f8], R130 ;  /* 0x0009f88201007387 */ /* 0x0003e60000100a00 */
[----:B------:R-:W3:Y:S01]  /*27640*/  LDC R159, c[0x0][0x238] ;  /* 0x00008e00ff9f7b82 */ /* 0x000ee20000000800 */
[-C--:B----4-:R-:W-:Y:S01]  /*27650*/  IADD3 R138, P5, R164, R169.reuse, RZ ;  /* 0x000000a9a48a7210 */ /* 0x090fe20007fbe0ff */
[----:B------:R-:W-:Y:S03]  /*27660*/  LDGSTS.E [R43+-0x7fff8], desc[UR60][R144.64], !P4 ;  /* 0x80008000902b7fae */ /* 0x000fe6000e12187c */
[----:B------:R-:W-:Y:S01]  /*27670*/  LEA.HI.X.SX32 R139, R153, R168, 0x2, P5 ;  /* 0x000000a8998b7211 */ /* 0x000fe200028f16ff */
[----:B------:R-:W-:Y:S02]  /*27680*/  IMAD R82, R37, 0x24, RZ ;  /* 0x0000002425527824 */ /* 0x000fe400078e02ff */
[----:B------:R-:W4:Y:S01]  /*27690*/  LDC R165, c[0x0][0x230] ;  /* 0x00008c00ffa57b82 */ /* 0x000f220000000800 */
[-C--:B-1----:R-:W-:Y:S01]  /*276a0*/  IADD3 R130, P6, R38, R169.reuse, RZ ;  /* 0x000000a926827210 */ /* 0x082fe20007fde0ff */
[----:B------:R-:W-:Y:S01]  /*276b0*/  VIADD R38, R156, 0xffffffd9 ;  /* 0xffffffd99c267836 */ /* 0x000fe20000000000 */
[----:B------:R1:W-:Y:S01]  /*276c0*/  LDGSTS.E [R43+-0x7fff4], desc[UR60][R138.64], !P3 ;  /* 0x8000c0008a2b7fae */ /* 0x0003e2000d92187c */
[----:B------:R-:W-:-:S03]  /*276d0*/  IADD3 R136, P5, R152, R169, RZ ;  /* 0x000000a998887210 */ /* 0x000fc60007fbe0ff */
[----:B------:R-:W-:Y:S01]  /*276e0*/  ISETP.GE.U32.AND P3, PT, R38, 0x7fffff5a, PT ;  /* 0x7fffff5a2600780c */ /* 0x000fe20003f66070 */
[----:B------:R-:W-:Y:S01]  /*276f0*/  VIADD R38, R163, 0xffffffd8 ;  /* 0xffffffd8a3267836 */ /* 0x000fe20000000000 */
[----:B------:R-:W4:Y:S01]  /*27700*/  LDC R174, c[0x0][0x230] ;  /* 0x00008c00ffae7b82 */ /* 0x000f220000000800 */
[-C--:B------:R-:W-:Y:S01]  /*27710*/  LEA.HI.X.SX32 R137, R82, R168.reuse, 0x2, P5 ;  /* 0x000000a852897211 */ /* 0x080fe200028f16ff */
[----:B--2---:R-:W-:Y:S02]  /*27720*/  VIADD R152, R171, 0xffffffbb ;  /* 0xffffffbbab987836 */ /* 0x004fe40000000000 */
[----:B------:R-:W-:Y:S02]  /*27730*/  IMAD R155, R37, 0x25, RZ ;  /* 0x00000025259b7824 */ /* 0x000fe400078e02ff */
[----:B------:R2:W-:Y:S02]  /*27740*/  LDGSTS.E [R43+-0x7c000], desc[UR60][R136.64], !P2 ;  /* 0x84000000882b7fae */ /* 0x0005e4000d12187c */
[----:B------:R-:W4:Y:S01]  /*27750*/  LDC R163, c[0x0][0x230] ;  /* 0x00008c00ffa37b82 */ /* 0x000f220000000800 */
[----:B------:R-:W-:Y:S01]  /*27760*/  ISETP.GE.U32.AND P2, PT, R38, 0x7fffff59, PT ;  /* 0x7fffff592600780c */ /* 0x000fe20003f46070 */
[----:B---3--:R-:W-:Y:S01]  /*27770*/  IMAD R38, R172, 0x98, RZ ;  /* 0x00000098ac267824 */ /* 0x008fe200078e02ff */
[----:B------:R-:W-:-:S05]  /*27780*/  LEA.HI.X.SX32 R131, R155, R168, 0x2, P6 ;  /* 0x000000a89b837211 */ /* 0x000fca00030f16ff */
[----:B------:R-:W3:Y:S01]  /*27790*/  LDC R171, c[0x0][0x238] ;  /* 0x00008e00ffab7b82 */ /* 0x000ee20000000800 */
[----:B------:R-:W-:Y:S01]  /*277a0*/  STL.64 [R1+0xa00], R144 ;  /* 0x000a009001007387 */ /* 0x000fe20000100a00 */
[----:B------:R-:W-:-:S03]  /*277b0*/  IMAD R153, R37, 0x26, RZ ;  /* 0x0000002625997824 */ /* 0x000fc600078e02ff */
[----:B------:R1:W-:Y:S03]  /*277c0*/  STL.64 [R1+0xa08], R138 ;  /* 0x000a088a01007387 */ /* 0x0003e60000100a00 */
[----:B------:R-:W3:Y:S01]  /*277d0*/  LDC R156, c[0x0][0x238] ;  /* 0x00008e00ff9c7b82 */ /* 0x000ee20000000800 */
[----:B------:R2:W-:Y:S01]  /*277e0*/  LDGSTS.E [R43+-0x7bffc], desc[UR60][R130.64], !P1 ;  /* 0x84004000822b7fae */ /* 0x0005e2000c92187c */
[----:B------:R-:W-:Y:S01]  /*277f0*/  ISETP.GE.U32.AND P1, PT, R152, 0x7fffff3c, PT ;  /* 0x7fffff3c9800780c */ /* 0x000fe20003f26070 */
[----:B------:R-:W-:Y:S02]  /*27800*/  IMAD R152, R173, 0x9c, RZ ;  /* 0x0000009cad987824 */ /* 0x000fe400078e02ff */
[----:B------:R2:W-:Y:S01]  /*27810*/  STL.64 [R1+0xaf0], R136 ;  /* 0x000af08801007387 */ /* 0x0005e20000100a00 */
[----:B------:R-:W-:Y:S02]  /*27820*/  IMAD R155, R37, 0x27, RZ ;  /* 0x00000027259b7824 */ /* 0x000fe400078e02ff */
[----:B------:R-:W3:Y:S01]  /*27830*/  LDC R172, c[0x0][0x238] ;  /* 0x00008e00ffac7b82 */ /* 0x000ee20000000800 */
[----:B-1----:R-:W-:Y:S01]  /*27840*/  IADD3 R138, P4, R38, R169, RZ ;  /* 0x000000a9268a7210 */ /* 0x002fe20007f9e0ff */
[----:B------:R-:W-:Y:S01]  /*27850*/  IMAD R38, R159, 0x110, RZ ;  /* 0x000001109f267824 */ /* 0x000fe200078e02ff */
[----:B------:R1:W-:Y:S02]  /*27860*/  STL.64 [R1+0xaf8], R130 ;  /* 0x000af88201007387 */ /* 0x0003e40000100a00 */
[----:B------:R-:W-:-:S03]  /*27870*/  LEA.HI.X.SX32 R139, R153, R168, 0x2, P4 ;  /* 0x000000a8998b7211 */ /* 0x000fc600020f16ff */
[----:B------:R-:W3:Y:S01]  /*27880*/  LDC R159, c[0x0][0x238] ;  /* 0x00008e00ff9f7b82 */ /* 0x000ee20000000800 */
[-C--:B--2---:R-:W-:Y:S02]  /*27890*/  IADD3 R136, P5, R152, R169.reuse, RZ ;  /* 0x000000a998887210 */ /* 0x084fe40007fbe0ff */
[----:B-1----:R-:W-:Y:S01]  /*278a0*/  IADD3 R130, P4, R38, R169, RZ ;  /* 0x000000a926827210 */ /* 0x002fe20007f9e0ff */
[----:B----4-:R-:W-:Y:S01]  /*278b0*/  VIADD R38, R163, 0xffffffba ;  /* 0xffffffbaa3267836 */ /* 0x010fe20000000000 */
[----:B------:R1:W-:Y:S03]  /*278c0*/  LDGSTS.E [R43+-0x7bff8], desc[UR60][R138.64], !P3 ;  /* 0x840080008a2b7fae */ /* 0x0003e6000d92187c */
[----:B------:R-:W2:Y:S01]  /*278d0*/  LDC R163, c[0x0][0x230] ;  /* 0x00008c00ffa37b82 */ /* 0x000ea20000000800 */
[----:B------:R-:W-:Y:S01]  /*278e0*/  LEA.HI.X.SX32 R137, R155, R168, 0x2, P5 ;  /* 0x000000a89b897211 */ /* 0x000fe200028f16ff */
[----:B------:R-:W-:Y:S01]  /*278f0*/  IMAD R152, R37, 0x44, RZ ;  /* 0x0000004425987824 */ /* 0x000fe200078e02ff */
[----:B------:R-:W-:Y:S01]  /*27900*/  ISETP.GE.U32.AND P3, PT, R38, 0x7fffff3b, PT ;  /* 0x7fffff3b2600780c */ /* 0x000fe20003f66070 */
[----:B------:R-:W-:-:S02]  /*27910*/  VIADD R155, R165, 0xffffffb8 ;  /* 0xffffffb8a59b7836 */ /* 0x000fc40000000000 */
[----:B---3--:R-:W-:Y:S01]  /*27920*/  IMAD R38, R171, 0x114, RZ ;  /* 0x00000114ab267824 */ /* 0x008fe200078e02ff */
[----:B------:R3:W-:Y:S01]  /*27930*/  LDGSTS.E [R43+-0x7bff4], desc[UR60][R136.64], !P2 ;  /* 0x8400c000882b7fae */ /* 0x0007e2000d12187c */
[----:B------:R-:W4:Y:S01]  /*27940*/  LDC R165, c[0x0][0x230] ;  /* 0x00008c00ffa57b82 */ /* 0x000f220000000800 */
[-C--:B------:R-:W-:Y:S01]  /*27950*/  LEA.HI.X.SX32 R131, R152, R168.reuse, 0x2, P4 ;  /* 0x000000a898837211 */ /* 0x080fe200020f16ff */
[----:B------:R-:W-:Y:S01]  /*27960*/  VIADD R153, R174, 0xffffffb9 ;  /* 0xffffffb9ae997836 */ /* 0x000fe20000000000 */
[----:B------:R1:W-:Y:S04]  /*27970*/  STL.64 [R1+0xb00], R138 ;  /* 0x000b008a01007387 */ /* 0x0003e80000100a00 */
[----:B------:R3:W-:Y:S01]  /*27980*/  LDGSTS.E [R43+-0x78000], desc[UR60][R130.64], !P1 ;  /* 0x88000000822b7fae */ /* 0x0007e2000c92187c */
[----:B------:R-:W4:Y:S01]  /*27990*/  LDC R171, c[0x0][0x230] ;  /* 0x00008c00ffab7b82 */ /* 0x000f220000000800 */
[----:B------:R-:W-:Y:S01]  /*279a0*/  ISETP.GE.U32.AND P1, PT, R155, 0x7fffff39, PT ;  /* 0x7fffff399b00780c */ /* 0x000fe20003f26070 */
[----:B------:R-:W-:Y:S01]  /*279b0*/  IMAD R155, R37, 0x45, RZ ;  /* 0x00000045259b7824 */ /* 0x000fe200078e02ff */
[----:B------:R-:W-:Y:S01]  /*279c0*/  ISETP.GE.U32.AND P2, PT, R153, 0x7fffff3a, PT ;  /* 0x7fffff3a9900780c */ /* 0x000fe20003f46070 */
[----:B------:R-:W-:Y:S01]  /*279d0*/  IMAD R153, R156, 0x118, RZ ;  /* 0x000001189c997824 */ /* 0x000fe200078e02ff */
[----:B-1----:R-:W-:Y:S01]  /*279e0*/  IADD3 R138, P4, R38, R169, RZ ;  /* 0x000000a9268a7210 */ /* 0x002fe20007f9e0ff */
[----:B------:R-:W-:Y:S01]  /*279f0*/  IMAD R38, R159, 0x11c, RZ ;  /* 0x0000011c9f267824 */ /* 0x000fe200078e02ff */
[----:B------:R3:W-:Y:S01]  /*27a00*/  STL.64 [R1+0xb08], R136 ;  /* 0x000b088801007387 */ /* 0x0007e20000100a00 */
[----:B------:R-:W1:Y:S01]  /*27a10*/  LDC R173, c[0x0][0x238] ;  /* 0x00008e00ffad7b82 */ /* 0x000e620000000800 */
[----:B------:R-:W-:-:S02]  /*27a20*/  LEA.HI.X.SX32 R139, R155, R168, 0x2, P4 ;  /* 0x000000a89b8b7211 */ /* 0x000fc400020f16ff */
[----:B------:R2:W-:Y:S05]  /*27a30*/  STL.64 [R1+0xbf0], R130 ;  /* 0x000bf08201007387 */ /* 0x0005ea0000100a00 */
[----:B------:R-:W1:Y:S01]  /*27a40*/  LDC R175, c[0x0][0x238] ;  /* 0x00008e00ffaf7b82 */ /* 0x000e620000000800 */
[----:B------:R1:W-:Y:S01]  /*27a50*/  LDGSTS.E [R43+-0x77ffc], desc[UR60][R138.64], !P3 ;  /* 0x880040008a2b7fae */ /* 0x0003e2000d92187c */
[-C--:B---3--:R-:W-:Y:S01]  /*27a60*/  IADD3 R136, P5, R153, R169.reuse, RZ ;  /* 0x000000a999887210 */ /* 0x088fe20007fbe0ff */
[----:B------:R-:W-:Y:S01]  /*27a70*/  IMAD R153, R37, 0x47, RZ ;  /* 0x0000004725997824 */ /* 0x000fe200078e02ff */
[----:B--2---:R-:W-:-:S04]  /*27a80*/  IADD3 R130, P4, R38, R169, RZ ;  /* 0x000000a926827210 */ /* 0x004fc80007f9e0ff */
[----:B------:R-:W2:Y:S01]  /*27a90*/  LDC R155, c[0x0][0x238] ;  /* 0x00008e00ff9b7b82 */ /* 0x000ea20000000800 */
[----:B------:R-:W-:Y:S02]  /*27aa0*/  VIADD R38, R163, 0xffffff9b ;  /* 0xffffff9ba3267836 */ /* 0x000fe40000000000 */
[----:B------:R-:W-:Y:S01]  /*27ab0*/  IMAD R156, R37, 0x46, RZ ;  /* 0x00000046259c7824 */ /* 0x000fe200078e02ff */
[----:B------:R-:W-:Y:S02]  /*27ac0*/  LEA.HI.X.SX32 R131, R153, R168, 0x2, P4 ;  /* 0x000000a899837211 */ /* 0x000fe400020f16ff */
[----:B------:R-:W-:Y:S02]  /*27ad0*/  ISETP.GE.U32.AND P3, PT, R38, 0x7fffff1c, PT ;  /* 0x7fffff1c2600780c */ /* 0x000fe40003f66070 */
[----:B------:R-:W3:Y:S01]  /*27ae0*/  LDC R177, c[0x0][0x238] ;  /* 0x00008e00ffb17b82 */ /* 0x000ee20000000800 */
[----:B----4-:R-:W-:Y:S01]  /*27af0*/  VIADD R38, R165, 0xffffff9a ;  /* 0xffffff9aa5267836 */ /* 0x010fe20000000000 */
[----:B------:R-:W-:-:S06]  /*27b00*/  IADD3 R153, R171, -0x67, RZ ;  /* 0xffffff99ab997810 */ /* 0x000fcc0007ffe0ff */
[----:B------:R-:W4:Y:S01]  /*27b10*/  LDC R174, c[0x0][0x238] ;  /* 0x00008e00ffae7b82 */ /* 0x000f220000000800 */
[----:B------:R-:W-:-:S05]  /*27b20*/  LEA.HI.X.SX32 R137, R156, R168, 0x2, P5 ;  /* 0x000000a89c897211 */ /* 0x000fca00028f16ff */
[----:B------:R3:W-:Y:S02]  /*27b30*/  LDGSTS.E [R43+-0x77ff8], desc[UR60][R136.64], !P2 ;  /* 0x88008000882b7fae */ /* 0x0007e4000d12187c */
[----:B------:R-:W4:Y:S01]  /*27b40*/  LDC R165, c[0x0][0x230] ;  /* 0x00008c00ffa57b82 */ /* 0x000f220000000800 */
[----:B------:R-:W-:-:S07]  /*27b50*/  ISETP.GE.U32.AND P2, PT, R38, 0x7fffff1b, PT ;  /* 0x7fffff1b2600780c */ /* 0x000fce0003f46070 */
[----:B------:R-:W4:Y:S01]  /*27b60*/  LDC R171, c[0x0][0x230] ;  /* 0x00008c00ffab7b82 */ /* 0x000f220000000800 */
[----:B------:R-:W-:Y:S01]  /*27b70*/  IMAD R38, R172, 0x190, RZ ;  /* 0x00000190ac267824 */ /* 0x000fe200078e02ff */
[----:B------:R4:W-:Y:S01]  /*27b80*/  LDGSTS.E [R43+-0x77ff4], desc[UR60][R130.64], !P1 ;  /* 0x8800c000822b7fae */ /* 0x0009e2000c92187c */
[----:B------:R-:W-:-:S05]  /*27b90*/  ISETP.GE.U32.AND P1, PT, R153, 0x7fffff1a, PT ;  /* 0x7fffff1a9900780c */ /* 0x000fca0003f26070 */
[----:B------:R-:W4:Y:S01]  /*27ba0*/  LDC R159, c[0x0][0x230] ;  /* 0x00008c00ff9f7b82 */ /* 0x000f220000000800 */
[----:B------:R2:W-:Y:S01]  /*27bb0*/  STL.64 [R1+0xbf8], R138 ;  /* 0x000bf88a01007387 */ /* 0x0005e20000100a00 */
[----:B-1----:R-:W-:-:S06]  /*27bc0*/  IMAD R153, R173, 0x194, RZ ;  /* 0x00000194ad997824 */ /* 0x002fcc00078e02ff */
[----:B------:R-:W1:Y:S01]  /*27bd0*/  LDC R163, c[0x0][0x238] ;  /* 0x00008e00ffa37b82 */ /* 0x000e620000000800 */
[----:B------:R-:W-:Y:S01]  /*27be0*/  IMAD R156, R175, 0x64, RZ ;  /* 0x00000064af9c7824 */ /* 0x000fe200078e02ff */
[----:B------:R4:W-:Y:S01]  /*27bf0*/  STL.64 [R1+0xc00], R136 ;  /* 0x000c008801007387 */ /* 0x0009e20000100a00 */
[-C--:B--2---:R-:W-:Y:S01]  /*27c00*/  IADD3 R138, P4, R38, R169.reuse, RZ ;  /* 0x000000a9268a7210 */ /* 0x084fe20007f9e0ff */
[----:B------:R-:W-:Y:S02]  /*27c10*/  IMAD R38, R155, 0x198, RZ ;  /* 0x000001989b267824 */ /* 0x000fe400078e02ff */
[----:B------:R2:W-:Y:S01]  /*27c20*/  STL.64 [R1+0xc08], R130 ;  /* 0x000c088201007387 */ /* 0x0005e20000100a00 */
[----:B---3--:R-:W-:Y:S01]  /*27c30*/  IMAD R155, R177, 0x65, RZ ;  /* 0x00000065b19b7824 */ /* 0x008fe200078e02ff */
[----:B------:R-:W-:Y:S01]  /*27c40*/  LEA.HI.X.SX32 R139, R156, R168, 0x2, P4 ;  /* 0x000000a89c8b7211 */ /* 0x000fe200020f16ff */
[----:B------:R-:W3:Y:S01]  /*27c50*/  LDC R172, c[0x0][0x230] ;  /* 0x00008c00ffac7b82 */ /* 0x000ee20000000800 */
[----:B----4-:R-:W-:Y:S01]  /*27c60*/  IADD3 R136, P5, R153, R169, RZ ;  /* 0x000000a999887210 */ /* 0x010fe20007fbe0ff */
[----:B------:R-:W-:-:S02]  /*27c70*/  IMAD R153, R174, 0x66, RZ ;  /* 0x00000066ae997824 */ /* 0x000fc400078e02ff */
[----:B------:R4:W-:Y:S04]  /*27c80*/  LDGSTS.E [R43+-0x74000], desc[UR60][R138.64], !P3 ;  /* 0x8c0000008a2b7fae */ /* 0x0009e8000d92187c */
[----:B------:R-:W3:Y:S01]  /*27c90*/  LDC R174, c[0x0][0x238] ;  /* 0x00008e00ffae7b82 */ /* 0x000ee20000000800 */
[----:B--2---:R-:W-:Y:S01]  /*27ca0*/  IADD3 R130, P4, R38, R169, RZ ;  /* 0x000000a926827210 */ /* 0x004fe20007f9e0ff */
[----:B------:R-:W-:Y:S01]  /*27cb0*/  VIADD R38, R165, 0xffffff98 ;  /* 0xffffff98a5267836 */ /* 0x000fe20000000000 */
[-C--:B------:R-:W-:Y:S02]  /*27cc0*/  LEA.HI.X.SX32 R137, R155, R168.reuse, 0x2, P5 ;  /* 0x000000a89b897211 */ /* 0x080fe400028f16ff */
[----:B------:R-:W-:Y:S01]  /*27cd0*/  LEA.HI.X.SX32 R131, R153, R168, 0x2, P4 ;  /* 0x000000a899837211 */ /* 0x000fe200020f16ff */
[----:B------:R-:W-:-:S02]  /*27ce0*/  VIADD R153, R171, 0xfffffff7 ;  /* 0xfffffff7ab997836 */ /* 0x000fc40000000000 */
[----:B------:R-:W2:Y:S01]  /*27cf0*/  LDC R165, c[0x0][0x230] ;  /* 0x00008c00ffa57b82 */ /* 0x000ea20000000800 */
[----:B------:R3:W-:Y:S02]  /*27d00*/  LDGSTS.E [R43+-0x73ffc], desc[UR60][R136.64], !P2 ;  /* 0x8c004000882b7fae */ /* 0x0007e4000d12187c */
[----:B------:R-:W-:Y:S01]  /*27d10*/  ISETP.GE.U32.AND P2, PT, R153, 0x7fffff78, PT ;  /* 0x7fffff789900780c */ /* 0x000fe20003f46070 */
[----:B------:R-:W-:Y:S01]  /*27d20*/  VIADD R153, R159, 0xfffffff6 ;  /* 0xfffffff69f997836 */ /* 0x000fe20000000000 */
[----:B------:R-:W-:Y:S01]  /*27d30*/  ISETP.GE.U32.AND P3, PT, R38, 0x7fffff19, PT ;  /* 0x7fffff192600780c */ /* 0x000fe20003f66070 */
[----:B-1----:R-:W-:Y:S01]  /*27d40*/  IMAD R38, R163, 0x19c, RZ ;  /* 0x0000019ca3267824 */ /* 0x002fe200078e02ff */
[----:B------:R-:W-:Y:S01]  /*27d50*/  LDGSTS.E [R43+-0x73ff8], desc[UR60][R130.64], !P1 ;  /* 0x8c008000822b7fae */ /* 0x000fe2000c92187c */
[----:B------:R-:W1:Y:S01]  /*27d60*/  LDC R171, c[0x0][0x230] ;  /* 0x00008c00ffab7b82 */ /* 0x000e620000000800 */
[----:B------:R-:W-:Y:S01]  /*27d70*/  ISETP.GE.U32.AND P1, PT, R153, 0x7fffff77, PT ;  /* 0x7fffff779900780c */ /* 0x000fe20003f26070 */
[----:B------:R-:W-:Y:S01]  /*27d80*/  IMAD R153, R179, 0x67, RZ ;  /* 0x00000067b3997824 */ /* 0x000fe200078e02ff */
[----:B------:R4:W-:Y:S05]  /*27d90*/  STL.64 [R1+0xcf0], R138 ;  /* 0x000cf08a01007387 */ /* 0x0009ea0000100a00 */
[----:B------:R-:W1:Y:S01]  /*27da0*/  LDC R173, c[0x0][0x230] ;  /* 0x00008c00ffad7b82 */ /* 0x000e620000000800 */
[----:B----4-:R-:W-:-:S07]  /*27db0*/  IADD3 R138, P6, R38, R169, RZ ;  /* 0x000000a9268a7210 */ /* 0x010fce0007fde0ff */
[----:B------:R-:W4:Y:S01]  /*27dc0*/  LDC R163, c[0x0][0x238] ;  /* 0x00008e00ffa37b82 */ /* 0x000f220000000800 */
[----:B------:R-:W-:Y:S01]  /*27dd0*/  LEA.HI.X.SX32 R139, R153, R168, 0x2, P6 ;  /* 0x000000a8998b7211 */ /* 0x000fe200030f16ff */
[----:B------:R3:W-:Y:S01]  /*27de0*/  STL.64 [R1+0xcf8], R136 ;  /* 0x000cf88801007387 */ /* 0x0007e20000100a00 */
[C---:B------:R-:W-:Y:S01]  /*27df0*/  IMAD.SHL.U32 R159, R37.reuse, 0x8, RZ ;  /* 0x00000008259f7824 */ /* 0x040fe200078e00ff */
[----:B------:R-:W-:Y:S02]  /*27e00*/  LOP3.LUT R38, R6, 0x20, RZ, 0x3c, !PT ;  /* 0x0000002006267812 */ /* 0x000fe400078e3cff */
[----:B------:R2:W-:Y:S01]  /*27e10*/  LDGSTS.E [R43+-0x73ff4], desc[UR60][R138.64], !P3 ;  /* 0x8c00c0008a2b7fae */ /* 0x0005e2000d92187c */
[----:B------:R-:W-:Y:S01]  /*27e20*/  IMAD R155, R37, 0x9, RZ ;  /* 0x00000009259b7824 */ /* 0x000fe200078e02ff */
[----:B------:R-:W-:Y:S01]  /*27e30*/  IADD3 R38, R195, 0x100000, R38 ;  /* 0x00100000c3267810 */ /* 0x000fe20007ffe026 */
[----:B------:R-:W4:Y:S01]  /*27e40*/  LDC R175, c[0x0][0x230] ;  /* 0x00008c00ffaf7b82 */ /* 0x000f220000000800 */
[----:B------:R2:W-:Y:S01]  /*27e50*/  STL.64 [R1+0xd00], R130 ;  /* 0x000d008201007387 */ /* 0x0005e20000100a00 */
[----:B---3--:R-:W-:-:S06]  /*27e60*/  LEA R136, P4, R174, R169, 0x5 ;  /* 0x000000a9ae887211 */ /* 0x008fcc00078828ff */
[----:B------:R-:W3:Y:S01]  /*27e70*/  LDC R174, c[0x0][0x238] ;  /* 0x00008e00ffae7b82 */ /* 0x000ee20000000800 */
[----:B--2---:R-:W-:Y:S01]  /*27e80*/  VIADD R43, R165, 0xfffffff5 ;  /* 0xfffffff5a52b7836 */ /* 0x004fe20000000000 */
[-C--:B------:R-:W-:Y:S01]  /*27e90*/  LEA.HI.X.SX32 R137, R159, R168.reuse, 0x2, P4 ;  /* 0x000000a89f897211 */ /* 0x080fe200020f16ff */
[----:B------:R-:W-:Y:S01]  /*27ea0*/  VIADD R153, R172, 0xffffffd7 ;  /* 0xffffffd7ac997836 */ /* 0x000fe20000000000 */
[-C--:B------:R-:W-:Y:S02]  /*27eb0*/  IADD3 R130, P5, R82, R169.reuse, RZ ;  /* 0x000000a952827210 */ /* 0x080fe40007fbe0ff */
[----:B------:R-:W-:Y:S01]  /*27ec0*/  ISETP.GE.U32.AND P4, PT, R43, 0x7fffff76, PT ;  /* 0x7fffff762b00780c */ /* 0x000fe20003f86070 */
[----:B------:R-:W-:Y:S01]  /*27ed0*/  IMAD R43, R37, 0x28, RZ ;  /* 0x00000028252b7824 */ /* 0x000fe200078e02ff */
[-C--:B------:R-:W-:Y:S01]  /*27ee0*/  LEA.HI.X.SX32 R131, R155, R168.reuse, 0x2, P5 ;  /* 0x000000a89b837211 */ /* 0x080fe200028f16ff */
[----:B-1----:R-:W-:Y:S01]  /*27ef0*/  VIADD R82, R171, 0xfffffff4 ;  /* 0xfffffff4ab527836 */ /* 0x002fe20000000000 */
[----:B------:R-:W-:Y:S01]  /*27f00*/  LDGSTS.E [R38+-0x80000], desc[UR60][R136.64], !P2 ;  /* 0x8000000088267fae */ /* 0x000fe2000d12187c */
[----:B------:R-:W-:Y:S01]  /*27f10*/  VIADD R155, R173, 0xffffffd6 ;  /* 0xffffffd6ad9b7836 */ /* 0x000fe20000000000 */
[----:B------:R-:W1:Y:S01]  /*27f20*/  LDC R171, c[0x0][0x230] ;  /* 0x00008c00ffab7b82 */ /* 0x000e620000000800 */
[----:B------:R-:W-:Y:S01]  /*27f30*/  ISETP.GE.U32.AND P2, PT, R153, 0x7fffff58, PT ;  /* 0x7fffff589900780c */ /* 0x000fe20003f46070 */
[----:B------:R-:W-:Y:S01]  /*27f40*/  IMAD R153, R37, 0xa, RZ ;  /* 0x0000000a25997824 */ /* 0x000fe200078e02ff */
[----:B------:R-:W-:Y:S01]  /*27f50*/  IADD3 R144, P5, R43, R169, RZ ;  /* 0x000000a92b907210 */ /* 0x000fe20007fbe0ff */
[----:B------:R2:W-:Y:S04]  /*27f60*/  STL.64 [R1+0xd08], R138 ;  /* 0x000d088a01007387 */ /* 0x0005e80000100a00 */
[----:B------:R-:W1:Y:S01]  /*27f70*/  LDC R173, c[0x0][0x238] ;  /* 0x00008e00ffad7b82 */ /* 0x000e620000000800 */
[----:B------:R-:W-:Y:S01]  /*27f80*/  LEA.HI.X.SX32 R145, R153, R168, 0x2, P5 ;  /* 0x000000a899917211 */ /* 0x000fe200028f16ff */
[----:B----4-:R-:W-:-:S06]  /*27f90*/  IMAD R153, R163, 0xa4, RZ ;  /* 0x000000a4a3997824 */ /* 0x010fcc00078e02ff */
[----:B------:R-:W4:Y:S01]  /*27fa0*/  LDC R165, c[0x0][0x230] ;  /* 0x00008c00ffa57b82 */ /* 0x000f220000000800 */
[----:B------:R-:W-:Y:S01]  /*27fb0*/  ISETP.GE.U32.AND P3, PT, R82, 0x7fffff75, PT ;  /* 0x7fffff755200780c */ /* 0x000fe20003f66070 */
[C---:B------:R-:W-:Y:S01]  /*27fc0*/  IMAD R82, R37.reuse, 0x2c, RZ ;  /* 0x0000002c25527824 */ /* 0x040fe200078e02ff */
[----:B------:R-:W-:Y:S01]  /*27fd0*/  STL.64 [R1+0xa10], R136 ;  /* 0x000a108801007387 */ /* 0x000fe20000100a00 */
[----:B------:R-:W-:-:S04]  /*27fe0*/  IMAD R163, R37, 0x29, RZ ;  /* 0x0000002925a37824 */ /* 0x000fc800078e02ff */
[----:B------:R-:W4:Y:S01]  /*27ff0*/  LDC R172, c[0x0][0x238] ;  /* 0x00008e00ffac7b82 */ /* 0x000f220000000800 */
[----:B------:R2:W-:Y:S01]  /*28000*/  STL.64 [R1+0xa18], R130 ;  /* 0x000a188201007387 */ /* 0x0005e20000100a00 */
[----:B------:R-:W-:-:S03]  /*28010*/  IMAD R159, R37, 0xb, RZ ;  /* 0x0000000b259f7824 */ /* 0x000fc600078e02ff */
[----:B------:R2:W-:Y:S01]  /*28020*/  LDGSTS.E [R38+-0x7fffc], desc[UR60][R130.64], !P1 ;  /* 0x8000400082267fae */ /* 0x0005e2000c92187c */
[----:B------:R-:W-:Y:S01]  /*28030*/  ISETP.GE.U32.AND P1, PT, R155, 0x7fffff57, PT ;  /* 0x7fffff579b00780c */ /* 0x000fe20003f26070 */
[----:B---3--:R-:W-:Y:S01]  /*28040*/  IMAD R155, R174, 0xa0, RZ ;  /* 0x000000a0ae9b7824 */ /* 0x008fe200078e02ff */
[-C--:B--2---:R-:W-:Y:S01]  /*28050*/  IADD3 R138, P5, R82, R169.reuse, RZ ;  /* 0x000000a9528a7210 */ /* 0x084fe20007fbe0ff */
[----:B------:R-:W2:Y:S01]  /*28060*/  LDC R174, c[0x0][0x230] ;  /* 0x00008c00ffae7b82 */ /* 0x000ea20000000800 */
[----:B------:R-:W-:Y:S01]  /*28070*/  STL.64 [R1+0xa20], R144 ;  /* 0x000a209001007387 */ /* 0x000fe20000100a00 */
[----:B------:R-:W-:-:S03]  /*28080*/  IADD3 R130, P6, R153, R169, RZ ;  /* 0x000000a999827210 */ /* 0x000fc60007fde0ff */
[----:B------:R-:W-:Y:S01]  /*28090*/  LDGSTS.E [R38+-0x7fff8], desc[UR60][R144.64], !P4 ;  /* 0x8000800090267fae */ /* 0x000fe2000e12187c */
[-C--:B------:R-:W-:Y:S02]  /*280a0*/  LEA.HI.X.SX32 R139, R159, R168.reuse, 0x2, P5 ;  /* 0x000000a89f8b7211 */ /* 0x080fe400028f16ff */
[----:B------:R-:W3:Y:S01]  /*280b0*/  LDC R179, c[0x0][0x238] ;  /* 0x00008e00ffb37b82 */ /* 0x000ee20000000800 */
[-C--:B------:R-:W-:Y:S02]  /*280c0*/  LEA.HI.X.SX32 R131, R163, R168.reuse, 0x2, P6 ;  /* 0x000000a8a3837211 */ /* 0x080fe400030f16ff */
[----:B------:R-:W-:Y:S01]  /*280d0*/  IADD3 R136, P5, R155, R169, RZ ;  /* 0x000000a99b887210 */ /* 0x000fe20007fbe0ff */
[----:B-1----:R-:W-:Y:S01]  /*280e0*/  VIADD R153, R171, 0xffffffd4 ;  /* 0xffffffd4ab997836 */ /* 0x002fe20000000000 */
[----:B------:R-:W-:Y:S03]  /*280f0*/  LDGSTS.E [R38+-0x7fff4], desc[UR60][R138.64], !P3 ;  /* 0x8000c0008a267fae */ /* 0x000fe6000d92187c */
[----:B------:R-:W1:Y:S01]  /*28100*/  LDC R163, c[0x0][0x238] ;  /* 0x00008e00ffa37b82 */ /* 0x000e620000000800 */
[----:B------:R-:W-:Y:S01]  /*28110*/  LEA.HI.X.SX32 R137, R43, R168, 0x2, P5 ;  /* 0x000000a82b897211 */ /* 0x000fe200028f16ff */
[----:B------:R-:W-:-:S02]  /*28120*/  IMAD R155, R173, 0xa8, RZ ;  /* 0x000000a8ad9b7824 */ /* 0x000fc400078e02ff */
[----:B----4-:R-:W-:Y:S01]  /*28130*/  VIADD R43, R165, 0xffffffd5 ;  /* 0xffffffd5a52b7836 */ /* 0x010fe20000000000 */
[----:B------:R-:W-:Y:S03]  /*28140*/  STL.64 [R1+0xa28], R138 ;  /* 0x000a288a01007387 */ /* 0x000fe60000100a00 */
[----:B------:R-:W4:Y:S01]  /*28150*/  LDC R171, c[0x0][0x238] ;  /* 0x00008e00ffab7b82 */ /* 0x000f220000000800 */
[----:B------:R2:W-:Y:S01]  /*28160*/  STL.64 [R1+0xb10], R136 ;  /* 0x000b108801007387 */ /* 0x0005e20000100a00 */
[----:B------:R-:W-:-:S03]  /*28170*/  IMAD R159, R37, 0x2a, RZ ;  /* 0x0000002a259f7824 */ /* 0x000fc600078e02ff */
[----:B------:R2:W-:Y:S01]  /*28180*/  LDGSTS.E [R38+-0x7c000], desc[UR60][R136.64], !P2 ;  /* 0x8400000088267fae */ /* 0x0005e2000d12187c */
[----:B------:R-:W-:Y:S01]  /*28190*/  ISETP.GE.U32.AND P2, PT, R43, 0x7fffff56, PT ;  /* 0x7fffff562b00780c */ /* 0x000fe20003f46070 */
[----:B------:R-:W-:Y:S01]  /*281a0*/  IMAD R43, R172, 0xac, RZ ;  /* 0x000000acac2b7824 */ /* 0x000fe200078e02ff */
[----:B------:R-:W3:Y:S01]  /*281b0*/  LDC R173, c[0x0][0x230] ;  /* 0x00008c00ffad7b82 */ /* 0x000ee20000000800 */
[----:B------:R2:W-:Y:S01]  /*281c0*/  LDGSTS.E [R38+-0x7bffc], desc[UR60][R130.64], !P1 ;  /* 0x8400400082267fae */ /* 0x0005e2000c92187c */
[----:B------:R-:W-:Y:S01]  /*281d0*/  ISETP.GE.U32.AND P1, PT, R153, 0x7fffff55, PT ;  /* 0x7fffff559900780c */ /* 0x000fe20003f26070 */
[----:B------:R-:W-:Y:S02]  /*281e0*/  IMAD R153, R37, 0x2b, RZ ;  /* 0x0000002b25997824 */ /* 0x000fe400078e02ff */
[----:B------:R2:W-:Y:S03]  /*281f0*/  STL.64 [R1+0xb18], R130 ;  /* 0x000b188201007387 */ /* 0x0005e60000100a00 */
[----:B------:R-:W3:Y:S01]  /*28200*/  LDC R172, c[0x0][0x230] ;  /* 0x00008c00ffac7b82 */ /* 0x000ee20000000800 */
[----:B--2---:R-:W-:-:S04]  /*28210*/  IADD3 R136, P3, R155, R169, RZ ;  /* 0x000000a99b887210 */ /* 0x004fc80007f7e0ff */
[----:B------:R-:W-:-:S03]  /*28220*/  LEA.HI.X.SX32 R137, R159, R168, 0x2, P3 ;  /* 0x000000a89f897211 */ /* 0x000fc600018f16ff */
[----:B------:R-:W2:Y:S01]  /*28230*/  LDC R159, c[0x0][0x230] ;  /* 0x00008c00ff9f7b82 */ /* 0x000ea20000000800 */
[----:B------:R-:W-:Y:S01]  /*28240*/  IADD3 R130, P4, R43, R169, RZ ;  /* 0x000000a92b827210 */ /* 0x000fe20007f9e0ff */
[----:B------:R4:W-:Y:S01]  /*28250*/  LDGSTS.E [R38+-0x7bff8], desc[UR60][R136.64], !P2 ;  /* 0x8400800088267fae */ /* 0x0009e2000d12187c */
[----:B------:R-:W-:Y:S02]  /*28260*/  IADD3 R43, R174, -0x49, RZ ;  /* 0xffffffb7ae2b7810 */ /* 0x000fe40007ffe0ff */
[----:B------:R-:W-:Y:S01]  /*28270*/  LEA.HI.X.SX32 R131, R153, R168, 0x2, P4 ;  /* 0x000000a899837211 */ /* 0x000fe200020f16ff */
[----:B-1----:R-:W-:Y:S02]  /*28280*/  IMAD R153, R163, 0x120, RZ ;  /* 0x00000120a3997824 */ /* 0x002fe400078e02ff */
[----:B------:R-:W1:Y:S01]  /*28290*/  LDC R165, c[0x0][0x238] ;  /* 0x00008e00ffa57b82 */ /* 0x000e620000000800 */
[----:B------:R-:W-:Y:S01]  /*282a0*/  ISETP.GE.U32.AND P2, PT, R43, 0x7fffff38, PT ;  /* 0x7fffff382b00780c */ /* 0x000fe20003f46070 */
[----:B------:R4:W-:Y:S01]  /*282b0*/  STL.64 [R1+0xb20], R136 ;  /* 0x000b208801007387 */ /* 0x0009e20000100a00 */
[----:B------:R-:W-:-:S02]  /*282c0*/  IMAD R43, R37, 0x48, RZ ;  /* 0x00000048252b7824 */ /* 0x000fc400078e02ff */
[----:B------:R-:W-:Y:S01]  /*282d0*/  VIADD R155, R175, 0xffffffb6 ;  /* 0xffffffb6af9b7836 */ /* 0x000fe20000000000 */
[----:B------:R3:W-:Y:S02]  /*282e0*/  LDGSTS.E [R38+-0x7bff4], desc[UR60][R130.64], !P1 ;  /* 0x8400c00082267fae */ /* 0x0007e4000c92187c */
[----:B------:R-:W1:Y:S01]  /*282f0*/  LDC R175, c[0x0][0x238] ;  /* 0x00008e00ffaf7b82 */ /* 0x000e620000000800 */
[----:B----4-:R-:W-:Y:S01]  /*28300*/  IADD3 R136, P1, R153, R169, RZ ;  /* 0x000000a999887210 */ /* 0x010fe20007f3e0ff */
[----:B------:R-:W-:Y:S01]  /*28310*/  IMAD R153, R171, 0x124, RZ ;  /* 0x00000124ab997824 */ /* 0x000fe200078e02ff */
[----:B------:R3:W-:Y:S05]  /*28320*/  STL.64 [R1+0xb28], R130 ;  /* 0x000b288201007387 */ /* 0x0007ea0000100a00 */
[----:B------:R-:W4:Y:S01]  /*28330*/  LDC R171, c[0x0][0x238] ;  /* 0x00008e00ffab7b82 */ /* 0x000f220000000800 */
[----:B------:R-:W-:-:S02]  /*28340*/  LEA.HI.X.SX32 R137, R43, R168, 0x2, P1 ;  /* 0x000000a82b897211 */ /* 0x000fc400008f16ff */
[----:B------:R-:W-:Y:S01]  /*28350*/  ISETP.GE.U32.AND P1, PT, R155, 0x7fffff37, PT ;  /* 0x7fffff379b00780c */ /* 0x000fe20003f26070 */
[----:B------:R-:W-:Y:S02]  /*28360*/  IMAD R155, R37, 0x49, RZ ;  /* 0x00000049259b7824 */ /* 0x000fe400078e02ff */
[----:B------:R4:W-:Y:S02]  /*28370*/  LDGSTS.E [R38+-0x78000], desc[UR60][R136.64], !P2 ;  /* 0x8800000088267fae */ /* 0x0009e4000d12187c */
[----:B------:R-:W4:Y:S01]  /*28380*/  LDC R163, c[0x0][0x238] ;  /* 0x00008e00ffa37b82 */ /* 0x000f220000000800 */
[----:B---3--:R-:W-:Y:S01]  /*28390*/  IADD3 R130, P3, R153, R169, RZ ;  /* 0x000000a999827210 */ /* 0x008fe20007f7e0ff */
[----:B------:R-:W-:-:S03]  /*283a0*/  VIADD R153, R172, 0xffffffb5 ;  /* 0xffffffb5ac997836 */ /* 0x000fc60000000000 */
[----:B------:R-:W-:Y:S01]  /*283b0*/  LEA.HI.X.SX32 R131, R155, R168, 0x2, P3 ;  /* 0x000000a89b837211 */ /* 0x000fe200018f16ff */
[----:B--2---:R-:W-:Y:S02]  /*283c0*/  VIADD R155, R159, 0xffffffb4 ;  /* 0xffffffb49f9b7836 */ /* 0x004fe40000000000 */
[----:B------:R-:W2:Y:S01]  /*283d0*/  LDC R172, c[0x0][0x230] ;  /* 0x00008c00ffac7b82 */ /* 0x000ea20000000800 */
[----:B------:R-:W-:Y:S01]  /*283e0*/  VIADD R159, R173, 0xffffff97 ;  /* 0xffffff97ad9f7836 */ /* 0x000fe20000000000 */
[----:B------:R-:W-:Y:S01]  /*283f0*/  ISETP.GE.U32.AND P3, PT, R153, 0x7fffff36, PT ;  /* 0x7fffff369900780c */ /* 0x000fe20003f66070 */
[----:B-1----:R-:W-:Y:S01]  /*28400*/  IMAD R153, R165, 0x128, RZ ;  /* 0x00000128a5997824 */ /* 0x002fe200078e02ff */
[----:B------:R1:W-:Y:S04]  /*28410*/  LDGSTS.E [R38+-0x77ffc], desc[UR60][R130.64], !P1 ;  /* 0x8800400082267fae */ /* 0x0003e8000c92187c */
[----:B------:R-:W3:Y:S01]  /*28420*/  LDC R173, c[0x0][0x230] ;  /* 0x00008c00ffad7b82 */ /* 0x000ee20000000800 */
[----:B------:R-:W-:Y:S01]  /*28430*/  ISETP.GE.U32.AND P1, PT, R159, 0x7fffff18, PT ;  /* 0x7fffff189f00780c */ /* 0x000fe20003f26070 */
[----:B------:R-:W-:-:S06]  /*28440*/  IMAD R159, R37, 0x4a, RZ ;  /* 0x0000004a259f7824 */ /* 0x000fcc00078e02ff */
[----:B------:R-:W2:Y:S01]  /*28450*/  LDC R165, c[0x0][0x230] ;  /* 0x00008c00ffa57b82 */ /* 0x000ea20000000800 */
[----:B------:R-:W-:-:S07]  /*28460*/  IADD3 R138, P4, R153, R169, RZ ;  /* 0x000000a9998a7210 */ /* 0x000fce0007f9e0ff */
[----:B------:R-:W2:Y:S01]  /*28470*/  LDC R174, c[0x0][0x238] ;  /* 0x00008e00ffae7b82 */ /* 0x000ea20000000800 */
[----:B------:R-:W-:Y:S01]  /*28480*/  LEA.HI.X.SX32 R139, R159, R168, 0x2, P4 ;  /* 0x000000a89f8b7211 */ /* 0x000fe200020f16ff */
[----:B----4-:R-:W-:Y:S01]  /*28490*/  IMAD R153, R171, 0x1a0, RZ ;  /* 0x000001a0ab997824 */ /* 0x010fe200078e02ff */
[----:B------:R-:W-:Y:S01]  /*284a0*/  ISETP.GE.U32.AND P2, PT, R155, 0x7fffff35, PT ;  /* 0x7fffff359b00780c */ /* 0x000fe20003f46070 */
[----:B------:R-:W-:-:S04]  /*284b0*/  IMAD R159, R175, 0x68, RZ ;  /* 0x00000068af9f7824 */ /* 0x000fc800078e02ff */
[----:B------:R-:W4:Y:S01]  /*284c0*/  LDC R177, c[0x0][0x238] ;  /* 0x00008e00ffb17b82 */ /* 0x000f220000000800 */
[----:B------:R-:W-:Y:S01]  /*284d0*/  IMAD R155, R163, 0x12c, RZ ;  /* 0x0000012ca39b7824 */ /* 0x000fe200078e02ff */
[----:B------:R1:W-:Y:S04]  /*284e0*/  STL.64 [R1+0xc10], R136 ;  /* 0x000c108801007387 */ /* 0x0003e80000100a00 */
[----:B------:R2:W-:Y:S02]  /*284f0*/  LDGSTS.E [R38+-0x77ff8], desc[UR60][R138.64], !P3 ;  /* 0x880080008a267fae */ /* 0x0005e4000d92187c */
[----:B------:R-:W4:Y:S02]  /*28500*/  LDC R175, c[0x0][0x238] ;  /* 0x00008e00ffaf7b82 */ /* 0x000f240000000800 */
[----:B------:R3:W-:Y:S01]  /*28510*/  STL.64 [R1+0xc18], R130 ;  /* 0x000c188201007387 */ /* 0x0007e20000100a00 */
[----:B------:R-:W-:Y:S01]  /*28520*/  IMAD R163, R37, 0x4b, RZ ;  /* 0x0000004b25a37824 */ /* 0x000fe200078e02ff */
[----:B-1----:R-:W-:Y:S01]  /*28530*/  IADD3 R136, P5, R155, R169, RZ ;  /* 0x000000a99b887210 */ /* 0x002fe20007fbe0ff */
[----:B---3--:R-:W-:-:S03]  /*28540*/  VIADD R155, R173, 0xffffff95 ;  /* 0xffffff95ad9b7836 */ /* 0x008fc60000000000 */
[----:B------:R-:W1:Y:S01]  /*28550*/  LDC R173, c[0x0][0x230] ;  /* 0x00008c00ffad7b82 */ /* 0x000e620000000800 */
[----:B------:R-:W-:Y:S01]  /*28560*/  IADD3 R130, P4, R153, R169, RZ ;  /* 0x000000a999827210 */ /* 0x000fe20007f9e0ff */
[----:B--2---:R-:W-:-:S06]  /*28570*/  VIADD R153, R172, 0xffffff96 ;  /* 0xffffff96ac997836 */ /* 0x004fcc0000000000 */
[----:B------:R-:W2:Y:S01]  /*28580*/  LDC R172, c[0x0][0x230] ;  /* 0x00008c00ffac7b82 */ /* 0x000ea20000000800 */
[-C--:B------:R-:W-:Y:S02]  /*28590*/  LEA.HI.X.SX32 R137, R163, R168.reuse, 0x2, P5 ;  /* 0x000000a8a3897211 */ /* 0x080fe400028f16ff */
[----:B------:R-:W-:Y:S01]  /*285a0*/  ISETP.GE.U32.AND P3, PT, R155, 0x7fffff16, PT ;  /* 0x7fffff169b00780c */ /* 0x000fe20003f66070 */
[----:B------:R-:W-:Y:S01]  /*285b0*/  VIADD R155, R165, 0xffffff94 ;  /* 0xffffff94a59b7836 */ /* 0x000fe20000000000 */
[----:B------:R-:W-:Y:S01]  /*285c0*/  LEA.HI.X.SX32 R131, R159, R168, 0x2, P4 ;  /* 0x000000a89f837211 */ /* 0x000fe200020f16ff */
[----:B------:R3:W-:Y:S01]  /*285d0*/  LDGSTS.E [R38+-0x77ff4], desc[UR60][R136.64], !P2 ;  /* 0x8800c00088267fae */ /* 0x0007e2000d12187c */
[----:B------:R-:W-:Y:S01]  /*285e0*/  ISETP.GE.U32.AND P4, PT, R153, 0x7fffff17, PT ;  /* 0x7fffff179900780c */ /* 0x000fe20003f86070 */
[----:B------:R-:W-:Y:S01]  /*285f0*/  IMAD R153, R174, 0x1a4, RZ ;  /* 0x000001a4ae997824 */ /* 0x000fe200078e02ff */
[----:B------:R-:W-:Y:S01]  /*28600*/  ISETP.GE.U32.AND P2, PT, R155, 0x7fffff15, PT ;  /* 0x7fffff159b00780c */ /* 0x000fe20003f46070 */
[----:B------:R3:W-:Y:S01]  /*28610*/  STL.64 [R1+0xc20], R138 ;  /* 0x000c208a01007387 */ /* 0x0007e20000100a00 */
[----:B------:R-:W-:Y:S01]  /*28620*/  IMAD R155, R179, 0x1a8, RZ ;  /* 0x000001a8b39b7824 */ /* 0x000fe200078e02ff */
[----:B------:R-:W1:Y:S02]  /*28630*/  LDC R174, c[0x0][0x230] ;  /* 0x00008c00ffae7b82 */ /* 0x000e640000000800 */
[----:B------:R4:W-:Y:S01]  /*28640*/  LDGSTS.E [R38+-0x74000], desc[UR60][R130.64], !P1 ;  /* 0x8c00000082267fae */ /* 0x0009e2000c92187c */
[----:B------:R-:W-:-:S02]  /*28650*/  IMAD R165, R185, 0x69, RZ ;  /* 0x00000069b9a57824 */ /* 0x000fc400078e02ff */
[----:B------:R-:W-:Y:S01]  /*28660*/  IMAD R171, R187, 0x6a, RZ ;  /* 0x0000006abbab7824 */ /* 0x000fe200078e02ff */
[----:B------:R4:W-:Y:S01]  /*28670*/  STL.64 [R1+0xc28], R136 ;  /* 0x000c288801007387 */ /* 0x0009e20000100a00 */
[----:B------:R-:W-:Y:S01]  /*28680*/  VIADD R163, R181, 0xffffff80 ;  /* 0xffffff80b5a37836 */ /* 0x000fe20000000000 */
[----:B------:R-:W1:Y:S01]  /*28690*/  LDC R179, c[0x0][0x238] ;  /* 0x00008e00ffb37b82 */ /* 0x000e620000000800 */
[----:B---3--:R-:W-:Y:S01]  /*286a0*/  IADD3 R138, P1, R153, R169, RZ ;  /* 0x000000a9998a7210 */ /* 0x008fe20007f3e0ff */
[----:B----4-:R-:W-:Y:S01]  /*286b0*/  IMAD R153, R177, 0x1ac, RZ ;  /* 0x000001acb1997824 */ /* 0x010fe200078e02ff */
[----:B------:R3:W-:Y:S02]  /*286c0*/  STL.64 [R1+0xd10], R130 ;  /* 0x000d108201007387 */ /* 0x0007e40000100a00 */
[----:B------:R-:W-:-:S03]  /*286d0*/  LEA.HI.X.SX32 R139, R165, R168, 0x2, P1 ;  /* 0x000000a8a58b7211 */ /* 0x000fc600008f16ff */
[----:B------:R-:W4:Y:S01]  /*286e0*/  LDC R165, c[0x0][0x230] ;  /* 0x00008c00ffa57b82 */ /* 0x000f220000000800 */
[-C--:B------:R-:W-:Y:S01]  /*286f0*/  IADD3 R136, P5, R155, R169.reuse, RZ ;  /* 0x000000a99b887210 */ /* 0x080fe20007fbe0ff */
[----:B------:R-:W-:Y:S01]  /*28700*/  IMAD R155, R175, 0x6b, RZ ;  /* 0x0000006baf9b7824 */ /* 0x000fe200078e02ff */
[----:B------:R-:W-:Y:S01]  /*28710*/  LDGSTS.E [R38+-0x73ffc], desc[UR60][R138.64], !P4 ;  /* 0x8c0040008a267fae */ /* 0x000fe2000e12187c */
[----:B---3--:R-:W-:-:S04]  /*28720*/  IADD3 R130, P6, R153, R169, RZ ;  /* 0x000000a999827210 */ /* 0x008fc80007fde0ff */
[----:B------:R-:W3:Y:S01]  /*28730*/  LDC R177, c[0x0][0x238] ;  /* 0x00008e00ffb17b82 */ /* 0x000ee20000000800 */
[-C--:B------:R-:W-:Y:S01]  /*28740*/  LEA.HI.X.SX32 R137, R171, R168.reuse, 0x2, P5 ;  /* 0x000000a8ab897211 */ /* 0x080fe200028f16ff */
[----:B--2---:R-:W-:Y:S01]  /*28750*/  VIADD R153, R172, 0xfffffff3 ;  /* 0xfffffff3ac997836 */ /* 0x004fe20000000000 */
[----:B------:R-:W-:-:S03]  /*28760*/  LEA.HI.X.SX32 R131, R155, R168, 0x2, P6 ;  /* 0x000000a89b837211 */ /* 0x000fc600030f16ff */
[----:B------:R-:W-:Y:S01]  /*28770*/  LDGSTS.E [R38+-0x73ff8], desc[UR60][R136.64], !P3 ;  /* 0x8c00800088267fae */ /* 0x000fe2000d92187c */
[----:B------:R-:W-:Y:S01]  /*28780*/  IADD3 R155, R183, -0xf, RZ ;  /* 0xfffffff1b79b7810 */ /* 0x000fe20007ffe0ff */
[----:B------:R-:W2:Y:S02]  /*28790*/  LDC R175, c[0x0][0x230] ;  /* 0x00008c00ffaf7b82 */ /* 0x000ea40000000800 */
[----:B------:R1:W-:Y:S01]  /*287a0*/  LDGSTS.E [R38+-0x73ff4], desc[UR60][R130.64], !P2 ;  /* 0x8c00c00082267fae */ /* 0x0003e2000d12187c */
[----:B------:R-:W-:Y:S01]  /*287b0*/  ISETP.GE.U32.AND P2, PT, R153, 0x7fffff74, PT ;  /* 0x7fffff749900780c */ /* 0x000fe20003f46070 */
[----:B------:R-:W-:Y:S01]  /*287c0*/  IMAD R153, R37, 0x30, RZ ;  /* 0x0000003025997824 */ /* 0x000fe200078e02ff */
[----:B------:R-:W-:Y:S01]  /*287d0*/  ISETP.GE.U32.AND P3, PT, R155, 0x7fffff72, PT ;  /* 0x7fffff729b00780c */ /* 0x000fe20003f66070 */
[----:B------:R-:W-:Y:S01]  /*287e0*/  IMAD R155, R37, 0x34, RZ ;  /* 0x00000034259b7824 */ /* 0x000fe200078e02ff */
[----:B------:R-:W-:Y:S01]  /*287f0*/  ISETP.GE.U32.AND P1, PT, R163, 0x7fffff01, PT ;  /* 0x7fffff01a300780c */ /* 0x000fe20003f26070 */
[----:B------:R4:W-:Y:S01]  /*28800*/  STL.64 [R1+0xd18], R138 ;  /* 0x000d188a01007387 */ /* 0x0009e20000100a00 */
[----:B------:R-:W-:Y:S01]  /*28810*/  IADD3 R144, P5, R153, R169, RZ ;  /* 0x000000a999907210 */ /* 0x000fe20007fbe0ff */
[----:B------:R-:W-:Y:S01]  /*28820*/  IMAD R171, R37, 0xe, RZ ;  /* 0x0000000e25ab7824 */ /* 0x000fe200078e02ff */
[----:B------:R-:W3:Y:S01]  /*28830*/  LDC R172, c[0x0][0x238] ;  /* 0x00008e00ffac7b82 */ /* 0x000ee20000000800 */
[----:B-1----:R-:W-:-:S07]  /*28840*/  VIADD R38, R173, 0xfffffff2 ;  /* 0xfffffff2ad267836 */ /* 0x002fce0000000000 */
[----:B------:R-:W1:Y:S01]  /*28850*/  LDC R173, c[0x0][0x230] ;  /* 0x00008c00ffad7b82 */ /* 0x000e620000000800 */
[----:B------:R-:W-:Y:S01]  /*28860*/  ISETP.GE.U32.AND P4, PT, R38, 0x7fffff73, PT ;  /* 0x7fffff732600780c */ /* 0x000fe20003f86070 */
[----:B------:R-:W-:Y:S01]  /*28870*/  IMAD R38, R37, 0xd, RZ ;  /* 0x0000000d25267824 */ /* 0x000fe200078e02ff */
[-C--:B------:R-:W-:Y:S01]  /*28880*/  LEA.HI.X.SX32 R145, R83, R168.reuse, 0x2, P5 ;  /* 0x000000a853917211 */ /* 0x080fe200028f16ff */
[----:B------:R-:W-:Y:S01]  /*28890*/  IMAD R163, R37, 0x38, RZ ;  /* 0x0000003825a37824 */ /* 0x000fe200078e02ff */
[----:B----4-:R-:W-:Y:S01]  /*288a0*/  IADD3 R138, P5, R155, R169, RZ ;  /* 0x000000a99b8a7210 */ /* 0x010fe20007fbe0ff */
[----:B------:R4:W-:Y:S01]  /*288b0*/  STL.64 [R1+0xd20], R136 ;  /* 0x000d208801007387 */ /* 0x0009e20000100a00 */
[----:B------:R-:W-:Y:S01]  /*288c0*/  VIADD R83, R165, 0xfffffff0 ;  /* 0xfffffff0a5537836 */ /* 0x000fe20000000000 */
[----:B------:R-:W3:Y:S01]  /*288d0*/  LDC R181, c[0x0][0x230] ;  /* 0x00008c00ffb57b82 */ /* 0x000ee20000000800 */
[----:B------:R-:W-:Y:S01]  /*288e0*/  LEA.HI.X.SX32 R139, R38, R168, 0x2, P5 ;  /* 0x000000a8268b7211 */ /* 0x000fe200028f16ff */
[----:B------:R-:W-:Y:S01]  /*288f0*/  IMAD R165, R37, 0x3c, RZ ;  /* 0x0000003c25a57824 */ /* 0x000fe200078e02ff */
[----:B------:R2:W-:Y:S01]  /*28900*/  STL.64 [R1+0xd28], R130 ;  /* 0x000d288201007387 */ /* 0x0005e20000100a00 */
[----:B------:R-:W-:-:S04]  /*28910*/  LOP3.LUT R38, R6, 0x30, RZ, 0x3c, !PT ;  /* 0x0000003006267812 */ /* 0x000fc800078e3cff */
[----:B------:R-:W3:Y:S01]  /*28920*/  LDC R183, c[0x0][0x230] ;  /* 0x00008c00ffb77b82 */ /* 0x000ee20000000800 */
[----:B----4-:R-:W-:-:S04]  /*28930*/  IADD3 R136, P5, R163, R169, RZ ;  /* 0x000000a9a3887210 */ /* 0x010fc80007fbe0ff */
[-C--:B------:R-:W-:Y:S02]  /*28940*/  LEA.HI.X.SX32 R137, R171, R168.reuse, 0x2, P5 ;  /* 0x000000a8ab897211 */ /* 0x080fe400028f16ff */
[----:B------:R-:W-:Y:S01]  /*28950*/  ISETP.GE.U32.AND P5, PT, R83, 0x7fffff71, PT ;  /* 0x7fffff715300780c */ /* 0x000fe20003fa6070 */
[----:B------:R-:W-:Y:S01]  /*28960*/  IMAD R83, R37, 0xf, RZ ;  /* 0x0000000f25537824 */ /* 0x000fe200078e02ff */
[----:B--2---:R-:W-:Y:S01]  /*28970*/  IADD3 R130, P6, R165, R169, RZ ;  /* 0x000000a9a5827210 */ /* 0x004fe20007fde0ff */
[----:B------:R-:W2:Y:S01]  /*28980*/  LDC R185, c[0x0][0x238] ;  /* 0x00008e00ffb97b82 */ /* 0x000ea20000000800 */
[----:B------:R-:W-:Y:S02]  /*28990*/  IADD3 R38, R195, 0x100000, R38 ;  /* 0x00100000c3267810 */ /* 0x000fe40007ffe026 */
[----:B------:R-:W-:Y:S01]  /*289a0*/  LEA.HI.X.SX32 R131, R83, R168, 0x2, P6 ;  /* 0x000000a853837211 */ /* 0x000fe200030f16ff */
[----:B-1----:R-:W-:Y:S02]  /*289b0*/  VIADD R83, R173, 0xffffffd3 ;  /* 0xffffffd3ad537836 */ /* 0x002fe40000000000 */
[----:B------:R-:W-:Y:S01]  /*289c0*/  LDGSTS.E [R38+-0x80000], desc[UR60][R144.64], !P2 ;  /* 0x8000000090267fae */ /* 0x000fe2000d12187c */
[----:B------:R-:W-:Y:S01]  /*289d0*/  VIADD R171, R175, 0xffffffd1 ;  /* 0xffffffd1afab7836 */ /* 0x000fe20000000000 */
[----:B------:R-:W1:Y:S02]  /*289e0*/  LDC R173, c[0x0][0x238] ;  /* 0x00008e00ffad7b82 */ /* 0x000e640000000800 */
[----:B------:R4:W-:Y:S01]  /*289f0*/  LDGSTS.E [R38+-0x7fffc], desc[UR60][R138.64], !P4 ;  /* 0x800040008a267fae */ /* 0x0009e2000e12187c */
[----:B------:R-:W-:Y:S01]  /*28a00*/  ISETP.GE.U32.AND P4, PT, R83, 0x7fffff54, PT ;  /* 0x7fffff545300780c */ /* 0x000fe20003f86070 */
[----:B------:R-:W-:-:S02]  /*28a10*/  VIADD R83, R174, 0xffffffd2 ;  /* 0xffffffd2ae537836 */ /* 0x000fc40000000000 */
[----:B------:R2:W-:Y:S02]  /*28a20*/  LDGSTS.E [R38+-0x7fff8], desc[UR60][R136.64], !P3 ;  /* 0x8000800088267fae */ /* 0x0005e4000d92187c */
[----:B------:R-:W1:Y:S01]  /*28a30*/  LDC R175, c[0x0][0x230] ;  /* 0x00008c00ffaf7b82 */ /* 0x000e620000000800 */
[----:B------:R-:W-:Y:S01]  /*28a40*/  ISETP.GE.U32.AND P3, PT, R83, 0x7fffff53, PT ;  /* 0x7fffff535300780c */ /* 0x000fe20003f66070 */
[----:B------:R-:W-:Y:S01]  /*28a50*/  IMAD R83, R179, 0xb0, RZ ;  /* 0x000000b0b3537824 */ /* 0x000fe200078e02ff */
[----:B------:R-:W-:Y:S01]  /*28a60*/  STL.64 [R1+0xa30], R144 ;  /* 0x000a309001007387 */ /* 0x000fe20000100a00 */
[----:B------:R-:W-:-:S03]  /*28a70*/  ISETP.GE.U32.AND P2, PT, R171, 0x7fffff52, PT ;  /* 0x7fffff52ab00780c */ /* 0x000fc60003f46070 */
[----:B------:R4:W-:Y:S01]  /*28a80*/  STL.64 [R1+0xa38], R138 ;  /* 0x000a388a01007387 */ /* 0x0009e20000100a00 */
[----:B---3--:R-:W-:Y:S01]  /*28a90*/  IMAD R171, R172, 0xb4, RZ ;  /* 0x000000b4acab7824 */ /* 0x008fe200078e02ff */
[----:B------:R-:W3:Y:S02]  /*28aa0*/  LDC R174, c[0x0][0x238] ;  /* 0x00008e00ffae7b82 */ /* 0x000ee40000000800 */
[----:B------:R2:W-:Y:S04]  /*28ab0*/  STL.64 [R1+0xa40], R136 ;  /* 0x000a408801007387 */ /* 0x0005e80000100a00 */
[----:B------:R2:W-:Y:S02]  /*28ac0*/  LDGSTS.E [R38+-0x7fff4], desc[UR60][R130.64], !P5 ;  /* 0x8000c00082267fae */ /* 0x0005e4000e92187c */
[----:B------:R-:W3:Y:S01]  /*28ad0*/  LDC R179, c[0x0][0x230] ;  /* 0x00008c00ffb37b82 */ /* 0x000ee20000000800 */
[-C--:B----4-:R-:W-:Y:S01]  /*28ae0*/  IADD3 R138, P6, R83, R169.reuse, RZ ;  /* 0x000000a9538a7210 */ /* 0x090fe20007fde0ff */
[----:B------:R-:W-:Y:S01]  /*28af0*/  IMAD R83, R177, 0xb8, RZ ;  /* 0x000000b8b1537824 */ /* 0x000fe200078e02ff */
[----:B------:R4:W-:Y:S02]  /*28b00*/  STL.64 [R1+0xa48], R130 ;  /* 0x000a488201007387 */ /* 0x0009e40000100a00 */
[----:B------:R-:W-:Y:S01]  /*28b10*/  LEA.HI.X.SX32 R139, R82, R168, 0x2, P6 ;  /* 0x000000a8528b7211 */ /* 0x000fe200030f16ff */
[----:B------:R-:W-:Y:S01]  /*28b20*/  IMAD R82, R37, 0x2e, RZ ;  /* 0x0000002e25527824 */ /* 0x000fe200078e02ff */
[-C--:B--2---:R-:W-:Y:S01]  /*28b30*/  IADD3 R136, P5, R171, R169.reuse, RZ ;  /* 0x000000a9ab887210 */ /* 0x084fe20007fbe0ff */
[----:B------:R-:W-:Y:S01]  /*28b40*/  IMAD R172, R37, 0x2d, RZ ;  /* 0x0000002d25ac7824 */ /* 0x000fe200078e02ff */
[----:B------:R-:W2:Y:S01]  /*28b50*/  LDC R171, c[0x0][0x238] ;  /* 0x00008e00ffab7b82 */ /* 0x000ea20000000800 */
[----:B------:R2:W-:Y:S01]  /*28b60*/  LDGSTS.E [R38+-0x7c000], desc[UR60][R138.64], !P4 ;  /* 0x840000008a267fae */ /* 0x0005e2000e12187c */
[----:B----4-:R-:W-:-:S06]  /*28b70*/  IADD3 R130, P6, R83, R169, RZ ;  /* 0x000000a953827210 */ /* 0x010fcc0007fde0ff */
[----:B------:R-:W4:Y:S01]  /*28b80*/  LDC R177, c[0x0][0x238] ;  /* 0x00008e00ffb17b82 */ /* 0x000f220000000800 */
[-C--:B------:R-:W-:Y:S01]  /*28b90*/  LEA.HI.X.SX32 R131, R82, R168.reuse, 0x2, P6 ;  /* 0x000000a852837211 */ /* 0x080fe200030f16ff */
[----:B------:R-:W-:Y:S01]  /*28ba0*/  VIADD R82, R181, 0xffffffd0 ;  /* 0xffffffd0b5527836 */ /* 0x000fe20000000000 */
[----:B------:R-:W-:-:S04]  /*28bb0*/  LEA.HI.X.SX32 R137, R172, R168, 0x2, P5 ;  /* 0x000000a8ac897211 */ /* 0x000fc800028f16ff */
[----:B------:R-:W-:Y:S01]  /*28bc0*/  ISETP.GE.U32.AND P4, PT, R82, 0x7fffff51, PT ;  /* 0x7fffff515200780c */ /* 0x000fe20003f86070 */
[----:B-1----:R-:W-:Y:S01]  /*28bd0*/  VIADD R82, R175, 0xffffffb2 ;  /* 0xffffffb2af527836 */ /* 0x002fe20000000000 */
[----:B------:R1:W-:Y:S01]  /*28be0*/  LDGSTS.E [R38+-0x7bffc], desc[UR60][R136.64], !P3 ;  /* 0x8400400088267fae */ /* 0x0003e2000d92187c */
[----:B------:R-:W4:Y:S01]  /*28bf0*/  LDC R175, c[0x0][0x230] ;  /* 0x00008c00ffaf7b82 */ /* 0x000f220000000800 */
[----:B------:R-:W-:Y:S02]  /*28c00*/  VIADD R83, R183, 0xffffffb3 ;  /* 0xffffffb3b7537836 */ /* 0x000fe40000000000 */
[----:B------:R1:W-:Y:S01]  /*28c10*/  LDGSTS.E [R38+-0x7bff8], desc[UR60][R130.64], !P2 ;  /* 0x8400800082267fae */ /* 0x0003e2000d12187c */
[----:B------:R-:W-:Y:S01]  /*28c20*/  ISETP.GE.U32.AND P2, PT, R82, 0x7fffff33, PT ;  /* 0x7fffff335200780c */ /* 0x000fe20003f46070 */
[----:B---3--:R-:W-:Y:S01]  /*28c30*/  IMAD R82, R174, 0xbc, RZ ;  /* 0x000000bcae527824 */ /* 0x008fe200078e02ff */
[----:B------:R-:W-:Y:S01]  /*28c40*/  ISETP.GE.U32.AND P3, PT, R83, 0x7fffff34, PT ;  /* 0x7fffff345300780c */ /* 0x000fe20003f66070 */
[----:B------:R-:W-:Y:S01]  /*28c50*/  IMAD R83, R173, 0x130, RZ ;  /* 0x00000130ad537824 */ /* 0x000fe200078e02ff */
[----:B------:R3:W-:Y:S01]  /*28c60*/  STL.64 [R1+0xb30], R138 ;  /* 0x000b308a01007387 */ /* 0x0007e20000100a00 */
[----:B------:R-:W-:Y:S01]  /*28c70*/  IMAD R172, R37, 0x2f, RZ ;  /* 0x0000002f25ac7824 */ /* 0x000fe200078e02ff */
[----:B------:R-:W4:Y:S01]  /*28c80*/  LDC R181, c[0x0][0x230] ;  /* 0x00008c00ffb57b82 */ /* 0x000f220000000800 */
[----:B--2---:R-:W-:Y:S01]  /*28c90*/  IMAD R171, R171, 0x134, RZ ;  /* 0x00000134abab7824 */ /* 0x004fe200078e02ff */
[----:B------:R1:W-:Y:S04]  /*28ca0*/  STL.64 [R1+0xb38], R136 ;  /* 0x000b388801007387 */ /* 0x0003e80000100a00 */
[----:B------:R2:W-:Y:S02]  /*28cb0*/  STL.64 [R1+0xb40], R130 ;  /* 0x000b408201007387 */ /* 0x0005e40000100a00 */
[----:B------:R-:W4:Y:S01]  /*28cc0*/  LDC R183, c[0x0][0x238] ;  /* 0x00008e00ffb77b82 */ /* 0x000f220000000800 */
[----:B---3--:R-:W-:-:S02]  /*28cd0*/  IADD3 R138, P6, R82, R169, RZ ;  /* 0x000000a9528a7210 */ /* 0x008fc40007fde0ff */
[----:B-1----:R-:W-:Y:S01]  /*28ce0*/  IADD3 R136, P5, R83, R169, RZ ;  /* 0x000000a953887210 */ /* 0x002fe20007fbe0ff */
[----:B------:R-:W-:Y:S01]  /*28cf0*/  IMAD R83, R37, 0x4d, RZ ;  /* 0x0000004d25537824 */ /* 0x000fe200078e02ff */
[----:B------:R-:W-:-:S03]  /*28d00*/  LEA.HI.X.SX32 R139, R172, R168, 0x2, P6 ;  /* 0x000000a8ac8b7211 */ /* 0x000fc600030f16ff */
[----:B------:R-:W1:Y:S01]  /*28d10*/  LDC R174, c[0x0][0x238] ;  /* 0x00008e00ffae7b82 */ /* 0x000e620000000800 */
[----:B--2---:R-:W-:Y:S01]  /*28d20*/  IADD3 R130, P6, R171, R169, RZ ;  /* 0x000000a9ab827210 */ /* 0x004fe20007fde0ff */
[----:B------:R-:W-:Y:S01]  /*28d30*/  IMAD R82, R37, 0x4c, RZ ;  /* 0x0000004c25527824 */ /* 0x000fe200078e02ff */
[----:B------:R2:W-:Y:S02]  /*28d40*/  LDGSTS.E [R38+-0x7bff4], desc[UR60][R138.64], !P4 ;  /* 0x8400c0008a267fae */ /* 0x0005e4000e12187c */
[----:B------:R-:W-:Y:S01]  /*28d50*/  LEA.HI.X.SX32 R131, R83, R168, 0x2, P6 ;  /* 0x000000a853837211 */ /* 0x000fe200030f16ff */
[----:B----4-:R-:W-:Y:S02]  /*28d60*/  VIADD R83, R175, 0xffffffb1 ;  /* 0xffffffb1af537836 */ /* 0x010fe40000000000 */
[----:B------:R-:W3:Y:S01]  /*28d70*/  LDC R175, c[0x0][0x230] ;  /* 0x00008c00ffaf7b82 */ /* 0x000ee20000000800 */
[----:B------:R-:W-:Y:S02]  /*28d80*/  VIADD R171, R179, 0xffffffb0 ;  /* 0xffffffb0b3ab7836 */ /* 0x000fe40000000000 */
[----:B------:R-:W-:Y:S01]  /*28d90*/  ISETP.GE.U32.AND P4, PT, R83, 0x7fffff32, PT ;  /* 0x7fffff325300780c */ /* 0x000fe20003f86070 */
[----:B------:R-:W-:-:S04]  /*28da0*/  IMAD R83, R177, 0x138, RZ ;  /* 0x00000138b1537824 */ /* 0x000fc800078e02ff */
[----:B------:R-:W4:Y:S01]  /*28db0*/  LDC R179, c[0x0][0x230] ;  /* 0x00008c00ffb37b82 */ /* 0x000f220000000800 */
[----:B------:R-:W-:Y:S01]  /*28dc0*/  LEA.HI.X.SX32 R137, R82, R168, 0x2, P5 ;  /* 0x000000a852897211 */ /* 0x000fe200028f16ff */
[----:B------:R-:W-:-:S06]  /*28dd0*/  VIADD R172, R181, 0xffffff93 ;  /* 0xffffff93b5ac7836 */ /* 0x000fcc0000000000 */
[----:B------:R-:W4:Y:S01]  /*28de0*/  LDC R187, c[0x0][0x238] ;  /* 0x00008e00ffbb7b82 */ /* 0x000f220000000800 */
[----:B------:R1:W-:Y:S07]  /*28df0*/  LDGSTS.E [R38+-0x78000], desc[UR60][R136.64], !P3 ;  /* 0x8800000088267fae */ /* 0x0003ee000d92187c */
[----:B------:R-:W4:Y:S01]  /*28e00*/  LDC R177, c[0x0][0x230] ;  /* 0x00008c00ffb17b82 */ /* 0x000f220000000800 */
[----:B------:R2:W-:Y:S01]  /*28e10*/  STL.64 [R1+0xb48], R138 ;  /* 0x000b488a01007387 */ /* 0x0005e20000100a00 */
[----:B------:R-:W-:Y:S01]  /*28e20*/  ISETP.GE.U32.AND P3, PT, R171, 0x7fffff31, PT ;  /* 0x7fffff31ab00780c */ /* 0x000fe20003f66070 */
[----:B------:R-:W-:-:S02]  /*28e30*/  IMAD R173, R37, 0x4e, RZ ;  /* 0x0000004e25ad7824 */ /* 0x000fc400078e02ff */
[----:B------:R-:W-:Y:S01]  /*28e40*/  IMAD R171, R185, 0x13c, RZ ;  /* 0x0000013cb9ab7824 */ /* 0x000fe200078e02ff */
[----:B------:R3:W-:Y:S02]  /*28e50*/  LDGSTS.E [R38+-0x77ffc], desc[UR60][R130.64], !P2 ;  /* 0x8800400082267fae */ /* 0x0007e4000d12187c */
[----:B------:R-:W4:Y:S01]  /*28e60*/  LDC R181, c[0x0][0x238] ;  /* 0x00008e00ffb57b82 */ /* 0x000f220000000800 */
[----:B------:R-:W-:Y:S02]  /*28e70*/  ISETP.GE.U32.AND P2, PT, R172, 0x7fffff14, PT ;  /* 0x7fffff14ac00780c */ /* 0x000fe40003f46070 */
[-C--:B--2---:R-:W-:Y:S01]  /*28e80*/  IADD3 R138, P6, R83, R169.reuse, RZ ;  /* 0x000000a9538a7210 */ /* 0x084fe20007fde0ff */
[----:B------:R-:W-:Y:S01]  /*28e90*/  IMAD R83, R183, 0x6c, RZ ;  /* 0x0000006cb7537824 */ /* 0x000fe200078e02ff */
[----:B------:R2:W-:Y:S03]  /*28ea0*/  STL.64 [R1+0xc30], R136 ;  /* 0x000c308801007387 */ /* 0x0005e60000100a00 */
[----:B------:R-:W4:Y:S01]  /*28eb0*/  LDC R183, c[0x0][0x238] ;  /* 0x00008e00ffb77b82 */ /* 0x000f220000000800 */
[----:B-1----:R-:W-:Y:S01]  /*28ec0*/  IMAD R172, R174, 0x1b0, RZ ;  /* 0x000001b0aeac7824 */ /* 0x002fe200078e02ff */
[----:B------:R-:W-:Y:S01]  /*28ed0*/  LEA.HI.X.SX32 R139, R173, R168, 0x2, P6 ;  /* 0x000000a8ad8b7211 */ /* 0x000fe200030f16ff */
[----:B------:R-:W-:Y:S01]  /*28ee0*/  IMAD R174, R37, 0x4f, RZ ;  /* 0x0000004f25ae7824 */ /* 0x000fe200078e02ff */
[----:B------:R1:W-:Y:S04]  /*28ef0*/  STL.64 [R1+0xc38], R130 ;  /* 0x000c388201007387 */ /* 0x0003e80000100a00 */
[----:B------:R4:W-:Y:S01]  /*28f00*/  LDGSTS.E [R38+-0x77ff8], desc[UR60][R138.64], !P4 ;  /* 0x880080008a267fae */ /* 0x0009e2000e12187c */
[----:B------:R-:W4:Y:S01]  /*28f10*/  LDC R185, c[0x0][0x238] ;  /* 0x00008e00ffb97b82 */ /* 0x000f220000000800 */
[----:B--2---:R-:W-:-:S02]  /*28f20*/  IADD3 R136, P5, R171, R169, RZ ;  /* 0x000000a9ab887210 */ /* 0x004fc40007fbe0ff */
[----:B---3--:R-:W-:Y:S02]  /*28f30*/  IADD3 R171, R175, -0x6e, RZ ;  /* 0xffffff92afab7810 */ /* 0x008fe40007ffe0ff */
[----:B------:R-:W-:-:S03]  /*28f40*/  LEA.HI.X.SX32 R137, R174, R168, 0x2, P5 ;  /* 0x000000a8ae897211 */ /* 0x000fc600028f16ff */
[----:B------:R-:W2:Y:S01]  /*28f50*/  LDC R175, c[0x0][0x230] ;  /* 0x00008c00ffaf7b82 */ /* 0x000ea20000000800 */
[----:B-1----:R-:W-:Y:S02]  /*28f60*/  IADD3 R130, P6, R172, R169, RZ ;  /* 0x000000a9ac827210 */ /* 0x002fe40007fde0ff */
[----:B------:R-:W-:Y:S01]  /*28f70*/  ISETP.GE.U32.AND P4, PT, R171, 0x7fffff13, PT ;  /* 0x7fffff13ab00780c */ /* 0x000fe20003f86070 */
[----:B----4-:R-:W-:Y:S01]  /*28f80*/  VIADD R171, R179, 0xffffff91 ;  /* 0xffffff91b3ab7836 */ /* 0x010fe20000000000 */
[----:B------:R-:W-:Y:S01]  /*28f90*/  LEA.HI.X.SX32 R131, R83, R168, 0x2, P6 ;  /* 0x000000a853837211 */ /* 0x000fe200030f16ff */
[----:B------:R-:W-:Y:S01]  /*28fa0*/  VIADD R172, R177, 0xffffff90 ;  /* 0xffffff90b1ac7836 */ /* 0x000fe20000000000 */
[----:B------:R1:W-:Y:S01]  /*28fb0*/  LDGSTS.E [R38+-0x77ff4], desc[UR60][R136.64], !P3 ;  /* 0x8800c00088267fae */ /* 0x0003e2000d92187c */
[----:B------:R-:W3:Y:S01]  /*28fc0*/  LDC R177, c[0x0][0x230] ;  /* 0x00008c00ffb17b82 */ /* 0x000ee20000000800 */
[----:B------:R-:W-:Y:S01]  /*28fd0*/  ISETP.GE.U32.AND P3, PT, R171, 0x7fffff12, PT ;  /* 0x7fffff12ab00780c */ /* 0x000fe20003f66070 */
[----:B------:R-:W-:Y:S01]  /*28fe0*/  IMAD R171, R187, 0x1b4, RZ ;  /* 0x000001b4bbab7824 */ /* 0x000fe200078e02ff */
[----:B------:R4:W-:Y:S01]  /*28ff0*/  LDGSTS.E [R38+-0x74000], desc[UR60][R130.64], !P2 ;  /* 0x8c00000082267fae */ /* 0x0009e2000d12187c */
[----:B------:R-:W-:Y:S01]  /*29000*/  ISETP.GE.U32.AND P2, PT, R172, 0x7fffff11, PT ;  /* 0x7fffff11ac00780c */ /* 0x000fe20003f46070 */
[----:B------:R-:W-:-:S02]  /*29010*/  IMAD R172, R189, 0x1b8, RZ ;  /* 0x000001b8bdac7824 */ /* 0x000fc400078e02ff */
[----:B------:R1:W-:Y:S01]  /*29020*/  STL.64 [R1+0xc40], R138 ;  /* 0x000c408a01007387 */ /* 0x0003e20000100a00 */
[----:B------:R-:W-:Y:S01]  /*29030*/  IMAD R173, R191, 0x6d, RZ ;  /* 0x0000006dbfad7824 */ /* 0x000fe200078e02ff */
[----:B------:R-:W3:Y:S01]  /*29040*/  LDC R179, c[0x0][0x230] ;  /* 0x00008c00ffb37b82 */ /* 0x000ee20000000800 */
[----:B------:R-:W-:Y:S01]  /*29050*/  IMAD R174, R193, 0x6e, RZ ;  /* 0x0000006ec1ae7824 */ /* 0x000fe200078e02ff */
[----:B------:R4:W-:Y:S01]  /*29060*/  STL.64 [R1+0xc48], R136 ;  /* 0x000c488801007387 */ /* 0x0009e20000100a00 */
[-C--:B-1----:R-:W-:Y:S01]  /*29070*/  IADD3 R138, P6, R171, R169.reuse, RZ ;  /* 0x000000a9ab8a7210 */ /* 0x082fe20007fde0ff */
[----:B------:R-:W-:Y:S02]  /*29080*/  IMAD R171, R181, 0x1bc, RZ ;  /* 0x000001bcb5ab7824 */ /* 0x000fe400078e02ff */
[----:B------:R1:W-:Y:S02]  /*29090*/  STL.64 [R1+0xd30], R130 ;  /* 0x000d308201007387 */ /* 0x0003e40000100a00 */
[----:B------:R-:W3:Y:S01]  /*290a0*/  LDC R181, c[0x0][0x230] ;  /* 0x00008c00ffb57b82 */ /* 0x000ee20000000800 */
[----:B----4-:R-:W-:Y:S01]  /*290b0*/  IADD3 R136, P5, R172, R169, RZ ;  /* 0x000000a9ac887210 */ /* 0x010fe20007fbe0ff */
[----:B------:R-:W-:Y:S01]  /*290c0*/  IMAD R172, R183, 0x6f, RZ ;  /* 0x0000006fb7ac7824 */ /* 0x000fe200078e02ff */
[----:B------:R-:W-:-:S02]  /*290d0*/  LEA.HI.X.SX32 R139, R173, R168, 0x2, P6 ;  /* 0x000000a8ad8b7211 */ /* 0x000fc400030f16ff */
[----:B------:R-:W-:-:S03]  /*290e0*/  LEA.HI.X.SX32 R137, R174, R168, 0x2, P5 ;  /* 0x000000a8ae897211 */ /* 0x000fc600028f16ff */
[----:B------:R-:W4:Y:S01]  /*290f0*/  LDC R173, c[0x0][0x230] ;  /* 0x00008c00ffad7b82 */ /* 0x000f220000000800 */
[----:B------:R3:W-:Y:S01]  /*29100*/  LDGSTS.E [R38+-0x73ffc], desc[UR60][R138.64], !P4 ;  /* 0x8c0040008a267fae */ /* 0x0007e2000e12187c */
[-C--:B-1----:R-:W-:Y:S01]  /*29110*/  IADD3 R130, P6, R171, R169.reuse, RZ ;  /* 0x000000a9ab827210 */ /* 0x082fe20007fde0ff */
[----:B--2---:R-:W-:Y:S02]  /*29120*/  VIADD R171, R175, 0xffffffef ;  /* 0xffffffefafab7836 */ /* 0x004fe40000000000 */
[----:B------:R-:W-:Y:S01]  /*29130*/  LDGSTS.E [R38+-0x73ff8], desc[UR60][R136.64], !P3 ;  /* 0x8c00800088267fae */ /* 0x000fe2000d92187c */
[----:B------:R-:W-:Y:S02]  /*29140*/  LEA.HI.X.SX32 R131, R172, R168, 0x2, P6 ;  /* 0x000000a8ac837211 */ /* 0x000fe400030f16ff */
[----:B------:R-:W1:Y:S01]  /*29150*/  LDC R174, c[0x0][0x230] ;  /* 0x00008c00ffae7b82 */ /* 0x000e620000000800 */
[----:B------:R3:W-:Y:S04]  /*29160*/  STL.64 [R1+0xd38], R138 ;  /* 0x000d388a01007387 */ /* 0x0007e80000100a00 */
[----:B------:R2:W-:Y:S01]  /*29170*/  LDGSTS.E [R38+-0x73ff4], desc[UR60][R130.64], !P2 ;  /* 0x8c00c00082267fae */ /* 0x0005e2000d12187c */
[----:B------:R-:W-:Y:S01]  /*29180*/  ISETP.GE.U32.AND P2, PT, R171, 0x7fffff70, PT ;  /* 0x7fffff70ab00780c */ /* 0x000fe20003f46070 */
[----:B------:R-:W-:Y:S01]  /*29190*/  IMAD R171, R37, 0x11, RZ ;  /* 0x0000001125ab7824 */ /* 0x000fe200078e02ff */
[----:B------:R-:W1:Y:S01]  /*291a0*/  LDC R175, c[0x0][0x230] ;  /* 0x00008c00ffaf7b82 */ /* 0x000e620000000800 */
[----:B------:R2:W-:Y:S01]  /*291b0*/  STL.64 [R1+0xd40], R136 ;  /* 0x000d408801007387 */ /* 0x0005e20000100a00 */
[----:B---3--:R-:W-:-:S06]  /*291c0*/  IADD3 R138, P5, R152, R169, RZ ;  /* 0x000000a9988a7210 */ /* 0x008fcc0007fbe0ff */
[----:B------:R-:W3:Y:S01]  /*291d0*/  LDC R183, c[0x0][0x230] ;  /* 0x00008c00ffb77b82 */ /* 0x000ee20000000800 */
[----:B--2---:R-:W-:Y:S01]  /*291e0*/  VIADD R38, R177, 0xffffffed ;  /* 0xffffffedb1267836 */ /* 0x004fe20000000000 */
[----:B------:R-:W-:-:S04]  /*291f0*/  LEA.HI.X.SX32 R139, R171, R168, 0x2, P5 ;  /* 0x000000a8ab8b7211 */ /* 0x000fc800028f16ff */
[----:B------:R-:W-:Y:S01]  /*29200*/  ISETP.GE.U32.AND P4, PT, R38, 0x7fffff6e, PT ;  /* 0x7fffff6e2600780c */ /* 0x000fe20003f86070 */
[----:B------:R-:W-:Y:S01]  /*29210*/  IMAD R38, R37, 0x12, RZ ;  /* 0x0000001225267824 */ /* 0x000fe200078e02ff */
[-C--:B------:R-:W-:Y:S01]  /*29220*/  IADD3 R136, P5, R43, R169.reuse, RZ ;  /* 0x000000a92b887210 */ /* 0x080fe20007fbe0ff */
[----:B------:R-:W2:Y:S01]  /*29230*/  LDC R171, c[0x0][0x230] ;  /* 0x00008c00ffab7b82 */ /* 0x000ea20000000800 */
[----:B------:R-:W-:Y:S02]  /*29240*/  VIADD R172, R179, 0xffffffee ;  /* 0xffffffeeb3ac7836 */ /* 0x000fe40000000000 */
[----:B------:R-:W-:Y:S01]  /*29250*/  IMAD.SHL.U32 R152, R37, 0x10, RZ ;  /* 0x0000001025987824 */ /* 0x000fe200078e00ff */
[-C--:B------:R-:W-:Y:S02]  /*29260*/  LEA.HI.X.SX32 R137, R38, R168.reuse, 0x2, P5 ;  /* 0x000000a826897211 */ /* 0x080fe400028f16ff */
[----:B------:R-:W-:Y:S01]  /*29270*/  LEA R144, P5, R185, R169, 0x6 ;  /* 0x000000a9b9907211 */ /* 0x000fe200078a30ff */
[----:B----4-:R-:W-:Y:S01]  /*29280*/  VIADD R43, R173, 0xffffffec ;  /* 0xffffffecad2b7836 */ /* 0x010fe20000000000 */
[----:B------:R-:W-:Y:S01]  /*29290*/  ISETP.GE.U32.AND P3, PT, R172, 0x7fffff6f, PT ;  /* 0x7fffff6fac00780c */ /* 0x000fe20003f66070 */
[----:B------:R4:W-:Y:S01]  /*292a0*/  STL.64 [R1+0xd48], R130 ;  /* 0x000d488201007387 */ /* 0x0009e20000100a00 */
[----:B------:R-:W3:Y:S01]  /*292b0*/  LDC R172, c[0x0][0x238] ;  /* 0x00008e00ffac7b82 */ /* 0x000ee20000000800 */
[----:B------:R-:W-:-:S02]  /*292c0*/  LEA.HI.X.SX32 R145, R152, R168, 0x2, P5 ;  /* 0x000000a898917211 */ /* 0x000fc400028f16ff */
[----:B------:R-:W-:Y:S02]  /*292d0*/  LOP3.LUT R38, R6, 0x40, RZ, 0x3c, !PT ;  /* 0x0000004006267812 */ /* 0x000fe400078e3cff */
[----:B------:R-:W-:-:S03]  /*292e0*/  ISETP.GE.U32.AND P5, PT, R43, 0x7fffff6d, PT ;  /* 0x7fffff6d2b00780c */ /* 0x000fc60003fa6070 */
[----:B------:R-:W3:Y:S01]  /*292f0*/  LDC R152, c[0x0][0x238] ;  /* 0x00008e00ff987b82 */ /* 0x000ee20000000800 */
[----:B------:R-:W-:Y:S01]  /*29300*/  IMAD R43, R37, 0x13, RZ ;  /* 0x00000013252b7824 */ /* 0x000fe200078e02ff */
[----:B----4-:R-:W-:Y:S02]  /*29310*/  IADD3 R130, P6, R82, R169, RZ ;  /* 0x000000a952827210 */ /* 0x010fe40007fde0ff */
[----:B------:R-:W-:-:S04]  /*29320*/  IADD3 R38, R195, 0x100000, R38 ;  /* 0x00100000c3267810 */ /* 0x000fc80007ffe026 */
[----:B------:R-:W4:Y:S01]  /*29330*/  LDC R173, c[0x0][0x238] ;  /* 0x00008e00ffad7b82 */ /* 0x000f220000000800 */
[----:B------:R-:W-:Y:S01]  /*29340*/  LEA.HI.X.SX32 R131, R43, R168, 0x2, P6 ;  /* 0x000000a82b837211 */ /* 0x000fe200030f16ff */
[----:B-1----:R-:W-:Y:S01]  /*29350*/  VIADD R43, R174, 0xffffffcf ;  /* 0xffffffcfae2b7836 */ /* 0x002fe20000000000 */
[----:B------:R-:W-:Y:S01]  /*29360*/  LDGSTS.E [R38+-0x80000], desc[UR60][R144.64], !P2 ;  /* 0x8000000090267fae */ /* 0x000fe2000d12187c */
[----:B------:R-:W-:-:S03]  /*29370*/  VIADD R82, R175, 0xffffffcd ;  /* 0xffffffcdaf527836 */ /* 0x000fc60000000000 */
[----:B------:R1:W-:Y:S01]  /*29380*/  LDGSTS.E [R38+-0x7fffc], desc[UR60][R138.64], !P3 ;  /* 0x800040008a267fae */ /* 0x0003e2000d92187c */
[----:B------:R-:W4:Y:S03]  /*29390*/  LDC R175, c[0x0][0x230] ;  /* 0x00008c00ffaf7b82 */ /* 0x000f260000000800 */
[----:B------:R4:W-:Y:S01]  /*293a0*/  LDGSTS.E [R38+-0x7fff8], desc[UR60][R136.64], !P4 ;  /* 0x8000800088267fae */ /* 0x0009e2000e12187c */
[----:B------:R-:W-:Y:S01]  /*293b0*/  ISETP.GE.U32.AND P4, PT, R43, 0x7fffff50, PT ;  /* 0x7fffff502b00780c */ /* 0x000fe20003f86070 */
[----:B--2---:R-:W-:-:S03]  /*293c0*/  VIADD R43, R171, 0xffffffce ;  /* 0xffffffceab2b7836 */ /* 0x004fc60000000000 */
[----:B------:R-:W2:Y:S01]  /*293d0*/  LDC R177, c[0x0][0x230] ;  /* 0x00008c00ffb17b82 */ /* 0x000ea20000000800 */
[----:B------:R-:W-:Y:S01]  /*293e0*/  ISETP.GE.U32.AND P2, PT, R82, 0x7fffff4e, PT ;  /* 0x7fffff4e5200780c */ /* 0x000fe20003f46070 */
[----:B------:R1:W-:Y:S04]  /*293f0*/  STL.64 [R1+0xa58], R138 ;  /* 0x000a588a01007387 */ /* 0x0003e80000100a00 */
[----:B------:R4:W-:Y:S02]  /*29400*/  LDGSTS.E [R38+-0x7fff4], desc[UR60][R130.64], !P5 ;  /* 0x8000c00082267fae */ /* 0x0009e4000e92187c */
[----:B------:R-:W2:Y:S01]  /*29410*/  LDC R171, c[0x0][0x230] ;  /* 0x00008c00ffab7b82 */ /* 0x000ea20000000800 */
[----:B------:R-:W-:Y:S01]  /*29420*/  ISETP.GE.U32.AND P3, PT, R43, 0x7fffff4f, PT ;  /* 0x7fffff4f2b00780c */ /* 0x000fe20003f66070 */
[----:B---3--:R-:W-:-:S02]  /*29430*/  IMAD R43, R172, 0xc0, RZ ;  /* 0x000000c0ac2b7824 */ /* 0x008fc400078e02ff */
[----:B------:R-:W-:-:S04]  /*29440*/  IMAD R82, R152, 0xc4, RZ ;  /* 0x000000c498527824 */ /* 0x000fc800078e02ff */
[----:B------:R-:W3:Y:S01]  /*29450*/  LDC R174, c[0x0][0x238] ;  /* 0x00008e00ffae7b82 */ /* 0x000ee20000000800 */
[----:B------:R4:W-:Y:S01]  /*29460*/  STL.64 [R1+0xa60], R136 ;  /* 0x000a608801007387 */ /* 0x0009e20000100a00 */
[----:B-1----:R-:W-:Y:S01]  /*29470*/  IADD3 R138, P6, R43, R169, RZ ;  /* 0x000000a92b8a7210 */ /* 0x002fe20007fde0ff */
[----:B------:R-:W-:Y:S02]  /*29480*/  IMAD R152, R37, 0x31, RZ ;  /* 0x0000003125987824 */ /* 0x000fe400078e02ff */
[----:B----4-:R-:W-:-:S03]  /*29490*/  IMAD R43, R173, 0xc8, RZ ;  /* 0x000000c8ad2b7824 */ /* 0x010fc600078e02ff */
[----:B------:R-:W1:Y:S01]  /*294a0*/  LDC R172, c[0x0][0x238] ;  /* 0x00008e00ffac7b82 */ /* 0x000e620000000800 */
[----:B------:R-:W-:Y:S01]  /*294b0*/  STL.64 [R1+0xa50], R144 ;  /* 0x000a509001007387 */ /* 0x000fe20000100a00 */
[-C--:B------:R-:W-:Y:S02]  /*294c0*/  LEA.HI.X.SX32 R139, R153, R168.reuse, 0x2, P6 ;  /* 0x000000a8998b7211 */ /* 0x080fe400030f16ff */
[-C--:B------:R-:W-:Y:S01]  /*294d0*/  IADD3 R136, P5, R82, R169.reuse, RZ ;  /* 0x000000a952887210 */ /* 0x080fe20007fbe0ff */
[----:B------:R4:W-:Y:S01]  /*294e0*/  STL.64 [R1+0xa68], R130 ;  /* 0x000a688201007387 */ /* 0x0009e20000100a00 */
[----:B------:R-:W-:Y:S02]  /*294f0*/  IMAD R82, R37, 0x32, RZ ;  /* 0x0000003225527824 */ /* 0x000fe400078e02ff */
[----:B------:R-:W1:Y:S01]  /*29500*/  LDC R179, c[0x0][0x238] ;  /* 0x00008e00ffb37b82 */ /* 0x000e620000000800 */
[----:B------:R-:W-:Y:S01]  /*29510*/  LEA.HI.X.SX32 R137, R152, R168, 0x2, P5 ;  /* 0x000000a898897211 */ /* 0x000fe200028f16ff */
[----:B------:R1:W-:Y:S04]  /*29520*/  LDGSTS.E [R38+-0x7c000], desc[UR60][R138.64], !P4 ;  /* 0x840000008a267fae */ /* 0x0003e8000e12187c */
[----:B------:R1:W-:Y:S02]  /*29530*/  LDGSTS.E [R38+-0x7bffc], desc[UR60][R136.64], !P3 ;  /* 0x8400400088267fae */ /* 0x0003e4000d92187c */
[----:B------:R-:W1:Y:S01]  /*29540*/  LDC R173, c[0x0][0x230] ;  /* 0x00008c00ffad7b82 */ /* 0x000e620000000800 */
[----:B----4-:R-:W-:-:S02]  /*29550*/  IADD3 R130, P6, R43, R169, RZ ;  /* 0x000000a92b827210 */ /* 0x010fc40007fde0ff */
[----:B------:R-:W-:Y:S02]  /*29560*/  IADD3 R43, R175, -0x34, RZ ;  /* 0xffffffccaf2b7810 */ /* 0x000fe40007ffe0ff */
[----:B------:R-:W-:Y:S02]  /*29570*/  LEA.HI.X.SX32 R131, R82, R168, 0x2, P6 ;  /* 0x000000a852837211 */ /* 0x000fe400030f16ff */
[----:B------:R-:W-:Y:S01]  /*29580*/  ISETP.GE.U32.AND P3, PT, R43, 0x7fffff4d, PT ;  /* 0x7fffff4d2b00780c */ /* 0x000fe20003f66070 */
[----:B--2---:R-:W-:Y:S01]  /*29590*/  VIADD R43, R171, 0xffffffae ;  /* 0xffffffaeab2b7836 */ /* 0x004fe20000000000 */
[----:B------:R-:W2:Y:S01]  /*295a0*/  LDC R175, c[0x0][0x230] ;  /* 0x00008c00ffaf7b82 */ /* 0x000ea20000000800 */
[----:B------:R-:W-:Y:S01]  /*295b0*/  VIADD R82, R177, 0xffffffaf ;  /* 0xffffffafb1527836 */ /* 0x000fe20000000000 */
[----:B------:R4:W-:Y:S02]  /*295c0*/  LDGSTS.E [R38+-0x7bff8], desc[UR60][R130.64], !P2 ;  /* 0x8400800082267fae */ /* 0x0009e4000d12187c */
[----:B------:R-:W-:Y:S01]  /*295d0*/  ISETP.GE.U32.AND P2, PT, R43, 0x7fffff2f, PT ;  /* 0x7fffff2f2b00780c */ /* 0x000fe20003f46070 */
[----:B---3--:R-:W-:-:S03]  /*295e0*/  IMAD R43, R174, 0xcc, RZ ;  /* 0x000000ccae2b7824 */ /* 0x008fc600078e02ff */
[----:B------:R-:W3:Y:S01]  /*295f0*/  LDC R171, c[0x0][0x238] ;  /* 0x00008e00ffab7b82 */ /* 0x000ee20000000800 */
[----:B------:R-:W-:Y:S01]  /*29600*/  ISETP.GE.U32.AND P4, PT, R82, 0x7fffff30, PT ;  /* 0x7fffff305200780c */ /* 0x000fe20003f86070 */
[----:B------:R4:W-:Y:S01]  /*29610*/  STL.64 [R1+0xb50], R138 ;  /* 0x000b508a01007387 */ /* 0x0009e20000100a00 */
[----:B-1----:R-:W-:Y:S02]  /*29620*/  IMAD R82, R172, 0x140, RZ ;  /* 0x00000140ac527824 */ /* 0x002fe400078e02ff */
[----:B------:R-:W-:-:S03]  /*29630*/  IMAD R153, R37, 0x33, RZ ;  /* 0x0000003325997824 */ /* 0x000fc600078e02ff */
[----:B------:R-:W1:Y:S01]  /*29640*/  LDC R177, c[0x0][0x238] ;  /* 0x00008e00ffb17b82 */ /* 0x000e620000000800 */
[----:B------:R2:W-:Y:S01]  /*29650*/  STL.64 [R1+0xb58], R136 ;  /* 0x000b588801007387 */ /* 0x0005e20000100a00 */
[----:B----4-:R-:W-:Y:S01]  /*29660*/  IADD3 R138, P5, R43, R169, RZ ;  /* 0x000000a92b8a7210 */ /* 0x010fe20007fbe0ff */
[----:B------:R-:W-:-:S05]  /*29670*/  IMAD R152, R179, 0x144, RZ ;  /* 0x00000144b3987824 */ /* 0x000fca00078e02ff */
[----:B------:R-:W4:Y:S01]  /*29680*/  LDC R172, c[0x0][0x230] ;  /* 0x00008c00ffac7b82 */ /* 0x000f220000000800 */
[-C--:B------:R-:W-:Y:S02]  /*29690*/  LEA.HI.X.SX32 R139, R153, R168.reuse, 0x2, P5 ;  /* 0x000000a8998b7211 */ /* 0x080fe400028f16ff */
[----:B--2---:R-:W-:Y:S01]  /*296a0*/  IADD3 R136, P6, R82, R169, RZ ;  /* 0x000000a952887210 */ /* 0x004fe20007fde0ff */
[----:B------:R-:W-:Y:S02]  /*296b0*/  VIADD R82, R181, 0xffffffa6 ;  /* 0xffffffa6b5527836 */ /* 0x000fe40000000000 */
[----:B------:R-:W-:Y:S01]  /*296c0*/  LDGSTS.E [R38+-0x7bff4], desc[UR60][R138.64], !P3 ;  /* 0x8400c0008a267fae */ /* 0x000fe2000d92187c */
[C---:B------:R-:W-:Y:S01]  /*296d0*/  IMAD R43, R37.reuse, 0x50, RZ ;  /* 0x00000050252b7824 */ /* 0x040fe200078e02ff */
[----:B------:R-:W2:Y:S01]  /*296e0*/  LDC R174, c[0x0][0x230] ;  /* 0x00008c00ffae7b82 */ /* 0x000ea20000000800 */
[----:B------:R-:W-:Y:S01]  /*296f0*/  IMAD R153, R37, 0x51, RZ ;  /* 0x0000005125997824 */ /* 0x000fe200078e02ff */
[----:B------:R3:W-:Y:S01]  /*29700*/  STL.64 [R1+0xb60], R130 ;  /* 0x000b608201007387 */ /* 0x0007e20000100a00 */
[----:B------:R-:W-:Y:S01]  /*29710*/  ISETP.GE.U32.AND P3, PT, R82, 0x7fffff27, PT ;  /* 0x7fffff275200780c */ /* 0x000fe20003f66070 */
[----:B------:R-:W-:Y:S01]  /*29720*/  VIADD R82, R173, 0xffffffad ;  /* 0xffffffadad527836 */ /* 0x000fe20000000000 */
[----:B------:R-:W-:-:S03]  /*29730*/  LEA.HI.X.SX32 R137, R43, R168, 0x2, P6 ;  /* 0x000000a82b897211 */ /* 0x000fc600030f16ff */
[----:B------:R-:W2:Y:S01]  /*29740*/  LDC R173, c[0x0][0x238] ;  /* 0x00008e00ffad7b82 */ /* 0x000ea20000000800 */
[----:B---3--:R-:W-:Y:S01]  /*29750*/  IADD3 R130, P5, R152, R169, RZ ;  /* 0x000000a998827210 */ /* 0x008fe20007fbe0ff */
[----:B------:R-:W-:Y:S01]  /*29760*/  VIADD R152, R175, 0xffffffac ;  /* 0xffffffacaf987836 */ /* 0x000fe20000000000 */
[----:B------:R-:W-:Y:S05]  /*29770*/  STL.64 [R1+0xb68], R138 ;  /* 0x000b688a01007387 */ /* 0x000fea0000100a00 */
[----:B------:R-:W3:Y:S01]  /*29780*/  LDC R179, c[0x0][0x238] ;  /* 0x00008e00ffb37b82 */ /* 0x000ee20000000800 */
[----:B------:R-:W-:Y:S02]  /*29790*/  LEA.HI.X.SX32 R131, R153, R168, 0x2, P5 ;  /* 0x000000a899837211 */ /* 0x000fe400028f16ff */
[----:B------:R-:W-:Y:S01]  /*297a0*/  ISETP.GE.U32.AND P5, PT, R82, 0x7fffff2e, PT ;  /* 0x7fffff2e5200780c */ /* 0x000fe20003fa6070 */
[----:B------:R-:W-:Y:S01]  /*297b0*/  IMAD R82, R171, 0x148, RZ ;  /* 0x00000148ab527824 */ /* 0x000fe200078e02ff */
[----:B------:R4:W-:Y:S01]  /*297c0*/  LDGSTS.E [R38+-0x78000], desc[UR60][R136.64], !P4 ;  /* 0x8800000088267fae */ /* 0x0009e2000e12187c */
[----:B------:R-:W-:Y:S01]  /*297d0*/  IMAD R171, R37, 0x52, RZ ;  /* 0x0000005225ab7824 */ /* 0x000fe200078e02ff */
[----:B------:R-:W-:Y:S01]  /*297e0*/  ISETP.GE.U32.AND P4, PT, R152, 0x7fffff2d, PT ;  /* 0x7fffff2d9800780c */ /* 0x000fe20003f86070 */
[----:B------:R-:W3:Y:S01]  /*297f0*/  LDC R175, c[0x0][0x238] ;  /* 0x00008e00ffaf7b82 */ /* 0x000ee20000000800 */
[----:B------:R4:W-:Y:S01]  /*29800*/  STL.64 [R1+0xc50], R136 ;  /* 0x000c508801007387 */ /* 0x0009e20000100a00 */
[----:B-1----:R-:W-:-:S03]  /*29810*/  IMAD R152, R177, 0x14c, RZ ;  /* 0x0000014cb1987824 */ /* 0x002fc600078e02ff */
[----:B------:R1:W-:Y:S03]  /*29820*/  LDGSTS.E [R38+-0x77ffc], desc[UR60][R130.64], !P2 ;  /* 0x8800400082267fae */ /* 0x0003e6000d12187c */
[----:B------:R-:W3:Y:S01]  /*29830*/  LDC R177, c[0x0][0x238] ;  /* 0x00008e00ffb17b82 */ /* 0x000ee20000000800 */
[----:B----4-:R-:W-:Y:S01]  /*29840*/  IADD3 R136, P2, R82, R169, RZ ;  /* 0x000000a952887210 */ /* 0x010fe20007f5e0ff */
[----:B------:R-:W-:Y:S01]  /*29850*/  VIADD R82, R183, 0xffffffcb ;  /* 0xffffffcbb7527836 */ /* 0x000fe20000000000 */
[----:B------:R1:W-:Y:S01]  /*29860*/  STL.64 [R1+0xc58], R130 ;  /* 0x000c588201007387 */ /* 0x0003e20000100a00 */
[----:B------:R-:W-:Y:S01]  /*29870*/  IMAD R153, R37, 0x53, RZ ;  /* 0x0000005325997824 */ /* 0x000fe200078e02ff */
[----:B------:R-:W-:-:S03]  /*29880*/  LEA.HI.X.SX32 R137, R171, R168, 0x2, P2 ;  /* 0x000000a8ab897211 */ /* 0x000fc600010f16ff */
[----:B------:R-:W4:Y:S01]  /*29890*/  LDC R181, c[0x0][0x238] ;  /* 0x00008e00ffb57b82 */ /* 0x000f220000000800 */
[----:B------:R-:W-:-:S07]  /*298a0*/  ISETP.GE.U32.AND P2, PT, R82, 0x7fffff4c, PT ;  /* 0x7fffff4c5200780c */ /* 0x000fce0003f46070 */
[----:B------:R-:W4:Y:S01]  /*298b0*/  LDC R171, c[0x0][0x230] ;  /* 0x00008c00ffab7b82 */ /* 0x000f220000000800 */
[-C--:B-1----:R-:W-:Y:S01]  /*298c0*/  IADD3 R130, P6, R152, R169.reuse, RZ ;  /* 0x000000a998827210 */ /* 0x082fe20007fde0ff */
[----:B------:R-:W-:Y:S01]  /*298d0*/  VIADD R82, R172, 0xffffff8f ;  /* 0xffffff8fac527836 */ /* 0x000fe20000000000 */
[----:B------:R1:W-:Y:S02]  /*298e0*/  STL.64 [R1+0xc60], R136 ;  /* 0x000c608801007387 */ /* 0x0003e40000100a00 */
[----:B------:R-:W-:Y:S02]  /*298f0*/  LEA.HI.X.SX32 R131, R153, R168, 0x2, P6 ;  /* 0x000000a899837211 */ /* 0x000fe400030f16ff */
[----:B------:R1:W-:Y:S01]  /*29900*/  LDGSTS.E [R38+-0x77ff8], desc[UR60][R136.64], !P5 ;  /* 0x8800800088267fae */ /* 0x0003e2000e92187c */
[----:B------:R-:W4:Y:S03]  /*29910*/  LDC R172, c[0x0][0x238] ;  /* 0x00008e00ffac7b82 */ /* 0x000f260000000800 */
[----:B------:R4:W-:Y:S05]  /*29920*/  LDGSTS.E [R38+-0x77ff4], desc[UR60][R130.64], !P4 ;  /* 0x8800c00082267fae */ /* 0x0009ea000e12187c */
[----:B------:R-:W4:Y:S01]  /*29930*/  LDC R183, c[0x0][0x230] ;  /* 0x00008c00ffb77b82 */ /* 0x000f220000000800 */
[----:B-1----:R-:W-:Y:S01]  /*29940*/  IADD3 R136, P5, R43, R169, RZ ;  /* 0x000000a92b887210 */ /* 0x002fe20007fbe0ff */
[----:B--2---:R-:W-:Y:S01]  /*29950*/  IMAD R43, R173, 0x1c0, RZ ;  /* 0x000001c0ad2b7824 */ /* 0x004fe200078e02ff */
[----:B------:R-:W-:-:S02]  /*29960*/  ISETP.GE.U32.AND P4, PT, R82, 0x7fffff10, PT ;  /* 0x7fffff105200780c */ /* 0x000fc40003f86070 */
[----:B------:R-:W-:Y:S01]  /*29970*/  LEA.HI.X.SX32 R137, R154, R168, 0x2, P5 ;  /* 0x000000a89a897211 */ /* 0x000fe200028f16ff */
[----:B------:R-:W-:Y:S02]  /*29980*/  VIADD R152, R174, 0xffffff8e ;  /* 0xffffff8eae987836 */ /* 0x000fe40000000000 */
[----:B------:R-:W1:Y:S01]  /*29990*/  LDC R154, c[0x0][0x238] ;  /* 0x00008e00ff9a7b82 */ /* 0x000e620000000800 */
[----:B---3--:R-:W-:Y:S01]  /*299a0*/  IMAD R153, R179, 0x70, RZ ;  /* 0x00000070b3997824 */ /* 0x008fe200078e02ff */
[----:B------:R-:W-:Y:S01]  /*299b0*/  IADD3 R138, P6, R43, R169, RZ ;  /* 0x000000a92b8a7210 */ /* 0x000fe20007fde0ff */
[----:B------:R-:W-:-:S05]  /*299c0*/  IMAD R43, R177, 0x1c4, RZ ;  /* 0x000001c4b12b7824 */ /* 0x000fca00078e02ff */
[----:B------:R-:W2:Y:S01]  /*299d0*/  LDC R174, c[0x0][0x238] ;  /* 0x00008e00ffae7b82 */ /* 0x000ea20000000800 */
[----:B------:R-:W-:Y:S01]  /*299e0*/  LEA.HI.X.SX32 R139, R153, R168, 0x2, P6 ;  /* 0x000000a8998b7211 */ /* 0x000fe200030f16ff */
[----:B----4-:R-:W-:Y:S01]  /*299f0*/  VIADD R82, R171, 0xffffff8d ;  /* 0xffffff8dab527836 */ /* 0x010fe20000000000 */
[----:B------:R-:W-:-:S05]  /*29a00*/  ISETP.GE.U32.AND P5, PT, R152, 0x7fffff0f, PT ;  /* 0x7fffff0f9800780c */ /* 0x000fca0003fa6070 */
[----:B------:R-:W3:Y:S01]  /*29a10*/  LDC R173, c[0x0][0x230] ;  /* 0x00008c00ffad7b82 */ /* 0x000ee20000000800 */
[----:B------:R4:W-:Y:S01]  /*29a20*/  STL.64 [R1+0xc68], R130 ;  /* 0x000c688201007387 */ /* 0x0009e20000100a00 */
[----:B------:R-:W-:-:S03]  /*29a30*/  IMAD R152, R175, 0x71, RZ ;  /* 0x00000071af987824 */ /* 0x000fc600078e02ff */
[----:B------:R1:W-:Y:S03]  /*29a40*/  LDGSTS.E [R38+-0x74000], desc[UR60][R138.64], !P4 ;  /* 0x8c0000008a267fae */ /* 0x0003e6000e12187c */
[----:B------:R-:W3:Y:S01]  /*29a50*/  LDC R185, c[0x0][0x230] ;  /* 0x00008c00ffb97b82 */ /* 0x000ee20000000800 */
[----:B------:R-:W-:Y:S02]  /*29a60*/  ISETP.GE.U32.AND P4, PT, R82, 0x7fffff0e, PT ;  /* 0x7fffff0e5200780c */ /* 0x000fe40003f86070 */
[----:B----4-:R-:W-:Y:S01]  /*29a70*/  IADD3 R130, P6, R43, R169, RZ ;  /* 0x000000a92b827210 */ /* 0x010fe20007fde0ff */
[----:B------:R-:W-:-:S04]  /*29a80*/  IMAD R43, R181, 0x1c8, RZ ;  /* 0x000001c8b52b7824 */ /* 0x000fc800078e02ff */
[----:B------:R-:W4:Y:S01]  /*29a90*/  LDC R175, c[0x0][0x230] ;  /* 0x00008c00ffaf7b82 */ /* 0x000f220000000800 */
[----:B------:R-:W-:Y:S01]  /*29aa0*/  STL.64 [R1+0xa70], R136 ;  /* 0x000a708801007387 */ /* 0x000fe20000100a00 */
[----:B------:R-:W-:Y:S01]  /*29ab0*/  LEA.HI.X.SX32 R131, R152, R168, 0x2, P6 ;  /* 0x000000a898837211 */ /* 0x000fe200030f16ff */
[----:B------:R-:W-:Y:S02]  /*29ac0*/  IMAD R152, R172, 0x72, RZ ;  /* 0x00000072ac987824 */ /* 0x000fe400078e02ff */
[----:B------:R1:W-:Y:S01]  /*29ad0*/  STL.64 [R1+0xd50], R138 ;  /* 0x000d508a01007387 */ /* 0x0003e20000100a00 */
[----:B------:R-:W-:Y:S02]  /*29ae0*/  VIADD R82, R183, 0xffffff8c ;  /* 0xffffff8cb7527836 */ /* 0x000fe40000000000 */
[----:B------:R-:W4:Y:S01]  /*29af0*/  LDC R172, c[0x0][0x230] ;  /* 0x00008c00ffac7b82 */ /* 0x000f220000000800 */
[----:B------:R3:W-:Y:S02]  /*29b00*/  LDGSTS.E [R38+-0x73ffc], desc[UR60][R130.64], !P5 ;  /* 0x8c00400082267fae */ /* 0x0007e4000e92187c */
[----:B------:R-:W-:Y:S01]  /*29b10*/  ISETP.GE.U32.AND P5, PT, R82, 0x7fffff0d, PT ;  /* 0x7fffff0d5200780c */ /* 0x000fe20003fa6070 */
[----:B--2---:R-:W-:-:S04]  /*29b20*/  IMAD R171, R174, 0x73, RZ ;  /* 0x00000073aeab7824 */ /* 0x004fc800078e02ff */
[----:B------:R-:W2:Y:S01]  /*29b30*/  LDC R177, c[0x0][0x230] ;  /* 0x00008c00ffb17b82 */ /* 0x000ea20000000800 */
[----:B-1----:R-:W-:Y:S01]  /*29b40*/  IADD3 R138, P6, R43, R169, RZ ;  /* 0x000000a92b8a7210 */ /* 0x002fe20007fde0ff */
[----:B------:R-:W-:-:S03]  /*29b50*/  IMAD R43, R154, 0x1cc, RZ ;  /* 0x000001cc9a2b7824 */ /* 0x000fc600078e02ff */
[----:B------:R-:W-:Y:S01]  /*29b60*/  LEA.HI.X.SX32 R139, R152, R168, 0x2, P6 ;  /* 0x000000a8988b7211 */ /* 0x000fe200030f16ff */
[C---:B------:R-:W-:Y:S01]  /*29b70*/  IMAD R82, R37.reuse, 0x54, RZ ;  /* 0x0000005425527824 */ /* 0x040fe200078e02ff */
[----:B------:R1:W-:Y:S01]  /*29b80*/  STL.64 [R1+0xd58], R130 ;  /* 0x000d588201007387 */ /* 0x0003e20000100a00 */
[----:B------:R-:W-:Y:S01]  /*29b90*/  IMAD R152, R37, 0x15, RZ ;  /* 0x0000001525987824 */ /* 0x000fe200078e02ff */
[----:B---3--:R-:W-:Y:S01]  /*29ba0*/  IADD3 R154, R173, -0x15, RZ ;  /* 0xffffffebad9a7810 */ /* 0x008fe20007ffe0ff */
[----:B------:R-:W3:Y:S01]  /*29bb0*/  LDC R174, c[0x0][0x238] ;  /* 0x00008e00ffae7b82 */ /* 0x000ee20000000800 */
[----:B------:R1:W-:Y:S04]  /*29bc0*/  STL.64 [R1+0xd60], R138 ;  /* 0x000d608a01007387 */ /* 0x0003e80000100a00 */
[----:B------:R1:W-:Y:S03]  /*29bd0*/  LDGSTS.E [R38+-0x73ff8], desc[UR60][R138.64], !P4 ;  /* 0x8c0080008a267fae */ /* 0x0003e6000e12187c */
[----:B------:R-:W2:Y:S01]  /*29be0*/  LDC R173, c[0x0][0x238] ;  /* 0x00008e00ffad7b82 */ /* 0x000ea20000000800 */
[----:B-1----:R-:W-:-:S07]  /*29bf0*/  IADD3 R130, P6, R82, R169, RZ ;  /* 0x000000a952827210 */ /* 0x002fce0007fde0ff */
[----:B------:R-:W1:Y:S01]  /*29c00*/  LDC R181, c[0x0][0x230] ;  /* 0x00008c00ffb57b82 */ /* 0x000e620000000800 */
[----:B------:R-:W-:Y:S01]  /*29c10*/  IADD3 R138, P4, R43, R169, RZ ;  /* 0x000000a92b8a7210 */ /* 0x000fe20007f9e0ff */
[----:B------:R-:W-:Y:S01]  /*29c20*/  VIADD R43, R185, 0xffffffea ;  /* 0xffffffeab92b7836 */ /* 0x000fe20000000000 */
[-C--:B------:R-:W-:Y:S02]  /*29c30*/  LEA.HI.X.SX32 R131, R152, R168.reuse, 0x2, P6 ;  /* 0x000000a898837211 */ /* 0x080fe400030f16ff */
[----:B------:R-:W-:Y:S02]  /*29c40*/  LEA.HI.X.SX32 R139, R171, R168, 0x2, P4 ;  /* 0x000000a8ab8b7211 */ /* 0x000fe400020f16ff */
[----:B------:R-:W-:Y:S01]  /*29c50*/  ISETP.GE.U32.AND P6, PT, R154, 0x7fffff6c, PT ;  /* 0x7fffff6c9a00780c */ /* 0x000fe20003fc6070 */
[----:B------:R-:W3:Y:S01]  /*29c60*/  LDC R171, c[0x0][0x238] ;  /* 0x00008e00ffab7b82 */ /* 0x000ee20000000800 */
[----:B------:R-:W-:Y:S01]  /*29c70*/  ISETP.GE.U32.AND P4, PT, R43, 0x7fffff6b, PT ;  /* 0x7fffff6b2b00780c */ /* 0x000fe20003f86070 */
[----:B----4-:R-:W-:Y:S01]  /*29c80*/  VIADD R152, R175, 0xffffffe8 ;  /* 0xffffffe8af987836 */ /* 0x010fe20000000000 */
[----:B------:R-:W-:Y:S01]  /*29c90*/  LOP3.LUT R43, R6, 0x50, RZ, 0x3c, !PT ;  /* 0x00000050062b7812 */ /* 0x000fe200078e3cff */
[----:B------:R4:W-:Y:S04]  /*29ca0*/  LDGSTS.E [R38+-0x73ff4], desc[UR60][R138.64], !P5 ;  /* 0x8c00c0008a267fae */ /* 0x0009e8000e92187c */
[----:B------:R-:W1:Y:S01]  /*29cb0*/  LDC R175, c[0x0][0x230] ;  /* 0x00008c00ffaf7b82 */ /* 0x000e620000000800 */
[----:B------:R-:W-:Y:S01]  /*29cc0*/  ISETP.GE.U32.AND P5, PT, R152, 0x7fffff69, PT ;  /* 0x7fffff699800780c */ /* 0x000fe20003fa6070 */
[----:B------:R-:W-:Y:S01]  /*29cd0*/  IMAD R152, R37, 0x58, RZ ;  /* 0x0000005825987824 */ /* 0x000fe200078e02ff */
[----:B----4-:R-:W-:Y:S01]  /*29ce0*/  IADD3 R38, R195, 0x100000, R43 ;  /* 0x00100000c3267810 */ /* 0x010fe20007ffe02b */
[----:B------:R-:W-:-:S04]  /*29cf0*/  VIADD R43, R172, 0xffffffe9 ;  /* 0xffffffe9ac2b7836 */ /* 0x000fc80000000000 */
[----:B------:R-:W4:Y:S01]  /*29d00*/  LDC R179, c[0x0][0x230] ;  /* 0x00008c00ffb37b82 */ /* 0x000f220000000800 */
[----:B------:R-:W-:Y:S01]  /*29d10*/  LDGSTS.E [R38+-0x80000], desc[UR60][R136.64], !P6 ;  /* 0x8000000088267fae */ /* 0x000fe2000f12187c */
[----:B------:R-:W-:Y:S01]  /*29d20*/  ISETP.GE.U32.AND P6, PT, R43, 0x7fffff6a, PT ;  /* 0x7fffff6a2b00780c */ /* 0x000fe20003fc6070 */
[----:B------:R-:W-:Y:S02]  /*29d30*/  IMAD R43, R37, 0x16, RZ ;  /* 0x00000016252b7824 */ /* 0x000fe400078e02ff */
[----:B------:R3:W-:Y:S01]  /*29d40*/  STL.64 [R1+0xa78], R130 ;  /* 0x000a788201007387 */ /* 0x0007e20000100a00 */
[----:B--2---:R-:W-:Y:S02]  /*29d50*/  IMAD R154, R173, 0x5c, RZ ;  /* 0x0000005cad9a7824 */ /* 0x004fe400078e02ff */
[----:B------:R-:W2:Y:S01]  /*29d60*/  LDC R183, c[0x0][0x230] ;  /* 0x00008c00ffb77b82 */ /* 0x000ea20000000800 */
[----:B------:R3:W-:Y:S01]  /*29d70*/  LDGSTS.E [R38+-0x7fffc], desc[UR60][R130.64], !P4 ;  /* 0x8000400082267fae */ /* 0x0007e2000e12187c */
[----:B------:R-:W-:-:S06]  /*29d80*/  IMAD R172, R37, 0x17, RZ ;  /* 0x0000001725ac7824 */ /* 0x000fcc00078e02ff */
[----:B------:R-:W4:Y:S01]  /*29d90*/  LDC R173, c[0x0][0x238] ;  /* 0x00008e00ffad7b82 */ /* 0x000f220000000800 */
[----:B---3--:R-:W-:-:S07]  /*29da0*/  IADD3 R130, P4, R152, R169, RZ ;  /* 0x000000a998827210 */ /* 0x008fce0007f9e0ff */
[----:B------:R-:W3:Y:S01]  /*29db0*/  LDC R185, c[0x0][0x230] ;  /* 0x00008c00ffb97b82 */ /* 0x000ee20000000800 */
[-C--:B------:R-:W-:Y:S01]  /*29dc0*/  LEA.HI.X.SX32 R131, R43, R168.reuse, 0x2, P4 ;  /* 0x000000a82b837211 */ /* 0x080fe200020f16ff */
[----:B------:R-:W-:Y:S01]  /*29dd0*/  IMAD R43, R171, 0xd0, RZ ;  /* 0x000000d0ab2b7824 */ /* 0x000fe200078e02ff */
[-C--:B------:R-:W-:Y:S01]  /*29de0*/  IADD3 R136, P4, R154, R169.reuse, RZ ;  /* 0x000000a99a887210 */ /* 0x080fe20007f9e0ff */
[----:B------:R-:W-:Y:S01]  /*29df0*/  STL.64 [R1+0xd68], R138 ;  /* 0x000d688a01007387 */ /* 0x000fe20000100a00 */
[----:B------:R-:W-:Y:S02]  /*29e00*/  VIADD R171, R177, 0xffffffc9 ;  /* 0xffffffc9b1ab7836 */ /* 0x000fe40000000000 */
[----:B------:R-:W-:Y:S01]  /*29e10*/  LEA.HI.X.SX32 R137, R172, R168, 0x2, P4 ;  /* 0x000000a8ac897211 */ /* 0x000fe200020f16ff */
[----:B------:R1:W-:Y:S01]  /*29e20*/  STL.64 [R1+0xa80], R130 ;  /* 0x000a808201007387 */ /* 0x0003e20000100a00 */
[----:B------:R-:W2:Y:S03]  /*29e30*/  LDC R177, c[0x0][0x238] ;  /* 0x00008e00ffb17b82 */ /* 0x000ea60000000800 */
[----:B------:R1:W-:Y:S04]  /*29e40*/  LDGSTS.E [R38+-0x7fff8], desc[UR60][R130.64], !P6 ;  /* 0x8000800082267fae */ /* 0x0003e8000f12187c */
[----:B------:R4:W-:Y:S01]  /*29e50*/  LDGSTS.E [R38+-0x7fff4], desc[UR60][R136.64], !P5 ;  /* 0x8000c00088267fae */ /* 0x0009e2000e92187c */
[----:B-1----:R-:W-:Y:S01]  /*29e60*/  IADD3 R130, P6, R43, R169, RZ ;  /* 0x000000a92b827210 */ /* 0x002fe20007fde0ff */
[----:B------:R-:W-:-:S02]  /*29e70*/  VIADD R43, R175, 0xffffffca ;  /* 0xffffffcaaf2b7836 */ /* 0x000fc40000000000 */
[----:B------:R-:W1:Y:S01]  /*29e80*/  LDC R175, c[0x0][0x238] ;  /* 0x00008e00ffaf7b82 */ /* 0x000e620000000800 */
[----:B------:R-:W-:Y:S02]  /*29e90*/  LEA.HI.X.SX32 R131, R155, R168, 0x2, P6 ;  /* 0x000000a89b837211 */ /* 0x000fe400030f16ff */
[----:B------:R-:W-:Y:S01]  /*29ea0*/  ISETP.GE.U32.AND P5, PT, R43, 0x7fffff4b, PT ;  /* 0x7fffff4b2b00780c */ /* 0x000fe20003fa6070 */
[----:B------:R-:W-:Y:S01]  /*29eb0*/  IMAD R43, R174, 0xd4, RZ ;  /* 0x000000d4ae2b7824 */ /* 0x000fe200078e02ff */
[----:B------:R3:W-:Y:S01]  /*29ec0*/  STL.64 [R1+0xa88], R136 ;  /* 0x000a888801007387 */ /* 0x0007e20000100a00 */
[----:B------:R-:W-:Y:S02]  /*29ed0*/  IMAD R172, R37, 0x35, RZ ;  /* 0x0000003525ac7824 */ /* 0x000fe400078e02ff */
[----:B------:R-:W1:Y:S01]  /*29ee0*/  LDC R174, c[0x0][0x230] ;  /* 0x00008c00ffae7b82 */ /* 0x000e620000000800 */
[----:B------:R2:W-:Y:S01]  /*29ef0*/  LDGSTS.E [R38+-0x7c000], desc[UR60][R130.64], !P2 ;  /* 0x8400000082267fae */ /* 0x0005e2000d12187c */
[----:B----4-:R-:W-:Y:S01]  /*29f00*/  IMAD R155, R173, 0xd8, RZ ;  /* 0x000000d8ad9b7824 */ /* 0x010fe200078e02ff */
[----:B------:R-:W-:-:S05]  /*29f10*/  ISETP.GE.U32.AND P4, PT, R171, 0x7fffff4a, PT ;  /* 0x7fffff4aab00780c */ /* 0x000fca0003f86070 */
[----:B------:R-:W4:Y:S01]  /*29f20*/  LDC R173, c[0x0][0x238] ;  /* 0x00008e00ffad7b82 */ /* 0x000f220000000800 */
[----:B---3--:R-:W-:Y:S01]  /*29f30*/  IADD3 R136, P2, R43, R169, RZ ;  /* 0x000000a92b887210 */ /* 0x008fe20007f5e0ff */
[----:B------:R-:W-:-:S03]  /*29f40*/  VIADD R43, R181, 0xffffffab ;  /* 0xffffffabb52b7836 */ /* 0x000fc60000000000 */
[----:B------:R-:W-:Y:S02]  /*29f50*/  LEA.HI.X.SX32 R137, R172, R168, 0x2, P2 ;  /* 0x000000a8ac897211 */ /* 0x000fe400010f16ff */
[----:B------:R-:W-:Y:S01]  /*29f60*/  ISETP.GE.U32.AND P2, PT, R43, 0x7fffff2c, PT ;  /* 0x7fffff2c2b00780c */ /* 0x000fe20003f46070 */
[----:B------:R-:W-:Y:S01]  /*29f70*/  VIADD R43, R179, 0xffffffc8 ;  /* 0xffffffc8b32b7836 */ /* 0x000fe20000000000 */
[----:B------:R3:W-:Y:S01]  /*29f80*/  STL.64 [R1+0xb70], R130 ;  /* 0x000b708201007387 */ /* 0x0007e20000100a00 */
[----:B------:R-:W-:Y:S01]  /*29f90*/  IMAD R171, R37, 0x36, RZ ;  /* 0x0000003625ab7824 */ /* 0x000fe200078e02ff */
[----:B------:R-:W4:Y:S02]  /*29fa0*/  LDC R172, c[0x0][0x238] ;  /* 0x00008e00ffac7b82 */ /* 0x000f240000000800 */
[----:B------:R1:W-:Y:S01]  /*29fb0*/  LDGSTS.E [R38+-0x7bffc], desc[UR60][R136.64], !P5 ;  /* 0x8400400088267fae */ /* 0x0003e2000e92187c */
[----:B------:R-:W-:Y:S01]  /*29fc0*/  ISETP.GE.U32.AND P5, PT, R43, 0x7fffff49, PT ;  /* 0x7fffff492b00780c */ /* 0x000fe20003fa6070 */
[----:B--2---:R-:W-:-:S02]  /*29fd0*/  IMAD R43, R177, 0xdc, RZ ;  /* 0x000000dcb12b7824 */ /* 0x004fc400078e02ff */
[----:B------:R1:W-:Y:S02]  /*29fe0*/  STL.64 [R1+0xb78], R136 ;  /* 0x000b788801007387 */ /* 0x0003e40000100a00 */
[----:B------:R-:W2:Y:S01]  /*29ff0*/  LDC R179, c[0x0][0x230] ;  /* 0x00008c00ffb37b82 */ /* 0x000ea20000000800 */
[----:B---3--:R-:W-:-:S04]  /*2a000*/  IADD3 R130, P6, R155, R169, RZ ;  /* 0x000000a99b827210 */ /* 0x008fc80007fde0ff */
[-C--:B------:R-:W-:Y:S01]  /*2a010*/  LEA.HI.X.SX32 R131, R171, R168.reuse, 0x2, P6 ;  /* 0x000000a8ab837211 */ /* 0x080fe200030f16ff */
[----:B------:R-:W-:Y:S02]  /*2a020*/  IMAD R171, R37, 0x37, RZ ;  /* 0x0000003725ab7824 */ /* 0x000fe400078e02ff */
[----:B------:R-:W3:Y:S01]  /*2a030*/  LDC R177, c[0x0][0x238] ;  /* 0x00008e00ffb17b82 */ /* 0x000ee20000000800 */
[-C--:B-1----:R-:W-:Y:S01]  /*2a040*/  IADD3 R136, P6, R43, R169.reuse, RZ ;  /* 0x000000a92b887210 */ /* 0x082fe20007fde0ff */
[----:B------:R-:W-:Y:S02]  /*2a050*/  VIADD R43, R183, 0xffffffe7 ;  /* 0xffffffe7b72b7836 */ /* 0x000fe40000000000 */
[----:B------:R-:W-:Y:S01]  /*2a060*/  IMAD R155, R175, 0x150, RZ ;  /* 0x00000150af9b7824 */ /* 0x000fe200078e02ff */
[-C--:B------:R-:W-:Y:S01]  /*2a070*/  LEA.HI.X.SX32 R137, R171, R168.reuse, 0x2, P6 ;  /* 0x000000a8ab897211 */ /* 0x080fe200030f16ff */
[----:B------:R1:W-:Y:S02]  /*2a080*/  LDGSTS.E [R38+-0x7bff8], desc[UR60][R130.64], !P4 ;  /* 0x8400800082267fae */ /* 0x0003e4000e12187c */
[----:B------:R-:W2:Y:S01]  /*2a090*/  LDC R175, c[0x0][0x230] ;  /* 0x00008c00ffaf7b82 */ /* 0x000ea20000000800 */
[----:B------:R-:W-:Y:S01]  /*2a0a0*/  ISETP.GE.U32.AND P6, PT, R43, 0x7fffff68, PT ;  /* 0x7fffff682b00780c */ /* 0x000fe20003fc6070 */
[----:B------:R-:W-:Y:S01]  /*2a0b0*/  VIADD R43, R185, 0xffffffaa ;  /* 0xffffffaab92b7836 */ /* 0x000fe20000000000 */
[----:B------:R1:W-:Y:S04]  /*2a0c0*/  STL.64 [R1+0xb80], R130 ;  /* 0x000b808201007387 */ /* 0x0003e80000100a00 */
[----:B------:R1:W-:Y:S01]  /*2a0d0*/  LDGSTS.E [R38+-0x7bff4], desc[UR60][R136.64], !P5 ;  /* 0x8400c00088267fae */ /* 0x0003e2000e92187c */
[----:B------:R-:W-:Y:S01]  /*2a0e0*/  ISETP.GE.U32.AND P5, PT, R43, 0x7fffff2b, PT ;  /* 0x7fffff2b2b00780c */ /* 0x000fe20003fa6070 */
[----:B----4-:R-:W-:Y:S01]  /*2a0f0*/  IMAD R43, R173, 0x154, RZ ;  /* 0x00000154ad2b7824 */ /* 0x010fe200078e02ff */
[----:B------:R-:W4:Y:S01]  /*2a100*/  LDC R181, c[0x0][0x230] ;  /* 0x00008c00ffb57b82 */ /* 0x000f220000000800 */
[----:B-1----:R-:W-:Y:S01]  /*2a110*/  IADD3 R130, P4, R155, R169, RZ ;  /* 0x000000a99b827210 */ /* 0x002fe20007f9e0ff */
[----:B------:R-:W-:Y:S01]  /*2a120*/  VIADD R155, R174, 0xffffffa9 ;  /* 0xffffffa9ae9b7836 */ /* 0x000fe20000000000 */
[----:B------:R1:W-:Y:S05]  /*2a130*/  STL.64 [R1+0xb88], R136 ;  /* 0x000b888801007387 */ /* 0x0003ea0000100a00 */
[----:B------:R-:W3:Y:S01]  /*2a140*/  LDC R173, c[0x0][0x238] ;  /* 0x00008e00ffad7b82 */ /* 0x000ee20000000800 */
[----:B------:R-:W-:-:S02]  /*2a150*/  LEA.HI.X.SX32 R131, R82, R168, 0x2, P4 ;  /* 0x000000a852837211 */ /* 0x000fc400020f16ff */
[----:B------:R-:W-:Y:S01]  /*2a160*/  ISETP.GE.U32.AND P4, PT, R155, 0x7fffff2a, PT ;  /* 0x7fffff2a9b00780c */ /* 0x000fe20003f86070 */
[----:B------:R-:W-:Y:S02]  /*2a170*/  IMAD R155, R37, 0x55, RZ ;  /* 0x00000055259b7824 */ /* 0x000fe400078e02ff */
[----:B------:R2:W-:Y:S01]  /*2a180*/  LDGSTS.E [R38+-0x78000], desc[UR60][R130.64], !P2 ;  /* 0x8800000082267fae */ /* 0x0005e2000d12187c */
[----:B------:R-:W-:Y:S01]  /*2a190*/  IMAD R82, R172, 0x158, RZ ;  /* 0x00000158ac527824 */ /* 0x000fe200078e02ff */
[----:B------:R-:W4:Y:S01]  /*2a1a0*/  LDC R174, c[0x0][0x238] ;  /* 0x00008e00ffae7b82 */ /* 0x000f220000000800 */
[----:B-1----:R-:W-:Y:S01]  /*2a1b0*/  IADD3 R136, P2, R43, R169, RZ ;  /* 0x000000a92b887210 */ /* 0x002fe20007f5e0ff */
[----:B------:R1:W-:Y:S01]  /*2a1c0*/  STL.64 [R1+0xc70], R130 ;  /* 0x000c708201007387 */ /* 0x0003e20000100a00 */
[----:B------:R-:W-:-:S05]  /*2a1d0*/  IMAD R171, R37, 0x56, RZ ;  /* 0x0000005625ab7824 */ /* 0x000fca00078e02ff */
[----:B------:R-:W4:Y:S01]  /*2a1e0*/  LDC R172, c[0x0][0x230] ;  /* 0x00008c00ffac7b82 */ /* 0x000f220000000800 */
[----:B------:R-:W-:Y:S02]  /*2a1f0*/  LEA.HI.X.SX32 R137, R155, R168, 0x2, P2 ;  /* 0x000000a89b897211 */ /* 0x000fe400010f16ff */
[----:B--2---:R-:W-:-:S03]  /*2a200*/  IADD3 R43, R175, -0x58, RZ ;  /* 0xffffffa8af2b7810 */ /* 0x004fc60007ffe0ff */
[----:B------:R-:W-:Y:S01]  /*2a210*/  LDGSTS.E [R38+-0x77ffc], desc[UR60][R136.64], !P5 ;  /* 0x8800400088267fae */ /* 0x000fe2000e92187c */
[----:B-1----:R-:W-:Y:S01]  /*2a220*/  IADD3 R130, P2, R82, R169, RZ ;  /* 0x000000a952827210 */ /* 0x002fe20007f5e0ff */
[----:B------:R-:W1:Y:S03]  /*2a230*/  LDC R175, c[0x0][0x230] ;  /* 0x00008c00ffaf7b82 */ /* 0x000e660000000800 */
[----:B------:R-:W-:-:S05]  /*2a240*/  LEA.HI.X.SX32 R131, R171, R168, 0x2, P2 ;  /* 0x000000a8ab837211 */ /* 0x000fca00010f16ff */
[----:B------:R2:W-:Y:S01]  /*2a250*/  LDGSTS.E [R38+-0x77ff8], desc[UR60][R130.64], !P4 ;  /* 0x8800800082267fae */ /* 0x0005e2000e12187c */
[----:B------:R-:W-:Y:S01]  /*2a260*/  IADD3 R146, P4, R158, R169, RZ ;  /* 0x000000a99e927210 */ /* 0x000fe20007f9e0ff */
[----:B------:R-:W1:Y:S01]  /*2a270*/  LDC R171, c[0x0][0x238] ;  /* 0x00008e00ffab7b82 */ /* 0x000e620000000800 */
[----:B------:R-:W-:Y:S01]  /*2a280*/  ISETP.GE.U32.AND P2, PT, R43, 0x7fffff29, PT ;  /* 0x7fffff292b00780c */ /* 0x000fe20003f46070 */
[----:B---3--:R-:W-:-:S06]  /*2a290*/  IMAD R43, R173, 0x15c, RZ ;  /* 0x0000015cad2b7824 */ /* 0x008fcc00078e02ff */
[----:B------:R-:W3:Y:S01]  /*2a2a0*/  LDC R158, c[0x0][0x238] ;  /* 0x00008e00ff9e7b82 */ /* 0x000ee20000000800 */
[----:B------:R-:W-:Y:S01]  /*2a2b0*/  STL.64 [R1+0xc78], R136 ;  /* 0x000c788801007387 */ /* 0x000fe20000100a00 */
[----:B------:R-:W-:Y:S01]  /*2a2c0*/  IMAD R82, R37, 0x19, RZ ;  /* 0x0000001925527824 */ /* 0x000fe200078e02ff */
[----:B------:R-:W-:Y:S01]  /*2a2d0*/  LEA.HI.X.SX32 R147, R157, R168, 0x2, P4 ;  /* 0x000000a89d937211 */ /* 0x000fe200020f16ff */
[----:B----4-:R-:W-:Y:S01]  /*2a2e0*/  VIADD R155, R172, 0xffffff8b ;  /* 0xffffff8bac9b7836 */ /* 0x010fe20000000000 */
[----:B------:R2:W-:Y:S03]  /*2a2f0*/  STL.64 [R1+0xc80], R130 ;  /* 0x000c808201007387 */ /* 0x0005e60000100a00 */
[----:B------:R-:W4:Y:S01]  /*2a300*/  LDC R173, c[0x0][0x238] ;  /* 0x00008e00ffad7b82 */ /* 0x000f220000000800 */
[----:B------:R-:W-:Y:S01]  /*2a310*/  IADD3 R138, P5, R43, R169, RZ ;  /* 0x000000a92b8a7210 */ /* 0x000fe20007fbe0ff */
[----:B------:R-:W-:-:S06]  /*2a320*/  IMAD R43, R174, 0x1d0, RZ ;  /* 0x000001d0ae2b7824 */ /* 0x000fcc00078e02ff */
[----:B------:R-:W4:Y:S01]  /*2a330*/  LDC R172, c[0x0][0x238] ;  /* 0x00008e00ffac7b82 */ /* 0x000f220000000800 */
[----:B--2---:R-:W-:Y:S01]  /*2a340*/  IADD3 R130, P4, R156, R169, RZ ;  /* 0x000000a99c827210 */ /* 0x004fe20007f9e0ff */
[----:B------:R-:W-:-:S03]  /*2a350*/  IMAD R156, R37, 0x57, RZ ;  /* 0x00000057259c7824 */ /* 0x000fc600078e02ff */
[-C--:B------:R-:W-:Y:S02]  /*2a360*/  LEA.HI.X.SX32 R131, R82, R168.reuse, 0x2, P4 ;  /* 0x000000a852837211 */ /* 0x080fe400020f16ff */
[----:B------:R-:W-:Y:S01]  /*2a370*/  ISETP.GE.U32.AND P4, PT, R155, 0x7fffff0c, PT ;  /* 0x7fffff0c9b00780c */ /* 0x000fe20003f86070 */
[----:B------:R-:W-:Y:S01]  /*2a380*/  VIADD R155, R179, 0xffffff89 ;  /* 0xffffff89b39b7836 */ /* 0x000fe20000000000 */
[-C--:B------:R-:W-:Y:S01]  /*2a390*/  LEA.HI.X.SX32 R139, R156, R168.reuse, 0x2, P5 ;  /* 0x000000a89c8b7211 */ /* 0x080fe200028f16ff */
[----:B------:R-:W-:Y:S01]  /*2a3a0*/  IMAD R82, R177, 0x74, RZ ;  /* 0x00000074b1527824 */ /* 0x000fe200078e02ff */
[----:B------:R-:W-:Y:S01]  /*2a3b0*/  IADD3 R136, P5, R43, R169, RZ ;  /* 0x000000a92b887210 */ /* 0x000fe20007fbe0ff */
[----:B-1----:R-:W-:Y:S01]  /*2a3c0*/  VIADD R43, R175, 0xffffff8a ;  /* 0xffffff8aaf2b7836 */ /* 0x002fe20000000000 */
[----:B------:R-:W1:Y:S01]  /*2a3d0*/  LDC R157, c[0x0][0x238] ;  /* 0x00008e00ff9d7b82 */ /* 0x000e620000000800 */
[----:B------:R2:W-:Y:S01]  /*2a3e0*/  LDGSTS.E [R38+-0x77ff4], desc[UR60][R138.64], !P2 ;  /* 0x8800c0008a267fae */ /* 0x0005e2000d12187c */
[----:B------:R-:W-:-:S02]  /*2a3f0*/  LEA.HI.X.SX32 R137, R82, R168, 0x2, P5 ;  /* 0x000000a852897211 */ /* 0x000fc400028f16ff */
[----:B------:R-:W-:Y:S01]  /*2a400*/  ISETP.GE.U32.AND P2, PT, R155, 0x7fffff0a, PT ;  /* 0x7fffff0a9b00780c */ /* 0x000fe20003f46070 */
[----:B---3--:R-:W-:Y:S01]  /*2a410*/  IMAD R155, R158, 0x75, RZ ;  /* 0x000000759e9b7824 */ /* 0x008fe200078e02ff */
[----:B------:R-:W-:Y:S01]  /*2a420*/  ISETP.GE.U32.AND P5, PT, R43, 0x7fffff0b, PT ;  /* 0x7fffff0b2b00780c */ /* 0x000fe20003fa6070 */
[----:B------:R-:W-:Y:S01]  /*2a430*/  IMAD R43, R171, 0x1d4, RZ ;  /* 0x000001d4ab2b7824 */ /* 0x000fe200078e02ff */
[----:B------:R-:W3:Y:S01]  /*2a440*/  LDC R158, c[0x0][0x238] ;  /* 0x00008e00ff9e7b82 */ /* 0x000ee20000000800 */
[----:B------:R-:W-:Y:S04]  /*2a450*/  STL.64 [R1+0xa90], R146 ;  /* 0x000a909201007387 */ /* 0x000fe80000100a00 */
[----:B------:R-:W-:Y:S03]  /*2a460*/  STL.64 [R1+0xa98], R130 ;  /* 0x000a988201007387 */ /* 0x000fe60000100a00 */
[----:B------:R-:W3:Y:S01]  /*2a470*/  LDC R171, c[0x0][0x230] ;  /* 0x00008c00ffab7b82 */ /* 0x000ee20000000800 */
[----:B------:R2:W-:Y:S04]  /*2a480*/  STL.64 [R1+0xc88], R138 ;  /* 0x000c888a01007387 */ /* 0x0005e80000100a00 */
[----:B------:R1:W-:Y:S01]  /*2a490*/  LDGSTS.E [R38+-0x74000], desc[UR60][R136.64], !P4 ;  /* 0x8c00000088267fae */ /* 0x0003e2000e12187c */
[----:B----4-:R-:W-:-:S02]  /*2a4a0*/  IMAD R156, R172, 0x76, RZ ;  /* 0x00000076ac9c7824 */ /* 0x010fc400078e02ff */
[----:B------:R-:W4:Y:S01]  /*2a4b0*/  LDC R174, c[0x0][0x230] ;  /* 0x00008c00ffae7b82 */ /* 0x000f220000000800 */
[----:B--2---:R-:W-:Y:S01]  /*2a4c0*/  IADD3 R138, P4, R43, R169, RZ ;  /* 0x000000a92b8a7210 */ /* 0x004fe20007f9e0ff */
[----:B------:R-:W-:Y:S01]  /*2a4d0*/  IMAD R43, R173, 0x1d8, RZ ;  /* 0x000001d8ad2b7824 */ /* 0x000fe200078e02ff */
[----:B------:R1:W-:Y:S05]  /*2a4e0*/  STL.64 [R1+0xd70], R136 ;  /* 0x000d708801007387 */ /* 0x0003ea0000100a00 */
[----:B------:R-:W2:Y:S01]  /*2a4f0*/  LDC R173, c[0x0][0x230] ;  /* 0x00008c00ffad7b82 */ /* 0x000ea20000000800 */
[----:B------:R-:W-:Y:S01]  /*2a500*/  LEA.HI.X.SX32 R139, R155, R168, 0x2, P4 ;  /* 0x000000a89b8b7211 */ /* 0x000fe200020f16ff */
[----:B------:R-:W-:-:S04]  /*2a510*/  VIADD R155, R181, 0xffffff88 ;  /* 0xffffff88b59b7836 */ /* 0x000fc80000000000 */
[----:B------:R3:W-:Y:S02]  /*2a520*/  LDGSTS.E [R38+-0x73ffc], desc[UR60][R138.64], !P5 ;  /* 0x8c0040008a267fae */ /* 0x0007e4000e92187c */
[----:B------:R-:W2:Y:S01]  /*2a530*/  LDC R172, c[0x0][0x230] ;  /* 0x00008c00ffac7b82 */ /* 0x000ea20000000800 */
[----:B-1----:R-:W-:-:S04]  /*2a540*/  IADD3 R136, P4, R43, R169, RZ ;  /* 0x000000a92b887210 */ /* 0x002fc80007f9e0ff */
[----:B------:R-:W-:-:S03]  /*2a550*/  LEA.HI.X.SX32 R137, R156, R168, 0x2, P4 ;  /* 0x000000a89c897211 */ /* 0x000fc600020f16ff */
[----:B------:R-:W1:Y:S01]  /*2a560*/  LDC R175, c[0x0][0x230] ;  /* 0x00008c00ffaf7b82 */ /* 0x000e620000000800 */
[-C--:B------:R-:W-:Y:S01]  /*2a570*/  IADD3 R144, P4, R159, R169.reuse, RZ ;  /* 0x000000a99f907210 */ /* 0x080fe20007f9e0ff */
[----:B------:R3:W-:Y:S01]  /*2a580*/  STL.64 [R1+0xd78], R138 ;  /* 0x000d788a01007387 */ /* 0x0007e20000100a00 */
[----:B------:R-:W-:Y:S01]  /*2a590*/  ISETP.GE.U32.AND P5, PT, R155, 0x7fffff09, PT ;  /* 0x7fffff099b00780c */ /* 0x000fe20003fa6070 */
[C---:B------:R-:W-:Y:S02]  /*2a5a0*/  IMAD R43, R37.reuse, 0x1a, RZ ;  /* 0x0000001a252b7824 */ /* 0x040fe400078e02ff */
[----:B------:R4:W-:Y:S01]  /*2a5b0*/  LDGSTS.E [R38+-0x73ff8], desc[UR60][R136.64], !P2 ;  /* 0x8c00800088267fae */ /* 0x0009e2000d12187c */
[----:B------:R-:W-:Y:S01]  /*2a5c0*/  IMAD R156, R37, 0x1b, RZ ;  /* 0x0000001b259c7824 */ /* 0x000fe200078e02ff */
[----:B------:R-:W1:Y:S01]  /*2a5d0*/  LDC R159, c[0x0][0x238] ;  /* 0x00008e00ff9f7b82 */ /* 0x000e620000000800 */
[----:B------:R-:W-:Y:S01]  /*2a5e0*/  IMAD R155, R157, 0x1dc, RZ ;  /* 0x000001dc9d9b7824 */ /* 0x000fe200078e02ff */
[----:B------:R4:W-:Y:S01]  /*2a5f0*/  STL.64 [R1+0xd80], R136 ;  /* 0x000d808801007387 */ /* 0x0009e20000100a00 */
[----:B---3--:R-:W-:Y:S01]  /*2a600*/  IMAD R157, R158, 0x77, RZ ;  /* 0x000000779e9d7824 */ /* 0x008fe200078e02ff */
[----:B------:R-:W-:-:S02]  /*2a610*/  IADD3 R138, P2, R83, R169, RZ ;  /* 0x000000a9538a7210 */ /* 0x000fc40007f5e0ff */
[-C--:B------:R-:W-:Y:S02]  /*2a620*/  LEA.HI.X.SX32 R145, R43, R168.reuse, 0x2, P4 ;  /* 0x000000a82b917211 */ /* 0x080fe400020f16ff */
[----:B------:R-:W3:Y:S01]  /*2a630*/  LDC R158, c[0x0][0x230] ;  /* 0x00008c00ff9e7b82 */ /* 0x000ee20000000800 */
[----:B------:R-:W-:Y:S01]  /*2a640*/  LEA.HI.X.SX32 R139, R156, R168, 0x2, P2 ;  /* 0x000000a89c8b7211 */ /* 0x000fe200010f16ff */
[----:B------:R-:W-:Y:S01]  /*2a650*/  VIADD R43, R171, 0xffffffe6 ;  /* 0xffffffe6ab2b7836 */ /* 0x000fe20000000000 */
[----:B----4-:R-:W-:Y:S01]  /*2a660*/  IADD3 R136, P2, R155, R169, RZ ;  /* 0x000000a99b887210 */ /* 0x010fe20007f5e0ff */
[----:B------:R-:W-:-:S03]  /*2a670*/  VIADD R83, R174, 0xffffffc7 ;  /* 0xffffffc7ae537836 */ /* 0x000fc60000000000 */
[----:B------:R-:W-:Y:S01]  /*2a680*/  ISETP.GE.U32.AND P4, PT, R43, 0x7fffff67, PT ;  /* 0x7fffff672b00780c */ /* 0x000fe20003f86070 */
[----:B------:R-:W4:Y:S01]  /*2a690*/  LDC R155, c[0x0][0x238] ;  /* 0x00008e00ff9b7b82 */ /* 0x000f220000000800 */
[----:B------:R-:W-:Y:S02]  /*2a6a0*/  LEA.HI.X.SX32 R137, R157, R168, 0x2, P2 ;  /* 0x000000a89d897211 */ /* 0x000fe400010f16ff */
[----:B------:R-:W-:Y:S01]  /*2a6b0*/  LOP3.LUT R43, R6, 0x60, RZ, 0x3c, !PT ;  /* 0x00000060062b7812 */ /* 0x000fe200078e3cff */
[----:B------:R-:W-:Y:S02]  /*2a6c0*/  IMAD.MOV.U32 R156, RZ, RZ, R146 ;  /* 0x000000ffff9c7224 */ /* 0x000fe400078e0092 */
[----:B------:R2:W-:Y:S01]  /*2a6d0*/  LDGSTS.E [R38+-0x73ff4], desc[UR60][R136.64], !P5 ;  /* 0x8c00c00088267fae */ /* 0x0005e2000e92187c */
[----:B------:R-:W-:Y:S01]  /*2a6e0*/  IMAD.MOV.U32 R157, RZ, RZ, R147 ;  /* 0x000000ffff9d7224 */ /* 0x000fe200078e0093 */
[----:B------:R-:W-:Y:S01]  /*2a6f0*/  ISETP.GE.U32.AND P2, PT, R83, 0x7fffff48, PT ;  /* 0x7fffff485300780c */ /* 0x000fe20003f46070 */
[----:B--2---:R-:W-:Y:S01]  /*2a700*/  VIADD R83, R172, 0xffffffe5 ;  /* 0xffffffe5ac537836 */ /* 0x004fe20000000000 */
[----:B------:R-:W2:Y:S01]  /*2a710*/  LDC R171, c[0x0][0x230] ;  /* 0x00008c00ffab7b82 */ /* 0x000ea20000000800 */
[----:B------:R-:W-:Y:S01]  /*2a720*/  IADD3 R38, R195, 0x100000, R43 ;  /* 0x00100000c3267810 */ /* 0x000fe20007ffe02b */
[----:B------:R-:W-:-:S02]  /*2a730*/  VIADD R43, R173, 0xffffffe4 ;  /* 0xffffffe4ad2b7836 */ /* 0x000fc40000000000 */
[----:B------:R-:W-:-:S04]  /*2a740*/  ISETP.GE.U32.AND P5, PT, R83, 0x7fffff66, PT ;  /* 0x7fffff665300780c */ /* 0x000fc80003fa6070 */
[----:B------:R-:W2:Y:S01]  /*2a750*/  LDC R172, c[0x0][0x230] ;  /* 0x00008c00ffac7b82 */ /* 0x000ea20000000800 */
[----:B------:R3:W-:Y:S01]  /*2a760*/  LDGSTS.E [R38+-0x80000], desc[UR60][R156.64], !P6 ;  /* 0x800000009c267fae */ /* 0x0007e2000f12187c */
[----:B------:R-:W-:Y:S01]  /*2a770*/  ISETP.GE.U32.AND P6, PT, R43, 0x7fffff65, PT ;  /* 0x7fffff652b00780c */ /* 0x000fe20003fc6070 */
[----:B-1----:R-:W-:Y:S02]  /*2a780*/  IMAD R43, R159, 0xe0, RZ ;  /* 0x000000e09f2b7824 */ /* 0x002fe400078e02ff */
[----:B------:R1:W-:Y:S03]  /*2a790*/  LDGSTS.E [R38+-0x7fffc], desc[UR60][R130.64], !P4 ;  /* 0x8000400082267fae */ /* 0x0003e6000e12187c */
[----:B------:R-:W2:Y:S01]  /*2a7a0*/  LDC R159, c[0x0][0x238] ;  /* 0x00008e00ff9f7b82 */ /* 0x000ea20000000800 */
[----:B------:R-:W-:Y:S07]  /*2a7b0*/  LDGSTS.E [R38+-0x7fff8], desc[UR60][R144.64], !P5 ;  /* 0x8000800090267fae */ /* 0x000fee000e92187c */
[----:B---3--:R-:W3:Y:S01]  /*2a7c0*/  LDC R156, c[0x0][0x238] ;  /* 0x00008e00ff9c7b82 */ /* 0x008ee20000000800 */
[----:B------:R-:W-:Y:S01]  /*2a7d0*/  STL.64 [R1+0xaa0], R144 ;  /* 0x000aa09001007387 */ /* 0x000fe20000100a00 */
[----:B-1----:R-:W-:Y:S01]  /*2a7e0*/  IADD3 R130, P4, R43, R169, RZ ;  /* 0x000000a92b827210 */ /* 0x002fe20007f9e0ff */
[----:B------:R-:W-:-:S02]  /*2a7f0*/  VIADD R43, R158, 0xffffffc6 ;  /* 0xffffffc69e2b7836 */ /* 0x000fc40000000000 */
[----:B------:R1:W-:Y:S03]  /*2a800*/  LDGSTS.E [R38+-0x7fff4], desc[UR60][R138.64], !P6 ;  /* 0x8000c0008a267fae */ /* 0x0003e6000f12187c */
[----:B------:R-:W3:Y:S01]  /*2a810*/  LDC R158, c[0x0][0x238] ;  /* 0x00008e00ff9e7b82 */ /* 0x000ee20000000800 */
[----:B------:R-:W-:Y:S02]  /*2a820*/  LEA.HI.X.SX32 R131, R163, R168, 0x2, P4 ;  /* 0x000000a8a3837211 */ /* 0x000fe400020f16ff */
[----:B------:R-:W-:Y:S01]  /*2a830*/  ISETP.GE.U32.AND P5, PT, R43, 0x7fffff47, PT ;  /* 0x7fffff472b00780c */ /* 0x000fe20003fa6070 */
[----:B----4-:R-:W-:Y:S01]  /*2a840*/  IMAD R43, R155, 0xe4, RZ ;  /* 0x000000e49b2b7824 */ /* 0x010fe200078e02ff */
[----:B------:R1:W-:Y:S03]  /*2a850*/  STL.64 [R1+0xaa8], R138 ;  /* 0x000aa88a01007387 */ /* 0x0003e60000100a00 */
[----:B------:R-:W4:Y:S01]  /*2a860*/  LDC R163, c[0x0][0x238] ;  /* 0x00008e00ffa37b82 */ /* 0x000f220000000800 */
[----:B------:R4:W-:Y:S01]  /*2a870*/  LDGSTS.E [R38+-0x7c000], desc[UR60][R130.64], !P2 ;  /* 0x8400000082267fae */ /* 0x0009e2000d12187c */
[----:B------:R-:W-:Y:S01]  /*2a880*/  IMAD R157, R37, 0x39, RZ ;  /* 0x00000039259d7824 */ /* 0x000fe200078e02ff */
[----:B------:R-:W-:-:S02]  /*2a890*/  IADD3 R83, R175, -0x3b, RZ ;  /* 0xffffffc5af537810 */ /* 0x000fc40007ffe0ff */
[----:B------:R-:W4:Y:S03]  /*2a8a0*/  LDL.LU.64 R146, [R1+0x20d0] ;  /* 0x0020d00001927983 */ /* 0x000f260000300a00 */
[----:B------:R-:W4:Y:S01]  /*2a8b0*/  LDC R174, c[0x0][0x230] ;  /* 0x00008c00ffae7b82 */ /* 0x000f220000000800 */
[----:B-1----:R-:W-:Y:S01]  /*2a8c0*/  IADD3 R138, P2, R43, R169, RZ ;  /* 0x000000a92b8a7210 */ /* 0x002fe20007f5e0ff */
[----:B--2---:R-:W-:Y:S01]  /*2a8d0*/  VIADD R43, R172, 0xffffffc4 ;  /* 0xffffffc4ac2b7836 */ /* 0x004fe20000000000 */
[----:B------:R-:W-:Y:S01]  /*2a8e0*/  ISETP.GE.U32.AND P4, PT, R83, 0x7fffff46, PT ;  /* 0x7fffff465300780c */ /* 0x000fe20003f86070 */
[----:B---3--:R-:W-:Y:S01]  /*2a8f0*/  IMAD R83, R156, 0xe8, RZ ;  /* 0x000000e89c537824 */ /* 0x008fe200078e02ff */
[----:B------:R-:W-:-:S03]  /*2a900*/  LEA.HI.X.SX32 R139, R157, R168, 0x2, P2 ;  /* 0x000000a89d8b7211 */ /* 0x000fc600010f16ff */
[----:B------:R-:W1:Y:S01]  /*2a910*/  LDC R173, c[0x0][0x230] ;  /* 0x00008c00ffad7b82 */ /* 0x000e620000000800 */
[----:B------:R2:W-:Y:S01]  /*2a920*/  STL.64 [R1+0xd88], R136 ;  /* 0x000d888801007387 */ /* 0x0005e20000100a00 */
[----:B------:R-:W-:Y:S02]  /*2a930*/  IMAD R156, R37, 0x3a, RZ ;  /* 0x0000003a259c7824 */ /* 0x000fe400078e02ff */
[----:B------:R-:W-:Y:S01]  /*2a940*/  VIADD R155, R171, 0xffffffa7 ;  /* 0xffffffa7ab9b7836 */ /* 0x000fe20000000000 */
[----:B------:R3:W-:Y:S01]  /*2a950*/  LDGSTS.E [R38+-0x7bffc], desc[UR60][R138.64], !P5 ;  /* 0x840040008a267fae */ /* 0x0007e2000e92187c */
[----:B------:R-:W-:Y:S01]  /*2a960*/  ISETP.GE.U32.AND P5, PT, R43, 0x7fffff45, PT ;  /* 0x7fffff452b00780c */ /* 0x000fe20003fa6070 */
[----:B------:R-:W-:Y:S01]  /*2a970*/  IMAD R43, R158, 0xec, RZ ;  /* 0x000000ec9e2b7824 */ /* 0x000fe200078e02ff */
[----:B------:R-:W1:Y:S01]  /*2a980*/  LDC R171, c[0x0][0x238] ;  /* 0x00008e00ffab7b82 */ /* 0x000e620000000800 */
[----:B--2---:R-:W2:Y:S01]  /*2a990*/  LDL.LU.64 R136, [R1+0x20c8] ;  /* 0x0020c80001887983 */ /* 0x004ea20000300a00 */
[----:B------:R-:W-:-:S06]  /*2a9a0*/  ISETP.GE.U32.AND P2, PT, R155, 0x7fffff28, PT ;  /* 0x7fffff289b00780c */ /* 0x000fcc0003f46070 */
[----:B------:R-:W1:Y:S01]  /*2a9b0*/  LDC R158, c[0x0][0x238] ;  /* 0x00008e00ff9e7b82 */ /* 0x000e620000000800 */
[----:B------:R3:W-:Y:S01]  /*2a9c0*/  STL.64 [R1+0xb90], R130 ;  /* 0x000b908201007387 */ /* 0x0007e20000100a00 */
[----:B----4-:R-:W-:-:S06]  /*2a9d0*/  IMAD R155, R163, 0x164, RZ ;  /* 0x00000164a39b7824 */ /* 0x010fcc00078e02ff */
[----:B------:R-:W4:Y:S01]  /*2a9e0*/  LDC R175, c[0x0][0x230] ;  /* 0x00008c00ffaf7b82 */ /* 0x000f220000000800 */
[-C--:B---3--:R-:W-:Y:S01]  /*2a9f0*/  IADD3 R130, P6, R83, R169.reuse, RZ ;  /* 0x000000a953827210 */ /* 0x088fe20007fde0ff */
[----:B------:R-:W-:Y:S01]  /*2aa00*/  IMAD R83, R159, 0x160, RZ ;  /* 0x000001609f537824 */ /* 0x000fe200078e02ff */
[----:B------:R3:W-:Y:S01]  /*2aa10*/  STL.64 [R1+0xb98], R138 ;  /* 0x000b988a01007387 */ /* 0x0007e20000100a00 */
[C---:B------:R-:W-:Y:S01]  /*2aa20*/  IMAD R157, R37.reuse, 0x59, RZ ;  /* 0x00000059259d7824 */ /* 0x040fe200078e02ff */
[-C--:B------:R-:W-:Y:S01]  /*2aa30*/  LEA.HI.X.SX32 R131, R156, R168.reuse, 0x2, P6 ;  /* 0x000000a89c837211 */ /* 0x080fe200030f16ff */
[----:B------:R-:W-:Y:S01]  /*2aa40*/  IMAD R156, R37, 0x3b, RZ ;  /* 0x0000003b259c7824 */ /* 0x000fe200078e02ff */
[----:B------:R-:W-:Y:S01]  /*2aa50*/  IADD3 R144, P6, R43, R169, RZ ;  /* 0x000000a92b907210 */ /* 0x000fe20007fde0ff */
[----:B------:R-:W-:Y:S01]  /*2aa60*/  VIADD R43, R174, 0xffffffa4 ;  /* 0xffffffa4ae2b7836 */ /* 0x000fe20000000000 */
[----:B------:R-:W4:Y:S01]  /*2aa70*/  LDC R163, c[0x0][0x230] ;  /* 0x00008c00ffa37b82 */ /* 0x000f220000000800 */
[----:B------:R3:W-:Y:S01]  /*2aa80*/  STL.64 [R1+0xba0], R130 ;  /* 0x000ba08201007387 */ /* 0x0007e20000100a00 */
[----:B------:R-:W-:-:S03]  /*2aa90*/  LEA.HI.X.SX32 R145, R156, R168, 0x2, P6 ;  /* 0x000000a89c917211 */ /* 0x000fc600030f16ff */
[----:B------:R1:W-:Y:S01]  /*2aaa0*/  LDGSTS.E [R38+-0x7bff8], desc[UR60][R130.64], !P4 ;  /* 0x8400800082267fae */ /* 0x0003e2000e12187c */
[----:B---3--:R-:W-:Y:S02]  /*2aab0*/  IADD3 R138, P4, R83, R169, RZ ;  /* 0x000000a9538a7210 */ /* 0x008fe40007f9e0ff */
[----:B------:R-:W3:Y:S01]  /*2aac0*/  LDC R177, c[0x0][0x230] ;  /* 0x00008c00ffb17b82 */ /* 0x000ee20000000800 */
[----:B------:R-:W-:Y:S01]  /*2aad0*/  LDGSTS.E [R38+-0x7bff4], desc[UR60][R144.64], !P5 ;  /* 0x8400c00090267fae */ /* 0x000fe2000e92187c */
[----:B------:R-:W-:-:S06]  /*2aae0*/  LEA.HI.X.SX32 R139, R152, R168, 0x2, P4 ;  /* 0x000000a8988b7211 */ /* 0x000fcc00020f16ff */
[----:B------:R-:W3:Y:S01]  /*2aaf0*/  LDC R159, c[0x0][0x230] ;  /* 0x00008c00ff9f7b82 */ /* 0x000ee20000000800 */
[----:B-1----:R-:W-:-:S07]  /*2ab00*/  IADD3 R130, P6, R155, R169, RZ ;  /* 0x000000a99b827210 */ /* 0x002fce0007fde0ff */
[----:B------:R-:W1:Y:S01]  /*2ab10*/  LDC R172, c[0x0][0x238] ;  /* 0x00008e00ffac7b82 */ /* 0x000e620000000800 */
[----:B------:R-:W-:Y:S01]  /*2ab20*/  LEA.HI.X.SX32 R131, R157, R168, 0x2, P6 ;  /* 0x000000a89d837211 */ /* 0x000fe200030f16ff */
[----:B------:R-:W-:Y:S01]  /*2ab30*/  STL.64 [R1+0xba8], R144 ;  /* 0x000ba89001007387 */ /* 0x000fe20000100a00 */
[----:B------:R-:W-:Y:S01]  /*2ab40*/  ISETP.GE.U32.AND P4, PT, R43, 0x7fffff25, PT ;  /* 0x7fffff252b00780c */ /* 0x000fe20003f86070 */
[----:B------:R-:W-:Y:S02]  /*2ab50*/  VIADD R43, R173, 0xffffffa5 ;  /* 0xffffffa5ad2b7836 */ /* 0x000fe40000000000 */
[----:B------:R4:W-:Y:S02]  /*2ab60*/  LDGSTS.E [R38+-0x78000], desc[UR60][R138.64], !P2 ;  /* 0x880000008a267fae */ /* 0x0009e4000d12187c */
[----:B------:R-:W1:Y:S01]  /*2ab70*/  LDC R157, c[0x0][0x238] ;  /* 0x00008e00ff9d7b82 */ /* 0x000e620000000800 */
[----:B------:R-:W-:Y:S01]  /*2ab80*/  ISETP.GE.U32.AND P5, PT, R43, 0x7fffff26, PT ;  /* 0x7fffff262b00780c */ /* 0x000fe20003fa6070 */
[----:B------:R-:W-:Y:S01]  /*2ab90*/  IMAD R43, R171, 0x168, RZ ;  /* 0x00000168ab2b7824 */ /* 0x000fe200078e02ff */
[----:B------:R4:W-:Y:S01]  /*2aba0*/  STL.64 [R1+0xc90], R138 ;  /* 0x000c908a01007387 */ /* 0x0009e20000100a00 */
[----:B------:R-:W-:-:S02]  /*2abb0*/  IMAD R155, R37, 0x5a, RZ ;  /* 0x0000005a259b7824 */ /* 0x000fc400078e02ff */
[----:B------:R-:W-:Y:S01]  /*2abc0*/  IMAD R83, R158, 0x16c, RZ ;  /* 0x0000016c9e537824 */ /* 0x000fe200078e02ff */
[----:B------:R3:W-:Y:S01]  /*2abd0*/  LDGSTS.E [R38+-0x77ffc], desc[UR60][R130.64], !P3 ;  /* 0x8800400082267fae */ /* 0x0007e2000d92187c */
[----:B------:R-:W1:Y:S08]  /*2abe0*/  LDC R173, c[0x0][0x238] ;  /* 0x00008e00ffad7b82 */ /* 0x000e700000000800 */
[----:B------:R-:W1:Y:S01]  /*2abf0*/  LDC R171, c[0x0][0x238] ;  /* 0x00008e00ffab7b82 */ /* 0x000e620000000800 */
[----:B----4-:R-:W-:Y:S01]  /*2ac00*/  IADD3 R138, P2, R43, R169, RZ ;  /* 0x000000a92b8a7210 */ /* 0x010fe20007f5e0ff */
[----:B------:R-:W-:Y:S01]  /*2ac10*/  VIADD R43, R175, 0xffffffc0 ;  /* 0xffffffc0af2b7836 */ /* 0x000fe20000000000 */
[----:B------:R4:W-:Y:S01]  /*2ac20*/  STL.64 [R1+0xc98], R130 ;  /* 0x000c988201007387 */ /* 0x0009e20000100a00 */
[----:B------:R-:W-:Y:S01]  /*2ac30*/  IMAD R156, R37, 0x5b, RZ ;  /* 0x0000005b259c7824 */ /* 0x000fe200078e02ff */
[----:B------:R-:W-:-:S03]  /*2ac40*/  LEA.HI.X.SX32 R139, R155, R168, 0x2, P2 ;  /* 0x000000a89b8b7211 */ /* 0x000fc600010f16ff */
[----:B------:R-:W1:Y:S01]  /*2ac50*/  LDC R174, c[0x0][0x230] ;  /* 0x00008c00ffae7b82 */ /* 0x000e620000000800 */
[----:B------:R-:W-:Y:S01]  /*2ac60*/  ISETP.GE.U32.AND P2, PT, R43, 0x7fffff41, PT ;  /* 0x7fffff412b00780c */ /* 0x000fe20003f46070 */
[----:B------:R-:W-:Y:S01]  /*2ac70*/  VIADD R43, R163, 0xffffff87 ;  /* 0xffffff87a32b7836 */ /* 0x000fe20000000000 */
[----:B------:R1:W-:Y:S01]  /*2ac80*/  LDGSTS.E [R38+-0x77ff8], desc[UR60][R138.64], !P5 ;  /* 0x880080008a267fae */ /* 0x0003e2000e92187c */
[----:B---3--:R-:W-:Y:S01]  /*2ac90*/  VIADD R152, R177, 0xffffffe2 ;  /* 0xffffffe2b1987836 */ /* 0x008fe20000000000 */
[-C--:B----4-:R-:W-:Y:S01]  /*2aca0*/  IADD3 R130, P3, R83, R169.reuse, RZ ;  /* 0x000000a953827210 */ /* 0x090fe20007f7e0ff */
[----:B-1----:R-:W-:Y:S02]  /*2acb0*/  IMAD R83, R157, 0x1e0, RZ ;  /* 0x000001e09d537824 */ /* 0x002fe400078e02ff */
[----:B------:R-:W1:Y:S01]  /*2acc0*/  LDC R158, c[0x0][0x230] ;  /* 0x00008c00ff9e7b82 */ /* 0x000e620000000800 */
[----:B------:R-:W-:Y:S01]  /*2acd0*/  VIADD R155, R159, 0xffffff86 ;  /* 0xffffff869f9b7836 */ /* 0x000fe20000000000 */
[----:B------:R-:W-:Y:S01]  /*2ace0*/  LEA.HI.X.SX32 R131, R156, R168, 0x2, P3 ;  /* 0x000000a89c837211 */ /* 0x000fe200018f16ff */
[----:B------:R3:W-:Y:S01]  /*2acf0*/  STL.64 [R1+0xca0], R138 ;  /* 0x000ca08a01007387 */ /* 0x0007e20000100a00 */
[----:B------:R-:W-:Y:S01]  /*2ad00*/  ISETP.GE.U32.AND P5, PT, R43, 0x7fffff08, PT ;  /* 0x7fffff082b00780c */ /* 0x000fe20003fa6070 */
[----:B------:R-:W-:Y:S01]  /*2ad10*/  IMAD R43, R172, 0x78, RZ ;  /* 0x00000078ac2b7824 */ /* 0x000fe200078e02ff */
[----:B------:R-:W-:Y:S01]  /*2ad20*/  ISETP.GE.U32.AND P3, PT, R152, 0x7fffff63, PT ;  /* 0x7fffff639800780c */ /* 0x000fe20003f66070 */
[----:B------:R4:W-:Y:S01]  /*2ad30*/  LDGSTS.E [R38+-0x77ff4], desc[UR60][R130.64], !P4 ;  /* 0x8800c00082267fae */ /* 0x0009e2000e12187c */
[----:B------:R-:W1:Y:S01]  /*2ad40*/  LDC R156, c[0x0][0x238] ;  /* 0x00008e00ff9c7b82 */ /* 0x000e620000000800 */
[----:B------:R-:W-:Y:S01]  /*2ad50*/  IMAD R152, R173, 0x1e4, RZ ;  /* 0x000001e4ad987824 */ /* 0x000fe200078e02ff */
[----:B------:R-:W-:Y:S01]  /*2ad60*/  ISETP.GE.U32.AND P4, PT, R155, 0x7fffff07, PT ;  /* 0x7fffff079b00780c */ /* 0x000fe20003f86070 */
[----:B------:R4:W-:Y:S01]  /*2ad70*/  STL.64 [R1+0xca8], R130 ;  /* 0x000ca88201007387 */ /* 0x0009e20000100a00 */
[----:B---3--:R-:W-:-:S04]  /*2ad80*/  IADD3 R138, P6, R83, R169, RZ ;  /* 0x000000a9538a7210 */ /* 0x008fc80007fde0ff */
[----:B------:R-:W3:Y:S01]  /*2ad90*/  LDC R157, c[0x0][0x238] ;  /* 0x00008e00ff9d7b82 */ /* 0x000ee20000000800 */
[----:B------:R-:W-:Y:S01]  /*2ada0*/  IMAD R155, R171, 0x79, RZ ;  /* 0x00000079ab9b7824 */ /* 0x000fe200078e02ff */
[----:B------:R-:W-:-:S06]  /*2adb0*/  LEA.HI.X.SX32 R139, R43, R168, 0x2, P6 ;  /* 0x000000a82b8b7211 */ /* 0x000fcc00030f16ff */
[----:B------:R-:W3:Y:S01]  /*2adc0*/  LDC R163, c[0x0][0x230] ;  /* 0x00008c00ffa37b82 */ /* 0x000ee20000000800 */
[----:B----4-:R-:W-:Y:S01]  /*2add0*/  IADD3 R130, P6, R152, R169, RZ ;  /* 0x000000a998827210 */ /* 0x010fe20007fde0ff */
[----:B------:R4:W-:Y:S03]  /*2ade0*/  LDGSTS.E [R38+-0x74000], desc[UR60][R138.64], !P5 ;  /* 0x8c0000008a267fae */ /* 0x0009e6000e92187c */
[----:B------:R-:W-:-:S03]  /*2adf0*/  LEA.HI.X.SX32 R131, R155, R168, 0x2, P6 ;  /* 0x000000a89b837211 */ /* 0x000fc600030f16ff */
[----:B------:R-:W4:Y:S01]  /*2ae00*/  LDC R159, c[0x0][0x238] ;  /* 0x00008e00ff9f7b82 */ /* 0x000f220000000800 */
[----:B------:R-:W-:Y:S01]  /*2ae10*/  VIADD R83, R174, 0xffffff85 ;  /* 0xffffff85ae537836 */ /* 0x000fe20000000000 */
[----:B------:R4:W-:Y:S01]  /*2ae20*/  LDGSTS.E [R38+-0x73ffc], desc[UR60][R130.64], !P4 ;  /* 0x8c00400082267fae */ /* 0x0009e2000e12187c */
[----:B------:R-:W-:-:S05]  /*2ae30*/  IADD3 R174, P4, R153, R169, RZ ;  /* 0x000000a999ae7210 */ /* 0x000fca0007f9e0ff */
[----:B------:R-:W4:Y:S01]  /*2ae40*/  LDC R171, c[0x0][0x238] ;  /* 0x00008e00ffab7b82 */ /* 0x000f220000000800 */
[----:B------:R-:W-:Y:S01]  /*2ae50*/  IMAD R152, R37, 0x1d, RZ ;  /* 0x0000001d25987824 */ /* 0x000fe200078e02ff */
[----:B------:R-:W-:-:S06]  /*2ae60*/  LEA.HI.X.SX32 R175, R164, R168, 0x2, P4 ;  /* 0x000000a8a4af7211 */ /* 0x000fcc00020f16ff */
[----:B------:R-:W4:Y:S01]  /*2ae70*/  LDC R172, c[0x0][0x230] ;  /* 0x00008c00ffac7b82 */ /* 0x000f220000000800 */
[----:B------:R-:W-:Y:S02]  /*2ae80*/  IADD3 R144, P4, R82, R169, RZ ;  /* 0x000000a952907210 */ /* 0x000fe40007f9e0ff */
[----:B------:R-:W-:Y:S01]  /*2ae90*/  ISETP.GE.U32.AND P6, PT, R83, 0x7fffff06, PT ;  /* 0x7fffff065300780c */ /* 0x000fe20003fc6070 */
[----:B-1----:R-:W-:Y:S01]  /*2aea0*/  IMAD R83, R156, 0x1e8, RZ ;  /* 0x000001e89c537824 */ /* 0x002fe200078e02ff */
[----:B------:R4:W-:Y:S03]  /*2aeb0*/  STL.64 [R1+0xd90], R138 ;  /* 0x000d908a01007387 */ /* 0x0009e60000100a00 */
[----:B------:R-:W1:Y:S01]  /*2aec0*/  LDC R173, c[0x0][0x230] ;  /* 0x00008c00ffad7b82 */ /* 0x000e620000000800 */
[----:B------:R-:W-:Y:S01]  /*2aed0*/  LEA.HI.X.SX32 R145, R152, R168, 0x2, P4 ;  /* 0x000000a898917211 */ /* 0x000fe200020f16ff */
[----:B------:R-:W-:Y:S01]  /*2aee0*/  IMAD R155, R37, 0x1e, RZ ;  /* 0x0000001e259b7824 */ /* 0x000fe200078e02ff */
[----:B------:R4:W-:Y:S01]  /*2aef0*/  STL.64 [R1+0xd98], R130 ;  /* 0x000d988201007387 */ /* 0x0009e20000100a00 */
[----:B---3--:R-:W-:Y:S01]  /*2af00*/  IMAD R153, R157, 0x7a, RZ ;  /* 0x0000007a9d997824 */ /* 0x008fe200078e02ff */
[----:B------:R-:W-:-:S03]  /*2af10*/  IADD3 R82, R158, -0x1d, RZ ;  /* 0xffffffe39e527810 */ /* 0x000fc60007ffe0ff */
[----:B------:R-:W3:Y:S01]  /*2af20*/  LDC R156, c[0x0][0x230] ;  /* 0x00008c00ff9c7b82 */ /* 0x000ee20000000800 */
[-C--:B----4-:R-:W-:Y:S01]  /*2af30*/  IADD3 R138, P4, R43, R169.reuse, RZ ;  /* 0x000000a92b8a7210 */ /* 0x090fe20007f9e0ff */
[----:B------:R-:W-:Y:S01]  /*2af40*/  VIADD R43, R163, 0xffffff84 ;  /* 0xffffff84a32b7836 */ /* 0x000fe20000000000 */
[----:B------:R-:W-:Y:S01]  /*2af50*/  IADD3 R130, P5, R83, R169, RZ ;  /* 0x000000a953827210 */ /* 0x000fe20007fbe0ff */
[----:B------:R-:W-:Y:S01]  /*2af60*/  STL.64 [R1+0xab0], R174 ;  /* 0x000ab0ae01007387 */ /* 0x000fe20000100a00 */
[----:B------:R-:W-:-:S03]  /*2af70*/  LEA.HI.X.SX32 R139, R155, R168, 0x2, P4 ;  /* 0x000000a89b8b7211 */ /* 0x000fc600020f16ff */
[----:B------:R-:W4:Y:S01]  /*2af80*/  LDC R83, c[0x0][0x238] ;  /* 0x00008e00ff537b82 */ /* 0x000f220000000800 */
[----:B------:R-:W-:Y:S02]  /*2af90*/  LEA.HI.X.SX32 R131, R153, R168, 0x2, P5 ;  /* 0x000000a899837211 */ /* 0x000fe400028f16ff */
[----:B------:R-:W-:Y:S01]  /*2afa0*/  ISETP.GE.U32.AND P4, PT, R43, 0x7fffff05, PT ;  /* 0x7fffff052b00780c */ /* 0x000fe20003f86070 */
[----:B------:R-:W-:Y:S01]  /*2afb0*/  IMAD R43, R159, 0x1ec, RZ ;  /* 0x000001ec9f2b7824 */ /* 0x000fe200078e02ff */
[----:B------:R-:W-:Y:S01]  /*2afc0*/  STL.64 [R1+0xab8], R144 ;  /* 0x000ab89001007387 */ /* 0x000fe20000100a00 */
[----:B------:R-:W-:Y:S02]  /*2afd0*/  ISETP.GE.U32.AND P5, PT, R82, 0x7fffff64, PT ;  /* 0x7fffff645200780c */ /* 0x000fe40003fa6070 */
[----:B------:R-:W3:Y:S01]  /*2afe0*/  LDC R153, c[0x0][0x238] ;  /* 0x00008e00ff997b82 */ /* 0x000ee20000000800 */
[----:B------:R1:W-:Y:S01]  /*2aff0*/  STL.64 [R1+0xda0], R130 ;  /* 0x000da08201007387 */ /* 0x0003e20000100a00 */
[----:B------:R-:W-:-:S03]  /*2b000*/  IMAD R82, R171, 0x7b, RZ ;  /* 0x0000007bab527824 */ /* 0x000fc600078e02ff */
[----:B------:R1:W-:Y:S03]  /*2b010*/  LDGSTS.E [R38+-0x73ff8], desc[UR60][R130.64], !P6 ;  /* 0x8c00800082267fae */ /* 0x0003e6000f12187c */
[----:B------:R-:W4:Y:S01]  /*2b020*/  LDC R158, c[0x0][0x230] ;  /* 0x00008c00ff9e7b82 */ /* 0x000f220000000800 */
[----:B------:R-:W-:-:S07]  /*2b030*/  LOP3.LUT R6, R6, 0x70, RZ, 0x3c, !PT ;  /* 0x0000007006067812 */ /* 0x000fce00078e3cff */
[----:B------:R-:W4:Y:S01]  /*2b040*/  LDC R157, c[0x0][0x230] ;  /* 0x00008c00ff9d7b82 */ /* 0x000f220000000800 */
[----:B-1----:R-:W-:Y:S01]  /*2b050*/  IADD3 R130, P6, R43, R169, RZ ;  /* 0x000000a92b827210 */ /* 0x002fe20007fde0ff */
[----:B------:R-:W-:-:S03]  /*2b060*/  VIADD R43, R172, 0xffffffe1 ;  /* 0xffffffe1ac2b7836 */ /* 0x000fc60000000000 */
[----:B------:R-:W-:Y:S02]  /*2b070*/  LEA.HI.X.SX32 R131, R82, R168, 0x2, P6 ;  /* 0x000000a852837211 */ /* 0x000fe400030f16ff */
[----:B------:R-:W-:Y:S01]  /*2b080*/  ISETP.GE.U32.AND P6, PT, R43, 0x7fffff62, PT ;  /* 0x7fffff622b00780c */ /* 0x000fe20003fc6070 */
[----:B------:R-:W-:Y:S01]  /*2b090*/  VIADD R43, R173, 0xffffffc3 ;  /* 0xffffffc3ad2b7836 */ /* 0x000fe20000000000 */
[----:B------:R-:W1:Y:S01]  /*2b0a0*/  LDC R152, c[0x0][0x238] ;  /* 0x00008e00ff987b82 */ /* 0x000e620000000800 */
[----:B------:R-:W-:Y:S02]  /*2b0b0*/  IMAD.MOV.U32 R172, RZ, RZ, R130 ;  /* 0x000000ffffac7224 */ /* 0x000fe400078e0082 */
[----:B------:R-:W-:Y:S01]  /*2b0c0*/  IMAD.MOV.U32 R173, RZ, RZ, R131 ;  /* 0x000000ffffad7224 */ /* 0x000fe200078e0083 */
[----:B------:R-:W-:-:S04]  /*2b0d0*/  IADD3 R6, R195, 0x100000, R6 ;  /* 0x00100000c3067810 */ /* 0x000fc80007ffe006 */
[----:B------:R4:W-:Y:S01]  /*2b0e0*/  LDGSTS.E [R38+-0x73ff4], desc[UR60][R172.64], !P4 ;  /* 0x8c00c000ac267fae */ /* 0x0009e2000e12187c */
[----:B------:R-:W1:Y:S01]  /*2b0f0*/  LDC R155, c[0x0][0x238] ;  /* 0x00008e00ff9b7b82 */ /* 0x000e620000000800 */
[----:B------:R-:W-:Y:S02]  /*2b100*/  ISETP.GE.U32.AND P4, PT, R43, 0x7fffff44, PT ;  /* 0x7fffff442b00780c */ /* 0x000fe40003f86070 */
[----:B------:R-:W-:Y:S01]  /*2b110*/  LDGSTS.E [R6+-0x80000], desc[UR60][R174.64], !P5 ;  /* 0x80000000ae067fae */ /* 0x000fe2000e92187c */
[----:B---3--:R-:W-:Y:S02]  /*2b120*/  IMAD R43, R153, 0xf0, RZ ;  /* 0x000000f0992b7824 */ /* 0x008fe400078e02ff */
[----:B----4-:R-:W-:Y:S01]  /*2b130*/  VIADD R82, R158, 0xffffffc1 ;  /* 0xffffffc19e527836 */ /* 0x010fe20000000000 */
[----:B------:R3:W-:Y:S01]  /*2b140*/  LDGSTS.E [R6+-0x7fffc], desc[UR60][R144.64], !P3 ;  /* 0x8000400090067fae */ /* 0x0007e2000d92187c */
[----:B------:R-:W4:Y:S01]  /*2b150*/  LDC R158, c[0x0][0x230] ;  /* 0x00008c00ff9e7b82 */ /* 0x000f220000000800 */
[----:B------:R-:W-:-:S02]  /*2b160*/  VIADD R38, R156, 0xffffffe0 ;  /* 0xffffffe09c267836 */ /* 0x000fc40000000000 */
[----:B------:R1:W-:Y:S03]  /*2b170*/  STL.64 [R1+0xac0], R138 ;  /* 0x000ac08a01007387 */ /* 0x0003e60000100a00 */
[----:B------:R-:W-:Y:S01]  /*2b180*/  ISETP.GE.U32.AND P5, PT, R38, 0x7fffff61, PT ;  /* 0x7fffff612600780c */ /* 0x000fe20003fa6070 */
[----:B------:R-:W-:Y:S01]  /*2b190*/  IMAD R38, R83, 0x7c, RZ ;  /* 0x0000007c53267824 */ /* 0x000fe200078e02ff */
[----:B------:R-:W2:Y:S01]  /*2b1a0*/  LDC R156, c[0x0][0x238] ;  /* 0x00008e00ff9c7b82 */ /* 0x000ea20000000800 */
[----:B------:R1:W-:Y:S01]  /*2b1b0*/  LDGSTS.E [R6+-0x7fff8], desc[UR60][R138.64], !P6 ;  /* 0x800080008a067fae */ /* 0x0003e2000f12187c */
[----:B------:R-:W-:Y:S02]  /*2b1c0*/  IMAD R83, R37, 0x1f, RZ ;  /* 0x0000001f25537824 */ /* 0x000fe400078e02ff */
[----:B---3--:R-:W-:-:S04]  /*2b1d0*/  IADD3 R144, P3, R38, R169, RZ ;  /* 0x000000a926907210 */ /* 0x008fc80007f7e0ff */
[-C--:B------:R-:W-:Y:S01]  /*2b1e0*/  LEA.HI.X.SX32 R145, R83, R168.reuse, 0x2, P3 ;  /* 0x000000a853917211 */ /* 0x080fe200018f16ff */
[----:B------:R-:W3:Y:S01]  /*2b1f0*/  LDC R159, c[0x0][0x238] ;  /* 0x00008e00ff9f7b82 */ /* 0x000ee20000000800 */
[----:B-1----:R-:W-:Y:S01]  /*2b200*/  IADD3 R138, P6, R43, R169, RZ ;  /* 0x000000a92b8a7210 */ /* 0x002fe20007fde0ff */
[----:B------:R-:W-:Y:S02]  /*2b210*/  VIADD R43, R157, 0xffffffc2 ;  /* 0xffffffc29d2b7836 */ /* 0x000fe40000000000 */
[----:B------:R-:W-:Y:S04]  /*2b220*/  LDGSTS.E [R6+-0x7fff4], desc[UR60][R144.64], !P5 ;  /* 0x8000c00090067fae */ /* 0x000fe8000e92187c */
[----:B------:R-:W1:Y:S01]  /*2b230*/  LDC R157, c[0x0][0x230] ;  /* 0x00008c00ff9d7b82 */ /* 0x000e620000000800 */
[----:B------:R-:W-:-:S02]  /*2b240*/  LEA.HI.X.SX32 R139, R165, R168, 0x2, P6 ;  /* 0x000000a8a58b7211 */ /* 0x000fc400030f16ff */
[----:B------:R-:W-:Y:S01]  /*2b250*/  ISETP.GE.U32.AND P5, PT, R43, 0x7fffff43, PT ;  /* 0x7fffff432b00780c */ /* 0x000fe20003fa6070 */
[----:B------:R-:W-:Y:S01]  /*2b260*/  IMAD R43, R152, 0xf4, RZ ;  /* 0x000000f4982b7824 */ /* 0x000fe200078e02ff */
[----:B------:R4:W-:Y:S03]  /*2b270*/  STL.64 [R1+0xda8], R130 ;  /* 0x000da88201007387 */ /* 0x0009e60000100a00 */
[----:B------:R-:W3:Y:S01]  /*2b280*/  LDC R163, c[0x0][0x238] ;  /* 0x00008e00ffa37b82 */ /* 0x000ee20000000800 */
[----:B------:R-:W-:Y:S01]  /*2b290*/  ISETP.GE.U32.AND P3, PT, R82, 0x7fffff42, PT ;  /* 0x7fffff425200780c */ /* 0x000fe20003f66070 */
[----:B------:R2:W-:Y:S01]  /*2b2a0*/  LDGSTS.E [R6+-0x7c000], desc[UR60][R138.64], !P4 ;  /* 0x840000008a067fae */ /* 0x0005e2000e12187c */
[----:B------:R-:W-:Y:S02]  /*2b2b0*/  IMAD R152, R37, 0x3d, RZ ;  /* 0x0000003d25987824 */ /* 0x000fe400078e02ff */
[----:B------:R-:W-:-:S03]  /*2b2c0*/  IMAD R82, R155, 0xf8, RZ ;  /* 0x000000f89b527824 */ /* 0x000fc600078e02ff */
[----:B------:R-:W3:Y:S01]  /*2b2d0*/  LDC R172, c[0x0][0x238] ;  /* 0x00008e00ffac7b82 */ /* 0x000ee20000000800 */
[----:B----4-:R-:W4:Y:S04]  /*2b2e0*/  LDL.LU.64 R130, [R1+0x20c0] ;  /* 0x0020c00001827983 */ /* 0x010f280000300a00 */
[----:B------:R-:W-:Y:S03]  /*2b2f0*/  STL.64 [R1+0xac8], R144 ;  /* 0x000ac89001007387 */ /* 0x000fe60000100a00 */
[----:B------:R-:W3:Y:S01]  /*2b300*/  LDC R165, c[0x0][0x230] ;  /* 0x00008c00ffa57b82 */ /* 0x000ee20000000800 */
[----:B------:R2:W-:Y:S01]  /*2b310*/  STL.64 [R1+0xbb0], R138 ;  /* 0x000bb08a01007387 */ /* 0x0005e20000100a00 */
[----:B------:R-:W-:Y:S01]  /*2b320*/  IMAD R153, R37, 0x3e, RZ ;  /* 0x0000003e25997824 */ /* 0x000fe200078e02ff */
[----:B------:R-:W-:Y:S01]  /*2b330*/  IADD3 R174, P4, R82, R169, RZ ;  /* 0x000000a952ae7210 */ /* 0x000fe20007f9e0ff */
[----:B--2---:R-:W-:-:S04]  /*2b340*/  IMAD R83, R156, 0xfc, RZ ;  /* 0x000000fc9c537824 */ /* 0x004fc800078e02ff */
[----:B------:R-:W2:Y:S01]  /*2b350*/  LDC R164, c[0x0][0x230] ;  /* 0x00008c00ffa47b82 */ /* 0x000ea20000000800 */
[-C--:B------:R-:W-:Y:S01]  /*2b360*/  IADD3 R138, P6, R43, R169.reuse, RZ ;  /* 0x000000a92b8a7210 */ /* 0x080fe20007fde0ff */
[----:B------:R-:W-:Y:S02]  /*2b370*/  IMAD R43, R37, 0x3f, RZ ;  /* 0x0000003f252b7824 */ /* 0x000fe400078e02ff */
[----:B------:R-:W-:Y:S01]  /*2b380*/  VIADD R37, R158, 0xffffffa2 ;  /* 0xffffffa29e257836 */ /* 0x000fe20000000000 */
[-C--:B------:R-:W-:Y:S01]  /*2b390*/  LEA.HI.X.SX32 R139, R152, R168.reuse, 0x2, P6 ;  /* 0x000000a8988b7211 */ /* 0x080fe200030f16ff */
[----:B------:R-:W-:Y:S02]  /*2b3a0*/  IMAD.MOV.U32 R82, RZ, RZ, R138 ;  /* 0x000000ffff527224 */ /* 0x000fe400078e008a */
[----:B------:R-:W2:Y:S01]  /*2b3b0*/  LDC R152, c[0x0][0x238] ;  /* 0x00008e00ff987b82 */ /* 0x000ea20000000800 */
[----:B------:R-:W-:Y:S02]  /*2b3c0*/  IADD3 R144, P6, R83, R169, RZ ;  /* 0x000000a953907210 */ /* 0x000fe40007fde0ff */
[----:B------:R-:W-:-:S02]  /*2b3d0*/  LEA.HI.X.SX32 R175, R153, R168, 0x2, P4 ;  /* 0x000000a899af7211 */ /* 0x000fc400020f16ff */
[----:B------:R-:W-:Y:S02]  /*2b3e0*/  MOV R83, R139 ;  /* 0x0000008b00537202 */ /* 0x000fe40000000f00 */
[----:B------:R-:W-:Y:S01]  /*2b3f0*/  ISETP.GE.U32.AND P4, PT, R37, 0x7fffff23, PT ;  /* 0x7fffff232500780c */ /* 0x000fe20003f86070 */
[----:B------:R-:W2:Y:S01]  /*2b400*/  LDC R156, c[0x0][0x238] ;  /* 0x00008e00ff9c7b82 */ /* 0x000ea20000000800 */
[----:B-1----:R-:W-:Y:S01]  /*2b410*/  VIADD R37, R157, 0xffffffa3 ;  /* 0xffffffa39d257836 */ /* 0x002fe20000000000 */
[----:B------:R1:W-:Y:S01]  /*2b420*/  LDGSTS.E [R6+-0x7bffc], desc[UR60][R82.64], !P5 ;  /* 0x8400400052067fae */ /* 0x0003e2000e92187c */
[----:B------:R-:W-:-:S03]  /*2b430*/  LEA.HI.X.SX32 R145, R43, R168, 0x2, P6 ;  /* 0x000000a82b917211 */ /* 0x000fc600030f16ff */
[----:B------:R-:W-:Y:S02]  /*2b440*/  ISETP.GE.U32.AND P5, PT, R37, 0x7fffff24, PT ;  /* 0x7fffff242500780c */ /* 0x000fe40003fa6070 */
[----:B------:R-:W2:Y:S01]  /*2b450*/  LDC R171, c[0x0][0x230] ;  /* 0x00008c00ffab7b82 */ /* 0x000ea20000000800 */
[----:B---3--:R-:W-:Y:S01]  /*2b460*/  IMAD R37, R159, 0x170, RZ ;  /* 0x000001709f257824 */ /* 0x008fe200078e02ff */
[----:B------:R3:W-:Y:S01]  /*2b470*/  STL.64 [R1+0xbb8], R138 ;  /* 0x000bb88a01007387 */ /* 0x0007e20000100a00 */
[----:B------:R-:W-:-:S03]  /*2b480*/  IMAD R43, R163, 0x174, RZ ;  /* 0x00000174a32b7824 */ /* 0x000fc600078e02ff */
[----:B------:R3:W-:Y:S02]  /*2b490*/  LDGSTS.E [R6+-0x7bff8], desc[UR60][R174.64], !P3 ;  /* 0x84008000ae067fae */ /* 0x0007e4000d92187c */
[----:B------:R-:W2:Y:S02]  /*2b4a0*/  LDC R155, c[0x0][0x238] ;  /* 0x00008e00ff9b7b82 */ /* 0x000ea40000000800 */
[----:B------:R2:W-:Y:S01]  /*2b4b0*/  LDGSTS.E [R6+-0x7bff4], desc[UR60][R144.64], !P2 ;  /* 0x8400c00090067fae */ /* 0x0005e2000d12187c */
[----:B-1----:R-:W-:-:S03]  /*2b4c0*/  IMAD R82, R172, 0x5d, RZ ;  /* 0x0000005dac527824 */ /* 0x002fc600078e02ff */
[----:B---3--:R-:W3:Y:S02]  /*2b4d0*/  LDL.LU.64 R138, [R1+0x20b8] ;  /* 0x0020b800018a7983 */ /* 0x008ee40000300a00 */
[----:B------:R-:W1:Y:S02]  /*2b4e0*/  LDC R153, c[0x0][0x230] ;  /* 0x00008c00ff997b82 */ /* 0x000e640000000800 */
[----:B------:R2:W-:Y:S04]  /*2b4f0*/  STL.64 [R1+0xbc0], R174 ;  /* 0x000bc0ae01007387 */ /* 0x0005e80000100a00 */
[----:B------:R2:W-:Y:S02]  /*2b500*/  STL.64 [R1+0xbc8], R144 ;  /* 0x000bc89001007387 */ /* 0x0005e40000100a00 */
[----:B------:R-:W1:Y:S01]  /*2b510*/  LDC R173, c[0x0][0x238] ;  /* 0x00008e00ffad7b82 */ /* 0x000e620000000800 */
[----:B--2---:R-:W-:-:S07]  /*2b520*/  IADD3 R174, P2, R37, R169, RZ ;  /* 0x000000a925ae7210 */ /* 0x004fce0007f5e0ff */
[----:B------:R-:W2:Y:S01]  /*2b530*/  LDC R157, c[0x0][0x230] ;  /* 0x00008c00ff9d7b82 */ /* 0x000ea20000000800 */
[----:B------:R-:W-:Y:S01]  /*2b540*/  VIADD R37, R165, 0xffffffa1 ;  /* 0xffffffa1a5257836 */ /* 0x000fe20000000000 */
[----:B------:R-:W-:Y:S02]  /*2b550*/  IADD3 R144, P3, R43, R169, RZ ;  /* 0x000000a92b907210 */ /* 0x000fe40007f7e0ff */
[-C--:B------:R-:W-:Y:S02]  /*2b560*/  LEA.HI.X.SX32 R175, R154, R168.reuse, 0x2, P2 ;  /* 0x000000a89aaf7211 */ /* 0x080fe400010f16ff */
[----:B------:R-:W-:Y:S02]  /*2b570*/  LEA.HI.X.SX32 R145, R82, R168, 0x2, P3 ;  /* 0x000000a852917211 */ /* 0x000fe400018f16ff */
[----:B------:R-:W2:Y:S01]  /*2b580*/  LDC R154, c[0x0][0x238] ;  /* 0x00008e00ff9a7b82 */ /* 0x000ea20000000800 */
[----:B------:R-:W-:Y:S01]  /*2b590*/  ISETP.GE.U32.AND P3, PT, R37, 0x7fffff22, PT ;  /* 0x7fffff222500780c */ /* 0x000fe20003f66070 */
[----:B------:R-:W-:Y:S01]  /*2b5a0*/  IMAD R37, R152, 0x178, RZ ;  /* 0x0000017898257824 */ /* 0x000fe200078e02ff */
[----:B------:R-:W-:Y:S05]  /*2b5b0*/  STL.64 [R1+0xcb0], R174 ;  /* 0x000cb0ae01007387 */ /* 0x000fea0000100a00 */
[----:B------:R-:W2:Y:S01]  /*2b5c0*/  LDC R159, c[0x0][0x238] ;  /* 0x00008e00ff9f7b82 */ /* 0x000ea20000000800 */
[----:B------:R-:W-:Y:S01]  /*2b5d0*/  LDGSTS.E [R6+-0x78000], desc[UR60][R174.64], !P5 ;  /* 0x88000000ae067fae */ /* 0x000fe2000e92187c */
[----:B------:R-:W-:-:S02]  /*2b5e0*/  IMAD R152, R156, 0x5e, RZ ;  /* 0x0000005e9c987824 */ /* 0x000fc400078e02ff */
[----:B------:R-:W-:Y:S01]  /*2b5f0*/  VIADD R83, R164, 0xffffffa0 ;  /* 0xffffffa0a4537836 */ /* 0x000fe20000000000 */
[----:B------:R1:W-:Y:S03]  /*2b600*/  STL.64 [R1+0xcb8], R144 ;  /* 0x000cb89001007387 */ /* 0x0003e60000100a00 */
[----:B------:R-:W2:Y:S01]  /*2b610*/  LDC R158, c[0x0][0x238] ;  /* 0x00008e00ff9e7b82 */ /* 0x000ea20000000800 */
[----:B------:R1:W-:Y:S07]  /*2b620*/  LDGSTS.E [R6+-0x77ffc], desc[UR60][R144.64], !P4 ;  /* 0x8800400090067fae */ /* 0x0003ee000e12187c */
[----:B------:R-:W2:Y:S01]  /*2b630*/  LDC R163, c[0x0][0x238] ;  /* 0x00008e00ffa37b82 */ /* 0x000ea20000000800 */
[----:B-1----:R-:W-:-:S07]  /*2b640*/  IADD3 R144, P4, R37, R169, RZ ;  /* 0x000000a925907210 */ /* 0x002fce0007f9e0ff */
[----:B------:R-:W1:Y:S01]  /*2b650*/  LDC R172, c[0x0][0x238] ;  /* 0x00008e00ffac7b82 */ /* 0x000e620000000800 */
[----:B------:R-:W-:Y:S01]  /*2b660*/  VIADD R37, R171, 0xffffff82 ;  /* 0xffffff82ab257836 */ /* 0x000fe20000000000 */
[----:B------:R-:W-:Y:S01]  /*2b670*/  LEA.HI.X.SX32 R145, R152, R168, 0x2, P4 ;  /* 0x000000a898917211 */ /* 0x000fe200020f16ff */
[----:B------:R-:W-:-:S05]  /*2b680*/  IMAD R43, R155, 0x17c, RZ ;  /* 0x0000017c9b2b7824 */ /* 0x000fca00078e02ff */
[----:B------:R-:W1:Y:S01]  /*2b690*/  LDC R164, c[0x0][0x238] ;  /* 0x00008e00ffa47b82 */ /* 0x000e620000000800 */
[----:B------:R-:W-:Y:S01]  /*2b6a0*/  ISETP.GE.U32.AND P2, PT, R83, 0x7fffff21, PT ;  /* 0x7fffff215300780c */ /* 0x000fe20003f46070 */
[----:B------:R-:W-:-:S06]  /*2b6b0*/  VIADD R82, R153, 0xffffff81 ;  /* 0xffffff8199527836 */ /* 0x000fcc0000000000 */
[----:B------:R-:W1:Y:S01]  /*2b6c0*/  LDC R165, c[0x0][0x238] ;  /* 0x00008e00ffa57b82 */ /* 0x000e620000000800 */
[----:B------:R-:W-:Y:S01]  /*2b6d0*/  IMAD.MOV.U32 R152, RZ, RZ, R144 ;  /* 0x000000ffff987224 */ /* 0x000fe200078e0090 */
[----:B------:R-:W-:Y:S01]  /*2b6e0*/  ISETP.GE.U32.AND P5, PT, R37, 0x7fffff03, PT ;  /* 0x7fffff032500780c */ /* 0x000fe20003fa6070 */
[----:B------:R-:W-:Y:S01]  /*2b6f0*/  IMAD.MOV.U32 R153, RZ, RZ, R145 ;  /* 0x000000ffff997224 */ /* 0x000fe200078e0091 */
[----:B------:R-:W-:Y:S01]  /*2b700*/  IADD3 R174, P6, R43, R169, RZ ;  /* 0x000000a92bae7210 */ /* 0x000fe20007fde0ff */
[----:B------:R-:W-:Y:S02]  /*2b710*/  IMAD R83, R173, 0x5f, RZ ;  /* 0x0000005fad537824 */ /* 0x000fe400078e02ff */
[----:B--2---:R-:W-:Y:S01]  /*2b720*/  VIADD R37, R157, 0xffffff83 ;  /* 0xffffff839d257836 */ /* 0x004fe20000000000 */
[----:B------:R2:W-:Y:S02]  /*2b730*/  LDGSTS.E [R6+-0x77ff8], desc[UR60][R152.64], !P3 ;  /* 0x8800800098067fae */ /* 0x0005e4000d92187c */
[----:B------:R-:W-:-:S02]  /*2b740*/  LEA.HI.X.SX32 R175, R83, R168, 0x2, P6 ;  /* 0x000000a853af7211 */ /* 0x000fc400030f16ff */
[----:B------:R-:W-:Y:S01]  /*2b750*/  ISETP.GE.U32.AND P3, PT, R37, 0x7fffff04, PT ;  /* 0x7fffff042500780c */ /* 0x000fe20003f66070 */
[----:B------:R-:W-:Y:S01]  /*2b760*/  IMAD R37, R154, 0x1f0, RZ ;  /* 0x000001f09a257824 */ /* 0x000fe200078e02ff */
[----:B------:R2:W-:Y:S01]  /*2b770*/  STL.64 [R1+0xcc0], R144 ;  /* 0x000cc09001007387 */ /* 0x0005e20000100a00 */
[----:B------:R-:W-:Y:S01]  /*2b780*/  IMAD R43, R159, 0x1f4, RZ ;  /* 0x000001f49f2b7824 */ /* 0x000fe200078e02ff */
[----:B------:R-:W-:Y:S01]  /*2b790*/  ISETP.GE.U32.AND P4, PT, R82, 0x7fffff02, PT ;  /* 0x7fffff025200780c */ /* 0x000fe20003f86070 */
[----:B------:R-:W-:Y:S01]  /*2b7a0*/  IMAD R82, R163, 0x1f8, RZ ;  /* 0x000001f8a3527824 */ /* 0x000fe200078e02ff */
[----:B------:R2:W-:Y:S01]  /*2b7b0*/  LDGSTS.E [R6+-0x77ff4], desc[UR60][R174.64], !P2 ;  /* 0x8800c000ae067fae */ /* 0x0005e2000d12187c */
[----:B-1----:R-:W-:Y:S01]  /*2b7c0*/  IMAD R83, R172, 0x1fc, RZ ;  /* 0x000001fcac537824 */ /* 0x002fe200078e02ff */
[----:B------:R-:W-:Y:S01]  /*2b7d0*/  IADD3 R172, P2, R43, R169, RZ ;  /* 0x000000a92bac7210 */ /* 0x000fe20007f5e0ff */
[----:B--2---:R-:W-:Y:S01]  /*2b7e0*/  IMAD R152, R158, 0x7d, RZ ;  /* 0x0000007d9e987824 */ /* 0x004fe200078e02ff */
[----:B------:R-:W2:Y:S04]  /*2b7f0*/  LDL.LU.64 R144, [R1+0x20b0] ;  /* 0x0020b00001907983 */ /* 0x000ea80000300a00 */
[----:B------:R1:W-:Y:S01]  /*2b800*/  STL.64 [R1+0xcc8], R174 ;  /* 0x000cc8ae01007387 */ /* 0x0003e20000100a00 */
[----:B------:R-:W-:Y:S01]  /*2b810*/  IMAD R153, R164, 0x7e, RZ ;  /* 0x0000007ea4997824 */ /* 0x000fe200078e02ff */
[----:B------:R-:W-:-:S02]  /*2b820*/  LEA.HI.X.SX32 R173, R152, R168, 0x2, P2 ;  /* 0x000000a898ad7211 */ /* 0x000fc400010f16ff */
[-C--:B------:R-:W-:Y:S02]  /*2b830*/  IADD3 R154, P2, R83, R169.reuse, RZ ;  /* 0x000000a9539a7210 */ /* 0x080fe40007f5e0ff */
[----:B-1----:R-:W-:Y:S01]  /*2b840*/  IADD3 R174, P6, R37, R169, RZ ;  /* 0x000000a925ae7210 */ /* 0x002fe20007fde0ff */
[----:B------:R-:W-:-:S03]  /*2b850*/  IMAD R37, R165, 0x7f, RZ ;  /* 0x0000007fa5257824 */ /* 0x000fc600078e02ff */
[-C--:B------:R-:W-:Y:S02]  /*2b860*/  LEA.HI.X.SX32 R175, R38, R168.reuse, 0x2, P6 ;  /* 0x000000a826af7211 */ /* 0x080fe400030f16ff */
[----:B------:R-:W-:Y:S02]  /*2b870*/  IADD3 R158, P6, R82, R169, RZ ;  /* 0x000000a9529e7210 */ /* 0x000fe40007fde0ff */
[-C--:B------:R-:W-:Y:S01]  /*2b880*/  LEA.HI.X.SX32 R155, R37, R168.reuse, 0x2, P2 ;  /* 0x000000a8259b7211 */ /* 0x080fe200010f16ff */
[----:B------:R-:W-:Y:S01]  /*2b890*/  LDGSTS.E [R6+-0x74000], desc[UR60][R174.64], !P3 ;  /* 0x8c000000ae067fae */ /* 0x000fe2000d92187c */
[----:B------:R-:W-:-:S03]  /*2b8a0*/  LEA.HI.X.SX32 R159, R153, R168, 0x2, P6 ;  /* 0x000000a8999f7211 */ /* 0x000fc600030f16ff */
[----:B------:R-:W-:Y:S04]  /*2b8b0*/  STL.64 [R1+0xdb0], R174 ;  /* 0x000db0ae01007387 */ /* 0x000fe80000100a00 */
[----:B------:R-:W-:Y:S04]  /*2b8c0*/  STL.64 [R1+0xdb8], R172 ;  /* 0x000db8ac01007387 */ /* 0x000fe80000100a00 */
[----:B------:R-:W-:Y:S04]  /*2b8d0*/  LDGSTS.E [R6+-0x73ffc], desc[UR60][R172.64], !P5 ;  /* 0x8c004000ac067fae */ /* 0x000fe8000e92187c */
[----:B------:R-:W-:Y:S04]  /*2b8e0*/  STL.64 [R1+0xdc0], R158 ;  /* 0x000dc09e01007387 */ /* 0x000fe80000100a00 */
[----:B------:R-:W-:Y:S04]  /*2b8f0*/  LDGSTS.E [R6+-0x73ff8], desc[UR60][R158.64], !P4 ;  /* 0x8c0080009e067fae */ /* 0x000fe8000e12187c */
[----:B------:R1:W-:Y:S04]  /*2b900*/  STL.64 [R1+0xdc8], R154 ;  /* 0x000dc89a01007387 */ /* 0x0003e80000100a00 */
[----:B------:R1:W-:Y:S04]  /*2b910*/  LDGSTS.E [R6+-0x73ff4], desc[UR60][R154.64], !P1 ;  /* 0x8c00c0009a067fae */ /* 0x0003e8000c92187c */
[----:B------:R-:W4:Y:S01]  /*2b920*/  LDL R83, [R1+0x600] ;  /* 0x0006000001537983 */ /* 0x000f220000100800 */
[----:B------:R-:W-:-:S02]  /*2b930*/  LEA R179, P4, R178, R0, 0x2 ;  /* 0x00000000b2b37211 */ /* 0x000fc400078810ff */
[----:B-1----:R-:W-:Y:S02]  /*2b940*/  LEA R154, P3, R36, R0, 0x2 ;  /* 0x00000000249a7211 */ /* 0x002fe400078610ff */
[----:B------:R-:W-:Y:S02]  /*2b950*/  LEA.HI.X.SX32 R178, R178, R4, 0x2, P4 ;  /* 0x00000004b2b27211 */ /* 0x000fe400020f16ff */
[----:B------:R-:W-:Y:S02]  /*2b960*/  LEA R189, P4, R188, R0, 0x2 ;  /* 0x00000000bcbd7211 */ /* 0x000fe400078810ff */
[----:B------:R-:W-:Y:S02]  /*2b970*/  LEA.HI.X.SX32 R155, R36, R4, 0x2, P3 ;  /* 0x00000004249b7211 */ /* 0x000fe400018f16ff */
[----:B------:R-:W-:Y:S02]  /*2b980*/  LEA R185, P3, R184, R0, 0x2 ;  /* 0x00000000b8b97211 */ /* 0x000fe400078610ff */
[----:B------:R-:W-:Y:S01]  /*2b990*/  LEA.HI.X.SX32 R188, R188, R4, 0x2, P4 ;  /* 0x00000004bcbc7211 */ /* 0x000fe200020f16ff */
[----:B------:R1:W-:Y:S01]  /*2b9a0*/  STL.64 [R1+0x9d0], R154 ;  /* 0x0009d09a01007387 */ /* 0x0003e20000100a00 */
[----:B------:R-:W-:-:S02]  /*2b9b0*/  LEA R199, P4, R198, R0, 0x2 ;  /* 0x00000000c6c77211 */ /* 0x000fc400078810ff */
[----:B------:R-:W-:Y:S02]  /*2b9c0*/  LEA.HI.X.SX32 R184, R184, R4, 0x2, P3 ;  /* 0x00000004b8b87211 */ /* 0x000fe400018f16ff */
[----:B------:R-:W-:Y:S02]  /*2b9d0*/  LEA R195, P3, R194, R0, 0x2 ;  /* 0x00000000c2c37211 */ /* 0x000fe400078610ff */
[----:B------:R-:W-:Y:S02]  /*2b9e0*/  LEA.HI.X.SX32 R198, R198, R4, 0x2, P4 ;  /* 0x00000004c6c67211 */ /* 0x000fe400020f16ff */
[----:B------:R-:W-:Y:S02]  /*2b9f0*/  LEA R209, P4, R208, R0, 0x2 ;  /* 0x00000000d0d17211 */ /* 0x000fe400078810ff */
[----:B------:R-:W-:Y:S02]  /*2ba00*/  LEA.HI.X.SX32 R194, R194, R4, 0x2, P3 ;  /* 0x00000004c2c27211 */ /* 0x000fe400018f16ff */
        /* <DEDUP_REMOVED lines=10> */
[-C--:B------:R-:W-:Y:S02]  /*2bab0*/  LEA R177, P5, R176, R0.reuse, 0x2 ;  /* 0x00000000b0b17211 */ /* 0x080fe400078a10ff */
[-C--:B------:R-:W-:Y:S02]  /*2bac0*/  LEA R181, P1, R180, R0.reuse, 0x2 ;  /* 0x00000000b4b57211 */ /* 0x080fe400078210ff */
[----:B------:R-:W-:-:S02]  /*2bad0*/  LEA R183, P2, R182, R0, 0x2 ;  /* 0x00000000b6b77211 */ /* 0x000fc400078410ff */
[----:B------:R-:W-:Y:S02]  /*2bae0*/  LEA R239, P4, R238, R0, 0x2 ;  /* 0x00000000eeef7211 */ /* 0x000fe400078810ff */
[----:B------:R-:W-:Y:S02]  /*2baf0*/  LEA.HI.X.SX32 R224, R224, R4, 0x2, P3 ;  /* 0x00000004e0e07211 */ /* 0x000fe400018f16ff */
[----:B------:R-:W-:Y:S02]  /*2bb00*/  LEA R235, P3, R234, R0, 0x2 ;  /* 0x00000000eaeb7211 */ /* 0x000fe400078610ff */
[-C--:B------:R-:W-:Y:S02]  /*2bb10*/  LEA.HI.X.SX32 R176, R176, R4.reuse, 0x2, P5 ;  /* 0x00000004b0b07211 */ /* 0x080fe400028f16ff */
[-C--:B------:R-:W-:Y:S02]  /*2bb20*/  LEA.HI.X.SX32 R180, R180, R4.reuse, 0x2, P1 ;  /* 0x00000004b4b47211 */ /* 0x080fe400008f16ff */
[----:B------:R-:W-:-:S02]  /*2bb30*/  LEA.HI.X.SX32 R182, R182, R4, 0x2, P2 ;  /* 0x00000004b6b67211 */ /* 0x000fc400010f16ff */
[----:B------:R-:W-:Y:S02]  /*2bb40*/  LEA.HI.X.SX32 R238, R238, R4, 0x2, P4 ;  /* 0x00000004eeee7211 */ /* 0x000fe400020f16ff */
[-C--:B------:R-:W-:Y:S02]  /*2bb50*/  LEA R187, P5, R186, R0.reuse, 0x2 ;  /* 0x00000000babb7211 */ /* 0x080fe400078a10ff */
[-C--:B------:R-:W-:Y:S02]  /*2bb60*/  LEA R191, P1, R190, R0.reuse, 0x2 ;  /* 0x00000000bebf7211 */ /* 0x080fe400078210ff */
[-C--:B------:R-:W-:Y:S02]  /*2bb70*/  LEA R193, P2, R192, R0.reuse, 0x2 ;  /* 0x00000000c0c17211 */ /* 0x080fe400078410ff */
[----:B------:R-:W-:Y:S02]  /*2bb80*/  LEA R152, P4, R35, R0, 0x2 ;  /* 0x0000000023987211 */ /* 0x000fe400078810ff */
[----:B------:R-:W-:-:S02]  /*2bb90*/  LEA.HI.X.SX32 R234, R234, R4, 0x2, P3 ;  /* 0x00000004eaea7211 */ /* 0x000fc400018f16ff */
[----:B------:R-:W-:Y:S02]  /*2bba0*/  LEA R156, P3, R34, R0, 0x2 ;  /* 0x00000000229c7211 */ /* 0x000fe400078610ff */
[-C--:B------:R-:W-:Y:S02]  /*2bbb0*/  LEA.HI.X.SX32 R186, R186, R4.reuse, 0x2, P5 ;  /* 0x00000004baba7211 */ /* 0x080fe400028f16ff */
[-C--:B------:R-:W-:Y:S01]  /*2bbc0*/  LEA.HI.X.SX32 R190, R190, R4.reuse, 0x2, P1 ;  /* 0x00000004bebe7211 */ /* 0x080fe200008f16ff */
[----:B------:R-:W-:Y:S01]  /*2bbd0*/  STL [R1+0x9c0], R156 ;  /* 0x0009c09c01007387 */ /* 0x000fe20000100800 */
[-C--:B------:R-:W-:Y:S02]  /*2bbe0*/  LEA.HI.X.SX32 R192, R192, R4.reuse, 0x2, P2 ;  /* 0x00000004c0c07211 */ /* 0x080fe400010f16ff */
[----:B------:R-:W-:Y:S02]  /*2bbf0*/  LEA.HI.X.SX32 R153, R35, R4, 0x2, P4 ;  /* 0x0000000423997211 */ /* 0x000fe400020f16ff */
[----:B------:R-:W-:-:S02]  /*2bc00*/  LEA R197, P5, R196, R0, 0x2 ;  /* 0x00000000c4c57211 */ /* 0x000fc400078a10ff */
[-C--:B------:R-:W-:Y:S01]  /*2bc10*/  LEA R201, P1, R200, R0.reuse, 0x2 ;  /* 0x00000000c8c97211 */ /* 0x080fe200078210ff */
[----:B------:R1:W-:Y:S01]  /*2bc20*/  STL.64 [R1+0x9c8], R152 ;  /* 0x0009c89801007387 */ /* 0x0003e20000100a00 */
[----:B------:R-:W-:Y:S02]  /*2bc30*/  LEA R203, P2, R202, R0, 0x2 ;  /* 0x00000000cacb7211 */ /* 0x000fe400078410ff */
[-C--:B------:R-:W-:Y:S02]  /*2bc40*/  LEA.HI.X.SX32 R196, R196, R4.reuse, 0x2, P5 ;  /* 0x00000004c4c47211 */ /* 0x080fe400028f16ff */
[-C--:B------:R-:W-:Y:S02]  /*2bc50*/  LEA.HI.X.SX32 R200, R200, R4.reuse, 0x2, P1 ;  /* 0x00000004c8c87211 */ /* 0x080fe400008f16ff */
[----:B------:R-:W-:Y:S02]  /*2bc60*/  LEA.HI.X.SX32 R202, R202, R4, 0x2, P2 ;  /* 0x00000004caca7211 */ /* 0x000fe400010f16ff */
[----:B------:R-:W-:-:S02]  /*2bc70*/  LEA R207, P5, R206, R0, 0x2 ;  /* 0x00000000cecf7211 */ /* 0x000fc400078a10ff */
[-C--:B------:R-:W-:Y:S02]  /*2bc80*/  LEA R211, P1, R210, R0.reuse, 0x2 ;  /* 0x00000000d2d37211 */ /* 0x080fe400078210ff */
        /* <DEDUP_REMOVED lines=18> */
[-C--:B------:R-:W-:Y:S02]  /*2bdb0*/  LEA R243, P2, R242, R0.reuse, 0x2 ;  /* 0x00000000f2f37211 */ /* 0x080fe400078410ff */
[----:B------:R-:W-:Y:S02]  /*2bdc0*/  LEA R245, P6, R244, R0, 0x2 ;  /* 0x00000000f4f57211 */ /* 0x000fe400078c10ff */
[-C--:B------:R-:W-:Y:S02]  /*2bdd0*/  LEA.HI.X.SX32 R236, R236, R4.reuse, 0x2, P5 ;  /* 0x00000004ecec7211 */ /* 0x080fe400028f16ff */
[-C--:B------:R-:W-:Y:S02]  /*2bde0*/  LEA.HI.X.SX32 R240, R240, R4.reuse, 0x2, P1 ;  /* 0x00000004f0f07211 */ /* 0x080fe400008f16ff */
[----:B------:R-:W-:-:S02]  /*2bdf0*/  LEA.HI.X.SX32 R242, R242, R4, 0x2, P2 ;  /* 0x00000004f2f27211 */ /* 0x000fc400010f16ff */
[-C--:B------:R-:W-:Y:S01]  /*2be00*/  LEA.HI.X.SX32 R244, R244, R4.reuse, 0x2, P6 ;  /* 0x00000004f4f47211 */ /* 0x080fe200030f16ff */
[----:B----4-:R-:W-:Y:S02]  /*2be10*/  IMAD.IADD R6, R83, 0x1, R167 ;  /* 0x0000000153067824 */ /* 0x010fe400078e02a7 */
[--C-:B------:R-:W-:Y:S01]  /*2be20*/  IMAD.MOV.U32 R36, RZ, RZ, R156.reuse ;  /* 0x000000ffff247224 */ /* 0x100fe200078e009c */
[----:B------:R-:W-:Y:S01]  /*2be30*/  MOV R37, R157 ;  /* 0x0000009d00257202 */ /* 0x000fe20000000f00 */
[----:B------:R-:W0:Y:S01]  /*2be40*/  LDGDEPBAR ;  /* 0x00000000000079af */ /* 0x000e220000000000 */
[----:B------:R-:W-:Y:S01]  /*2be50*/  IMAD.MOV.U32 R36, RZ, RZ, R156 ;  /* 0x000000ffff247224 */ /* 0x000fe200078e009c */
[----:B------:R-:W-:Y:S02]  /*2be60*/  LEA.HI.X.SX32 R37, R34, R4, 0x2, P3 ;  /* 0x0000000422257211 */ /* 0x000fe400018f16ff */
[----:B------:R1:W-:Y:S04]  /*2be70*/  LDGSTS.E [R6], desc[UR60][R154.64], P0 ;  /* 0x000000009a067fae */ /* 0x0003e8000812187c */
[----:B------:R4:W-:Y:S04]  /*2be80*/  LDGSTS.E [R6+0x400], desc[UR60][R152.64], P0 ;  /* 0x0040000098067fae */ /* 0x0009e8000812187c */
[----:B------:R3:W-:Y:S01]  /*2be90*/  LDGSTS.E [R6+0x800], desc[UR60][R36.64], P0 ;  /* 0x0080000024067fae */ /* 0x0007e2000812187c */
[----:B-1----:R-:W-:-:S03]  /*2bea0*/  LEA R154, P1, R33, R0, 0x2 ;  /* 0x00000000219a7211 */ /* 0x002fc600078210ff */
[----:B------:R1:W-:Y:S01]  /*2beb0*/  STL [R1+0x9c4], R37 ;  /* 0x0009c42501007387 */ /* 0x0003e20000100800 */
[C---:B----4-:R-:W-:Y:S02]  /*2bec0*/  LEA R152, P2, R32.reuse, R0, 0x2 ;  /* 0x0000000020987211 */ /* 0x050fe400078410ff */
[----:B------:R-:W-:Y:S02]  /*2bed0*/  LEA.HI.X.SX32 R155, R33, R4, 0x2, P1 ;  /* 0x00000004219b7211 */ /* 0x000fe400008f16ff */
[C---:B---3--:R-:W-:Y:S02]  /*2bee0*/  LEA R36, P1, R31.reuse, R0, 0x2 ;  /* 0x000000001f247211 */ /* 0x048fe400078210ff */
[----:B------:R-:W-:Y:S01]  /*2bef0*/  LEA.HI.X.SX32 R153, R32, R4, 0x2, P2 ;  /* 0x0000000420997211 */ /* 0x000fe200010f16ff */
[----:B------:R-:W-:Y:S01]  /*2bf00*/  STL.64 [R1+0x9b8], R154 ;  /* 0x0009b89a01007387 */ /* 0x000fe20000100a00 */
[----:B------:R-:W-:Y:S02]  /*2bf10*/  LEA R34, P2, R30, R0, 0x2 ;  /* 0x000000001e227211 */ /* 0x000fe400078410ff */
[----:B-1----:R-:W-:Y:S01]  /*2bf20*/  LEA.HI.X.SX32 R37, R31, R4, 0x2, P1 ;  /* 0x000000041f257211 */ /* 0x002fe200008f16ff */
[----:B------:R-:W-:Y:S01]  /*2bf30*/  LDGSTS.E [R6+0xc00], desc[UR60][R154.64], P0 ;  /* 0x00c000009a067fae */ /* 0x000fe2000812187c */
[----:B------:R-:W-:-:S02]  /*2bf40*/  LEA R32, P1, R29, R0, 0x2 ;  /* 0x000000001d207211 */ /* 0x000fc400078210ff */
[-C--:B------:R-:W-:Y:S01]  /*2bf50*/  LEA.HI.X.SX32 R35, R30, R4.reuse, 0x2, P2 ;  /* 0x000000041e237211 */ /* 0x080fe200010f16ff */
[----:B------:R-:W-:Y:S01]  /*2bf60*/  STL.64 [R1+0x9b0], R152 ;  /* 0x0009b09801007387 */ /* 0x000fe20000100a00 */
[----:B------:R-:W-:Y:S02]  /*2bf70*/  LEA.HI.X.SX32 R33, R29, R4, 0x2, P1 ;  /* 0x000000041d217211 */ /* 0x000fe400008f16ff */
[C---:B------:R-:W-:Y:S01]  /*2bf80*/  LEA R30, P2, R28.reuse, R0, 0x2 ;  /* 0x000000001c1e7211 */ /* 0x040fe200078410ff */
[----:B------:R-:W-:Y:S03]  /*2bf90*/  LDGSTS.E [R6+0x1000], desc[UR60][R152.64], P0 ;  /* 0x0100000098067fae */ /* 0x000fe6000812187c */
[----:B------:R-:W-:Y:S01]  /*2bfa0*/  LEA.HI.X.SX32 R31, R28, R4, 0x2, P2 ;  /* 0x000000041c1f7211 */ /* 0x000fe200010f16ff */
[----:B------:R-:W-:Y:S04]  /*2bfb0*/  STL.64 [R1+0x9a8], R36 ;  /* 0x0009a82401007387 */ /* 0x000fe80000100a00 */
[----:B------:R-:W-:Y:S04]  /*2bfc0*/  LDGSTS.E [R6+0x1400], desc[UR60][R36.64], P0 ;  /* 0x0140000024067fae */ /* 0x000fe8000812187c */
[----:B------:R1:W-:Y:S04]  /*2bfd0*/  STL.64 [R1+0x9a0], R34 ;  /* 0x0009a02201007387 */ /* 0x0003e80000100a00 */
[----:B------:R1:W-:Y:S04]  /*2bfe0*/  LDGSTS.E [R6+0x1800], desc[UR60][R34.64], P0 ;  /* 0x0180000022067fae */ /* 0x0003e8000812187c */
[----:B------:R3:W-:Y:S04]  /*2bff0*/  STL.64 [R1+0x998], R32 ;  /* 0x0009982001007387 */ /* 0x0007e80000100a00 */
[----:B------:R3:W-:Y:S01]  /*2c000*/  LDGSTS.E [R6+0x1c00], desc[UR60][R32.64], P0 ;  /* 0x01c0000020067fae */ /* 0x0007e2000812187c */
[----:B-1----:R-:W-:-:S03]  /*2c010*/  LEA R34, P1, R27, R0, 0x2 ;  /* 0x000000001b227211 */ /* 0x002fc600078210ff */
[----:B------:R1:W-:Y:S01]  /*2c020*/  STL.64 [R1+0x990], R30 ;  /* 0x0009901e01007387 */ /* 0x0003e20000100a00 */
[----:B------:R-:W-:-:S03]  /*2c030*/  LEA.HI.X.SX32 R35, R27, R4, 0x2, P1 ;  /* 0x000000041b237211 */ /* 0x000fc600008f16ff */
[----:B------:R1:W-:Y:S01]  /*2c040*/  LDGSTS.E [R6+0x2000], desc[UR60][R30.64], P0 ;  /* 0x020000001e067fae */ /* 0x0003e2000812187c */
[----:B---3--:R-:W-:-:S03]  /*2c050*/  LEA R32, P2, R26, R0, 0x2 ;  /* 0x000000001a207211 */ /* 0x008fc600078410ff */
[----:B------:R-:W-:Y:S01]  /*2c060*/  STL.64 [R1+0x988], R34 ;  /* 0x0009882201007387 */ /* 0x000fe20000100a00 */
[----:B------:R-:W-:-:S03]  /*2c070*/  LEA.HI.X.SX32 R33, R26, R4, 0x2, P2 ;  /* 0x000000041a217211 */ /* 0x000fc600010f16ff */
[----:B------:R-:W-:Y:S01]  /*2c080*/  LDGSTS.E [R6+0x2400], desc[UR60][R34.64], P0 ;  /* 0x0240000022067fae */ /* 0x000fe2000812187c */
[----:B------:R-:W-:-:S03]  /*2c090*/  LEA R28, P2, R24, R0, 0x2 ;  /* 0x00000000181c7211 */ /* 0x000fc600078410ff */
[----:B------:R-:W-:Y:S01]  /*2c0a0*/  STL.64 [R1+0x980], R32 ;  /* 0x0009802001007387 */ /* 0x000fe20000100a00 */
[----:B-1----:R-:W-:-:S03]  /*2c0b0*/  LEA R30, P1, R25, R0, 0x2 ;  /* 0x00000000191e7211 */ /* 0x002fc600078210ff */
[----:B------:R-:W3:Y:S01]  /*2c0c0*/  LDL.LU R174, [R1+0x12c] ;  /* 0x00012c0001ae7983 */ /* 0x000ee20000300800 */
[----:B------:R-:W-:Y:S02]  /*2c0d0*/  LEA.HI.X.SX32 R31, R25, R4, 0x2, P1 ;  /* 0x00000004191f7211 */ /* 0x000fe400008f16ff */
[C---:B------:R-:W-:Y:S01]  /*2c0e0*/  LEA R26, P1, R23.reuse, R0, 0x2 ;  /* 0x00000000171a7211 */ /* 0x040fe200078210ff */
[----:B------:R-:W-:Y:S01]  /*2c0f0*/  LDGSTS.E [R6+0x2800], desc[UR60][R32.64], P0 ;  /* 0x0280000020067fae */ /* 0x000fe2000812187c */
[----:B------:R-:W-:Y:S02]  /*2c100*/  LEA.HI.X.SX32 R29, R24, R4, 0x2, P2 ;  /* 0x00000004181d7211 */ /* 0x000fe400010f16ff */
[C---:B------:R-:W-:Y:S01]  /*2c110*/  LEA R24, P2, R22.reuse, R0, 0x2 ;  /* 0x0000000016187211 */ /* 0x040fe200078410ff */
[----:B------:R-:W-:Y:S01]  /*2c120*/  STL.64 [R1+0x978], R30 ;  /* 0x0009781e01007387 */ /* 0x000fe20000100a00 */
[-C--:B------:R-:W-:Y:S02]  /*2c130*/  LEA.HI.X.SX32 R27, R23, R4.reuse, 0x2, P1 ;  /* 0x00000004171b7211 */ /* 0x080fe400008f16ff */
[----:B------:R-:W-:Y:S01]  /*2c140*/  LEA.HI.X.SX32 R25, R22, R4, 0x2, P2 ;  /* 0x0000000416197211 */ /* 0x000fe200010f16ff */
        /* <DEDUP_REMOVED lines=9> */
[----:B------:R-:W3:Y:S01]  /*2c1e0*/  LDC R21, c[0x0][0x240] ;  /* 0x00009000ff157b82 */ /* 0x000ee20000000800 */
[C---:B----4-:R-:W-:Y:S02]  /*2c1f0*/  LEA R26, P2, R20.reuse, R0, 0x2 ;  /* 0x00000000141a7211 */ /* 0x050fe400078410ff */
[----:B------:R-:W-:Y:S02]  /*2c200*/  STL.64 [R1+0x958], R28 ;  /* 0x0009581c01007387 */ /* 0x000fe40000100a00 */
[----:B------:R-:W-:Y:S02]  /*2c210*/  LEA.HI.X.SX32 R27, R20, R4, 0x2, P2 ;  /* 0x00000004141b7211 */ /* 0x000fe400010f16ff */
[----:B------:R-:W-:Y:S01]  /*2c220*/  LDGSTS.E [R6+0x3c00], desc[UR60][R28.64], P0 ;  /* 0x03c000001c067fae */ /* 0x000fe2000812187c */
[CC--:B------:R-:W-:Y:S02]  /*2c230*/  LEA R22, P2, R18.reuse, R0.reuse, 0x2 ;  /* 0x0000000012167211 */ /* 0x0c0fe400078410ff */
[----:B-1----:R-:W-:Y:S01]  /*2c240*/  LEA R24, P1, R19, R0, 0x2 ;  /* 0x0000000013187211 */ /* 0x002fe200078210ff */
[----:B------:R1:W-:Y:S01]  /*2c250*/  STL.64 [R1+0x950], R26 ;  /* 0x0009501a01007387 */ /* 0x0003e20000100a00 */
[----:B------:R-:W-:-:S02]  /*2c260*/  LEA.HI.X.SX32 R23, R18, R4, 0x2, P2 ;  /* 0x0000000412177211 */ /* 0x000fc400010f16ff */
[----:B------:R-:W-:Y:S01]  /*2c270*/  LEA.HI.X.SX32 R25, R19, R4, 0x2, P1 ;  /* 0x0000000413197211 */ /* 0x000fe200008f16ff */
[----:B------:R1:W-:Y:S04]  /*2c280*/  LDGSTS.E [R6+0x4000], desc[UR60][R26.64], P0 ;  /* 0x040000001a067fae */ /* 0x0003e8000812187c */
[----:B------:R4:W-:Y:S04]  /*2c290*/  STL.64 [R1+0x948], R24 ;  /* 0x0009481801007387 */ /* 0x0009e80000100a00 */
[----:B------:R2:W-:Y:S04]  /*2c2a0*/  STL.64 [R1+0x940], R22 ;  /* 0x0009401601007387 */ /* 0x0005e80000100a00 */
[----:B------:R-:W3:Y:S01]  /*2c2b0*/  LDL.LU R175, [R1+0x2c] ;  /* 0x00002c0001af7983 */ /* 0x000ee20000300800 */
[----:B-1----:R-:W-:-:S03]  /*2c2c0*/  LEA R26, P1, R17, R0, 0x2 ;  /* 0x00000000111a7211 */ /* 0x002fc600078210ff */
[----:B------:R4:W-:Y:S01]  /*2c2d0*/  LDGSTS.E [R6+0x4400], desc[UR60][R24.64], P0 ;  /* 0x0440000018067fae */ /* 0x0009e2000812187c */
[----:B------:R-:W-:-:S03]  /*2c2e0*/  LEA.HI.X.SX32 R27, R17, R4, 0x2, P1 ;  /* 0x00000004111b7211 */ /* 0x000fc600008f16ff */
[----:B------:R2:W-:Y:S01]  /*2c2f0*/  LDGSTS.E [R6+0x4800], desc[UR60][R22.64], P0 ;  /* 0x0480000016067fae */ /* 0x0005e2000812187c */
[----:B----4-:R-:W-:-:S03]  /*2c300*/  LEA R24, P2, R16, R0, 0x2 ;  /* 0x0000000010187211 */ /* 0x010fc600078410ff */
[----:B------:R-:W-:Y:S01]  /*2c310*/  STL.64 [R1+0x938], R26 ;  /* 0x0009381a01007387 */ /* 0x000fe20000100a00 */
[----:B--2---:R-:W-:-:S03]  /*2c320*/  LEA R22, P1, R13, R0, 0x2 ;  /* 0x000000000d167211 */ /* 0x004fc600078210ff */
[----:B------:R-:W-:Y:S01]  /*2c330*/  LDGSTS.E [R6+0x4c00], desc[UR60][R26.64], P0 ;  /* 0x04c000001a067fae */ /* 0x000fe2000812187c */
[----:B------:R-:W-:Y:S02]  /*2c340*/  LEA.HI.X.SX32 R25, R16, R4, 0x2, P2 ;  /* 0x0000000410197211 */ /* 0x000fe400010f16ff */
[C---:B------:R-:W-:Y:S02]  /*2c350*/  LEA R18, P2, R14.reuse, R0, 0x2 ;  /* 0x000000000e127211 */ /* 0x040fe400078410ff */
[----:B------:R-:W-:Y:S01]  /*2c360*/  LEA.HI.X.SX32 R23, R13, R4, 0x2, P1 ;  /* 0x000000040d177211 */ /* 0x000fe200008f16ff */
[----:B------:R-:W-:Y:S01]  /*2c370*/  LDGSTS.E [R6+0x5000], desc[UR60][R24.64], P0 ;  /* 0x0500000018067fae */ /* 0x000fe2000812187c */
[C---:B------:R-:W-:Y:S02]  /*2c380*/  LEA R16, P1, R15.reuse, R0, 0x2 ;  /* 0x000000000f107211 */ /* 0x040fe400078210ff */
[-C--:B------:R-:W-:Y:S01]  /*2c390*/  LEA.HI.X.SX32 R19, R14, R4.reuse, 0x2, P2 ;  /* 0x000000040e137211 */ /* 0x080fe200010f16ff */
[----:B------:R-:W-:Y:S01]  /*2c3a0*/  STL.64 [R1+0x930], R24 ;  /* 0x0009301801007387 */ /* 0x000fe20000100a00 */
[----:B------:R-:W-:Y:S01]  /*2c3b0*/  LEA.HI.X.SX32 R17, R15, R4, 0x2, P1 ;  /* 0x000000040f117211 */ /* 0x000fe200008f16ff */
[----:B------:R-:W1:Y:S02]  /*2c3c0*/  LDC R14, c[0x0][0x240] ;  /* 0x00009000ff0e7b82 */ /* 0x000e640000000800 */
[----:B------:R-:W-:Y:S04]  /*2c3d0*/  STL.64 [R1+0x928], R22 ;  /* 0x0009281601007387 */ /* 0x000fe80000100a00 */
[----:B------:R-:W-:Y:S04]  /*2c3e0*/  LDGSTS.E [R6+0x5400], desc[UR60][R22.64], P0 ;  /* 0x0540000016067fae */ /* 0x000fe8000812187c */
[----:B------:R2:W-:Y:S04]  /*2c3f0*/  STL.64 [R1+0x920], R18 ;  /* 0x0009201201007387 */ /* 0x0005e80000100a00 */
[----:B------:R2:W-:Y:S04]  /*2c400*/  LDGSTS.E [R6+0x5800], desc[UR60][R18.64], P0 ;  /* 0x0580000012067fae */ /* 0x0005e8000812187c */
[----:B------:R4:W-:Y:S04]  /*2c410*/  STL.64 [R1+0x918], R16 ;  /* 0x0009181001007387 */ /* 0x0009e80000100a00 */
[----:B------:R4:W-:Y:S01]  /*2c420*/  LDGSTS.E [R6+0x5c00], desc[UR60][R16.64], P0 ;  /* 0x05c0000010067fae */ /* 0x0009e2000812187c */
[----:B--2---:R-:W-:-:S04]  /*2c430*/  LEA R18, P1, R12, R0, 0x2 ;  /* 0x000000000c127211 */ /* 0x004fc800078210ff */
[----:B------:R-:W-:Y:S02]  /*2c440*/  LEA.HI.X.SX32 R19, R12, R4, 0x2, P1 ;  /* 0x000000040c137211 */ /* 0x000fe400008f16ff */
[----:B------:R-:W-:Y:S01]  /*2c450*/  LEA R12, P1, R10, R0, 0x2 ;  /* 0x000000000a0c7211 */ /* 0x000fe200078210ff */
[----:B---3--:R-:W-:-:S05]  /*2c460*/  IMAD R13, R174, R21, RZ ;  /* 0x00000015ae0d7224 */ /* 0x008fca00078e02ff */
[----:B------:R-:W-:-:S04]  /*2c470*/  LEA R20, P2, R13, R0, 0x2 ;  /* 0x000000000d147211 */ /* 0x000fc800078410ff */
[----:B------:R-:W-:Y:S02]  /*2c480*/  LEA.HI.X.SX32 R21, R13, R4, 0x2, P2 ;  /* 0x000000040d157211 */ /* 0x000fe400010f16ff */
[----:B----4-:R-:W-:-:S03]  /*2c490*/  LEA R16, P2, R11, R0, 0x2 ;  /* 0x000000000b107211 */ /* 0x010fc600078410ff */
[----:B------:R-:W-:Y:S01]  /*2c4a0*/  LDGSTS.E [R6+0x6000], desc[UR60][R20.64], P0 ;  /* 0x0600000014067fae */ /* 0x000fe2000812187c */
[----:B------:R-:W-:-:S03]  /*2c4b0*/  LEA.HI.X.SX32 R17, R11, R4, 0x2, P2 ;  /* 0x000000040b117211 */ /* 0x000fc600010f16ff */
[----:B------:R-:W-:Y:S01]  /*2c4c0*/  STL.64 [R1+0xdd0], R20 ;  /* 0x000dd01401007387 */ /* 0x000fe20000100a00 */
[----:B------:R-:W-:-:S03]  /*2c4d0*/  LEA.HI.X.SX32 R13, R10, R4, 0x2, P1 ;  /* 0x000000040a0d7211 */ /* 0x000fc600008f16ff */
[----:B------:R2:W-:Y:S04]  /*2c4e0*/  STL.64 [R1+0x910], R18 ;  /* 0x0009101201007387 */ /* 0x0005e80000100a00 */
[----:B------:R2:W-:Y:S04]  /*2c4f0*/  LDGSTS.E [R6+0x6400], desc[UR60][R18.64], P0 ;  /* 0x0640000012067fae */ /* 0x0005e8000812187c */
[----:B------:R3:W-:Y:S04]  /*2c500*/  STL.64 [R1+0x908], R16 ;  /* 0x0009081001007387 */ /* 0x0007e80000100a00 */
[----:B------:R3:W-:Y:S01]  /*2c510*/  LDGSTS.E [R6+0x6800], desc[UR60][R16.64], P0 ;  /* 0x0680000010067fae */ /* 0x0007e2000812187c */
[----:B--2---:R-:W-:-:S03]  /*2c520*/  LEA R18, P2, R9, R0, 0x2 ;  /* 0x0000000009127211 */ /* 0x004fc600078410ff */
[----:B------:R2:W-:Y:S01]  /*2c530*/  STL.64 [R1+0x900], R12 ;  /* 0x0009000c01007387 */ /* 0x0005e20000100a00 */
[----:B---3--:R-:W-:-:S03]  /*2c540*/  LEA R16, P1, R8, R0, 0x2 ;  /* 0x0000000008107211 */ /* 0x008fc600078210ff */
[----:B------:R2:W-:Y:S01]  /*2c550*/  LDGSTS.E [R6+0x6c00], desc[UR60][R12.64], P0 ;  /* 0x06c000000c067fae */ /* 0x0005e2000812187c */
[----:B------:R-:W-:Y:S02]  /*2c560*/  LEA.HI.X.SX32 R17, R8, R4, 0x2, P1 ;  /* 0x0000000408117211 */ /* 0x000fe400008f16ff */
[C---:B------:R-:W-:Y:S02]  /*2c570*/  LEA R10, P1, R2.reuse, R0, 0x2 ;  /* 0x00000000020a7211 */ /* 0x040fe400078210ff */
[-C--:B------:R-:W-:Y:S02]  /*2c580*/  LEA.HI.X.SX32 R19, R9, R4.reuse, 0x2, P2 ;  /* 0x0000000409137211 */ /* 0x080fe400010f16ff */
[----:B------:R-:W-:Y:S02]  /*2c590*/  LEA.HI.X.SX32 R11, R2, R4, 0x2, P1 ;  /* 0x00000004020b7211 */ /* 0x000fe400008f16ff */
[----:B------:R-:W3:Y:S01]  /*2c5a0*/  LDC R2, c[0x0][0x240] ;  /* 0x00009000ff027b82 */ /* 0x000ee20000000800 */
[C---:B--2---:R-:W-:Y:S01]  /*2c5b0*/  LEA R12, P2, R3.reuse, R0, 0x2 ;  /* 0x00000000030c7211 */ /* 0x044fe200078410ff */
[----:B------:R-:W-:Y:S03]  /*2c5c0*/  STL.64 [R1+0x8f8], R18 ;  /* 0x0008f81201007387 */ /* 0x000fe60000100a00 */
[----:B------:R-:W-:Y:S01]  /*2c5d0*/  LEA.HI.X.SX32 R13, R3, R4, 0x2, P2 ;  /* 0x00000004030d7211 */ /* 0x000fe200010f16ff */
[----:B------:R-:W-:Y:S01]  /*2c5e0*/  LDGSTS.E [R6+0x7000], desc[UR60][R18.64], P0 ;  /* 0x0700000012067fae */ /* 0x000fe2000812187c */
[----:B-1----:R-:W-:-:S03]  /*2c5f0*/  IMAD R8, R175, R14, RZ ;  /* 0x0000000eaf087224 */ /* 0x002fc600078e02ff */
[----:B------:R-:W-:Y:S02]  /*2c600*/  STL.64 [R1+0x8f0], R16 ;  /* 0x0008f01001007387 */ /* 0x000fe40000100a00 */
[C---:B------:R-:W-:Y:S02]  /*2c610*/  LEA R14, P3, R8.reuse, R0, 0x2 ;  /* 0x00000000080e7211 */ /* 0x040fe400078610ff */
[----:B------:R-:W-:Y:S04]  /*2c620*/  LDGSTS.E [R6+0x7400], desc[UR60][R16.64], P0 ;  /* 0x0740000010067fae */ /* 0x000fe8000812187c */
[----:B------:R1:W-:Y:S04]  /*2c630*/  STL.64 [R1+0x8e8], R12 ;  /* 0x0008e80c01007387 */ /* 0x0003e80000100a00 */
[----:B------:R1:W-:Y:S01]  /*2c640*/  LDGSTS.E [R6+0x7800], desc[UR60][R12.64], P0 ;  /* 0x078000000c067fae */ /* 0x0003e2000812187c */
[----:B------:R-:W-:-:S03]  /*2c650*/  LEA.HI.X.SX32 R15, R8, R4, 0x2, P3 ;  /* 0x00000004080f7211 */ /* 0x000fc600018f16ff */
[----:B------:R2:W-:Y:S04]  /*2c660*/  STL.64 [R1+0x8e0], R10 ;  /* 0x0008e00a01007387 */ /* 0x0005e80000100a00 */
[----:B------:R2:W-:Y:S01]  /*2c670*/  LDGSTS.E [R6+0x7c00], desc[UR60][R10.64], P0 ;  /* 0x07c000000a067fae */ /* 0x0005e2000812187c */
[----:B-1----:R-:W-:-:S03]  /*2c680*/  LEA R12, P2, R252, R0, 0x2 ;  /* 0x00000000fc0c7211 */ /* 0x002fc600078410ff */
[----:B------:R-:W-:Y:S01]  /*2c690*/  STL.64 [R1+0xe10], R14 ;  /* 0x000e100e01007387 */ /* 0x000fe20000100a00 */
[----:B------:R-:W-:-:S03]  /*2c6a0*/  LEA.HI.X.SX32 R13, R252, R4, 0x2, P2 ;  /* 0x00000004fc0d7211 */ /* 0x000fc600010f16ff */
[----:B------:R-:W-:Y:S01]  /*2c6b0*/  LDGSTS.E [R6+0x20000], desc[UR60][R14.64], P0 ;  /* 0x200000000e067fae */ /* 0x000fe2000812187c */
[-C--:B------:R-:W-:Y:S02]  /*2c6c0*/  LEA R8, P2, R39, R0.reuse, 0x2 ;  /* 0x0000000027087211 */ /* 0x080fe400078410ff */
[----:B--2---:R-:W-:Y:S01]  /*2c6d0*/  LEA R10, P1, R7, R0, 0x2 ;  /* 0x00000000070a7211 */ /* 0x004fe200078210ff */
[----:B------:R1:W-:Y:S01]  /*2c6e0*/  STL.64 [R1+0x8d8], R12 ;  /* 0x0008d80c01007387 */ /* 0x0003e20000100a00 */
[-C--:B------:R-:W-:Y:S02]  /*2c6f0*/  LEA.HI.X.SX32 R9, R39, R4.reuse, 0x2, P2 ;  /* 0x0000000427097211 */ /* 0x080fe400010f16ff */
[----:B------:R-:W-:Y:S01]  /*2c700*/  LEA.HI.X.SX32 R11, R7, R4, 0x2, P1 ;  /* 0x00000004070b7211 */ /* 0x000fe200008f16ff */
[----:B------:R1:W-:Y:S01]  /*2c710*/  LDGSTS.E [R6+0x20400], desc[UR60][R12.64], P0 ;  /* 0x204000000c067fae */ /* 0x0003e2000812187c */
[----:B---3--:R-:W-:Y:S01]  /*2c720*/  IMAD R2, R247, R2, RZ ;  /* 0x00000002f7027224 */ /* 0x008fe200078e02ff */
[----:B------:R-:W2:Y:S02]  /*2c730*/  LDC R7, c[0x0][0x240] ;  /* 0x00009000ff077b82 */ /* 0x000ea40000000800 */
[----:B------:R3:W-:Y:S04]  /*2c740*/  STL.64 [R1+0x8d0], R10 ;  /* 0x0008d00a01007387 */ /* 0x0007e80000100a00 */
[----:B------:R3:W-:Y:S01]  /*2c750*/  LDGSTS.E [R6+0x20800], desc[UR60][R10.64], P0 ;  /* 0x208000000a067fae */ /* 0x0007e2000812187c */
[----:B-1----:R-:W-:-:S03]  /*2c760*/  LEA R12, P1, R40, R0, 0x2 ;  /* 0x00000000280c7211 */ /* 0x002fc600078210ff */
[----:B------:R1:W-:Y:S01]  /*2c770*/  STL.64 [R1+0x8c8], R8 ;  /* 0x0008c80801007387 */ /* 0x0003e20000100a00 */
[----:B------:R-:W-:-:S03]  /*2c780*/  LEA.HI.X.SX32 R13, R40, R4, 0x2, P1 ;  /* 0x00000004280d7211 */ /* 0x000fc600008f16ff */
[----:B------:R1:W-:Y:S01]  /*2c790*/  LDGSTS.E [R6+0x20c00], desc[UR60][R8.64], P0 ;  /* 0x20c0000008067fae */ /* 0x0003e2000812187c */
[----:B---3--:R-:W-:-:S03]  /*2c7a0*/  LEA R10, P2, R41, R0, 0x2 ;  /* 0x00000000290a7211 */ /* 0x008fc600078410ff */
[----:B------:R3:W-:Y:S01]  /*2c7b0*/  STL.64 [R1+0x8c0], R12 ;  /* 0x0008c00c01007387 */ /* 0x0007e20000100a00 */
[----:B------:R-:W-:-:S03]  /*2c7c0*/  LEA.HI.X.SX32 R11, R41, R4, 0x2, P2 ;  /* 0x00000004290b7211 */ /* 0x000fc600010f16ff */
[----:B------:R3:W-:Y:S01]  /*2c7d0*/  LDGSTS.E [R6+0x21000], desc[UR60][R12.64], P0 ;  /* 0x210000000c067fae */ /* 0x0007e2000812187c */
[----:B-1----:R-:W-:-:S03]  /*2c7e0*/  LEA R8, P1, R42, R0, 0x2 ;  /* 0x000000002a087211 */ /* 0x002fc600078210ff */
[----:B------:R1:W-:Y:S01]  /*2c7f0*/  STL.64 [R1+0x8b8], R10 ;  /* 0x0008b80a01007387 */ /* 0x0003e20000100a00 */
[----:B------:R-:W-:-:S03]  /*2c800*/  LEA.HI.X.SX32 R9, R42, R4, 0x2, P1 ;  /* 0x000000042a097211 */ /* 0x000fc600008f16ff */
[----:B------:R1:W-:Y:S01]  /*2c810*/  LDGSTS.E [R6+0x21400], desc[UR60][R10.64], P0 ;  /* 0x214000000a067fae */ /* 0x0003e2000812187c */
[CC--:B------:R-:W-:Y:S02]  /*2c820*/  LEA R14, P1, R47.reuse, R0.reuse, 0x2 ;  /* 0x000000002f0e7211 */ /* 0x0c0fe400078210ff */
[C---:B---3--:R-:W-:Y:S01]  /*2c830*/  LEA R12, P4, R2.reuse, R0, 0x2 ;  /* 0x00000000020c7211 */ /* 0x048fe200078810ff */
[----:B------:R3:W-:Y:S01]  /*2c840*/  STL.64 [R1+0x8b0], R8 ;  /* 0x0008b00801007387 */ /* 0x0007e20000100a00 */
[-C--:B------:R-:W-:Y:S02]  /*2c850*/  LEA.HI.X.SX32 R15, R47, R4.reuse, 0x2, P1 ;  /* 0x000000042f0f7211 */ /* 0x080fe400008f16ff */
[----:B------:R-:W-:Y:S01]  /*2c860*/  LEA.HI.X.SX32 R13, R2, R4, 0x2, P4 ;  /* 0x00000004020d7211 */ /* 0x000fe200020f16ff */
[----:B------:R3:W-:Y:S01]  /*2c870*/  LDGSTS.E [R6+0x21800], desc[UR60][R8.64], P0 ;  /* 0x2180000008067fae */ /* 0x0007e2000812187c */
[-C--:B------:R-:W-:Y:S02]  /*2c880*/  LEA R2, P1, R79, R0.reuse, 0x2 ;  /* 0x000000004f027211 */ /* 0x080fe400078210ff */
[----:B-1----:R-:W-:Y:S01]  /*2c890*/  LEA R10, P3, R63, R0, 0x2 ;  /* 0x000000003f0a7211 */ /* 0x002fe200078610ff */
[----:B------:R-:W-:Y:S01]  /*2c8a0*/  STL.64 [R1+0x8a8], R14 ;  /* 0x0008a80e01007387 */ /* 0x000fe20000100a00 */
[----:B------:R-:W-:-:S02]  /*2c8b0*/  LEA.HI.X.SX32 R3, R79, R4, 0x2, P1 ;  /* 0x000000044f037211 */ /* 0x000fc400008f16ff */
[----:B------:R-:W-:Y:S01]  /*2c8c0*/  LEA.HI.X.SX32 R11, R63, R4, 0x2, P3 ;  /* 0x000000043f0b7211 */ /* 0x000fe200018f16ff */
[----:B------:R-:W-:Y:S01]  /*2c8d0*/  LDGSTS.E [R6+0x21c00], desc[UR60][R14.64], P0 ;  /* 0x21c000000e067fae */ /* 0x000fe2000812187c */
[----:B---3--:R-:W-:-:S03]  /*2c8e0*/  LEA R8, P2, R71, R0, 0x2 ;  /* 0x0000000047087211 */ /* 0x008fc600078410ff */
[----:B------:R-:W-:Y:S01]  /*2c8f0*/  STL.64 [R1+0xe50], R12 ;  /* 0x000e500c01007387 */ /* 0x000fe20000100a00 */
[----:B------:R-:W-:-:S03]  /*2c900*/  LEA.HI.X.SX32 R9, R71, R4, 0x2, P2 ;  /* 0x0000000447097211 */ /* 0x000fc600010f16ff */
[----:B------:R-:W-:Y:S04]  /*2c910*/  LDGSTS.E [R6+0x22000], desc[UR60][R12.64], P0 ;  /* 0x220000000c067fae */ /* 0x000fe8000812187c */
[----:B------:R1:W-:Y:S04]  /*2c920*/  STL.64 [R1+0x8a0], R10 ;  /* 0x0008a00a01007387 */ /* 0x0003e80000100a00 */
[----:B------:R1:W-:Y:S04]  /*2c930*/  LDGSTS.E [R6+0x22400], desc[UR60][R10.64], P0 ;  /* 0x224000000a067fae */ /* 0x0003e8000812187c */
[----:B------:R-:W-:Y:S04]  /*2c940*/  STL.64 [R1+0x898], R8 ;  /* 0x0008980801007387 */ /* 0x000fe80000100a00 */
[----:B------:R-:W-:Y:S04]  /*2c950*/  LDGSTS.E [R6+0x22800], desc[UR60][R8.64], P0 ;  /* 0x2280000008067fae */ /* 0x000fe8000812187c */
[----:B------:R3:W-:Y:S01]  /*2c960*/  STL.64 [R1+0x890], R2 ;  /* 0x0008900201007387 */ /* 0x0007e20000100a00 */
[----:B-1----:R-:W1:Y:S03]  /*2c970*/  LDC R10, c[0x0][0x240] ;  /* 0x00009000ff0a7b82 */ /* 0x002e660000000800 */
[----:B------:R3:W-:Y:S02]  /*2c980*/  LDGSTS.E [R6+0x22c00], desc[UR60][R2.64], P0 ;  /* 0x22c0000002067fae */ /* 0x0007e4000812187c */
[----:B---3--:R-:W-:-:S02]  /*2c990*/  IMAD.MOV.U32 R2, RZ, RZ, R185 ;  /* 0x000000ffff027224 */ /* 0x008fc400078e00b9 */
[----:B------:R-:W-:-:S05]  /*2c9a0*/  IMAD.MOV.U32 R3, RZ, RZ, R184 ;  /* 0x000000ffff037224 */ /* 0x000fca00078e00b8 */
[----:B------:R3:W-:Y:S01]  /*2c9b0*/  LDGSTS.E [R6+0x23000], desc[UR60][R2.64], P0 ;  /* 0x2300000002067fae */ /* 0x0007e2000812187c */
[----:B--2---:R-:W-:Y:S01]  /*2c9c0*/  IMAD R7, R135, R7, RZ ;  /* 0x0000000787077224 */ /* 0x004fe200078e02ff */
[----:B------:R-:W-:Y:S01]  /*2c9d0*/  LEA R8, P1, R119, R0, 0x2 ;  /* 0x0000000077087211 */ /* 0x000fe200078210ff */
[----:B---3--:R-:W-:Y:S02]  /*2c9e0*/  IMAD.MOV.U32 R2, RZ, RZ, R201 ;  /* 0x000000ffff027224 */ /* 0x008fe400078e00c9 */
[----:B------:R-:W-:-:S05]  /*2c9f0*/  IMAD.MOV.U32 R3, RZ, RZ, R200 ;  /* 0x000000ffff037224 */ /* 0x000fca00078e00c8 */
[----:B------:R2:W-:Y:S01]  /*2ca00*/  LDGSTS.E [R6+0x23400], desc[UR60][R2.64], P0 ;  /* 0x2340000002067fae */ /* 0x0005e2000812187c */
[-C--:B------:R-:W-:Y:S02]  /*2ca10*/  LEA R22, P2, R127, R0.reuse, 0x2 ;  /* 0x000000007f167211 */ /* 0x080fe400078410ff */
[----:B------:R-:W-:Y:S02]  /*2ca20*/  LEA R12, P3, R7, R0, 0x2 ;  /* 0x00000000070c7211 */ /* 0x000fe400078610ff */
[-C--:B------:R-:W-:Y:S01]  /*2ca30*/  LEA.HI.X.SX32 R9, R119, R4.reuse, 0x2, P1 ;  /* 0x0000000477097211 */ /* 0x080fe200008f16ff */
[----:B--2---:R-:W-:Y:S02]  /*2ca40*/  IMAD.MOV.U32 R2, RZ, RZ, R217 ;  /* 0x000000ffff027224 */ /* 0x004fe400078e00d9 */
[----:B------:R-:W-:Y:S01]  /*2ca50*/  IMAD.MOV.U32 R3, RZ, RZ, R216 ;  /* 0x000000ffff037224 */ /* 0x000fe200078e00d8 */
[----:B------:R-:W-:-:S04]  /*2ca60*/  LEA.HI.X.SX32 R23, R127, R4, 0x2, P2 ;  /* 0x000000047f177211 */ /* 0x000fc800010f16ff */
[----:B------:R2:W-:Y:S01]  /*2ca70*/  LDGSTS.E [R6+0x23800], desc[UR60][R2.64], P0 ;  /* 0x2380000002067fae */ /* 0x0005e2000812187c */
[----:B------:R-:W-:Y:S02]  /*2ca80*/  LEA.HI.X.SX32 R13, R7, R4, 0x2, P3 ;  /* 0x00000004070d7211 */ /* 0x000fe400018f16ff */
[CC--:B------:R-:W-:Y:S01]  /*2ca90*/  LEA R16, P1, R143.reuse, R0.reuse, 0x2 ;  /* 0x000000008f107211 */ /* 0x0c0fe200078210ff */
[----:B------:R-:W3:Y:S01]  /*2caa0*/  LDC R7, c[0x0][0x240] ;  /* 0x00009000ff077b82 */ /* 0x000ee20000000800 */
[----:B--2---:R-:W-:Y:S02]  /*2cab0*/  IMAD.MOV.U32 R2, RZ, RZ, R233 ;  /* 0x000000ffff027224 */ /* 0x004fe400078e00e9 */
[----:B------:R-:W-:Y:S01]  /*2cac0*/  IMAD.MOV.U32 R3, RZ, RZ, R232 ;  /* 0x000000ffff037224 */ /* 0x000fe200078e00e8 */
[----:B------:R-:W-:Y:S01]  /*2cad0*/  LEA R14, P2, R44, R0, 0x2 ;  /* 0x000000002c0e7211 */ /* 0x000fe200078410ff */
[----:B------:R2:W-:Y:S01]  /*2cae0*/  STL.64 [R1+0xe90], R12 ;  /* 0x000e900c01007387 */ /* 0x0005e20000100a00 */
[----:B------:R-:W-:-:S03]  /*2caf0*/  LEA.HI.X.SX32 R17, R143, R4, 0x2, P1 ;  /* 0x000000048f117211 */ /* 0x000fc600008f16ff */
[----:B------:R1:W-:Y:S04]  /*2cb00*/  LDGSTS.E [R6+0x23c00], desc[UR60][R2.64], P0 ;  /* 0x23c0000002067fae */ /* 0x0003e8000812187c */
[----:B------:R-:W-:Y:S04]  /*2cb10*/  LDGSTS.E [R6+0x24000], desc[UR60][R8.64], P0 ;  /* 0x2400000008067fae */ /* 0x000fe8000812187c */
[----:B------:R-:W-:Y:S04]  /*2cb20*/  LDGSTS.E [R6+0x24400], desc[UR60][R22.64], P0 ;  /* 0x2440000016067fae */ /* 0x000fe8000812187c */
[----:B------:R2:W-:Y:S01]  /*2cb30*/  LDGSTS.E [R6+0x24800], desc[UR60][R12.64], P0 ;  /* 0x248000000c067fae */ /* 0x0005e2000812187c */
[----:B------:R-:W-:Y:S01]  /*2cb40*/  LEA.HI.X.SX32 R15, R44, R4, 0x2, P2 ;  /* 0x000000042c0f7211 */ /* 0x000fe200010f16ff */
[----:B-1----:R-:W-:Y:S01]  /*2cb50*/  IMAD R2, R130, R10, RZ ;  /* 0x0000000a82027224 */ /* 0x002fe200078e02ff */
[-C--:B------:R-:W-:Y:S01]  /*2cb60*/  LEA R18, P2, R46, R0.reuse, 0x2 ;  /* 0x000000002e127211 */ /* 0x080fe200078410ff */
[----:B------:R1:W-:Y:S01]  /*2cb70*/  STL.64 [R1+0x888], R16 ;  /* 0x0008881001007387 */ /* 0x0003e20000100a00 */
[----:B------:R-:W4:Y:S03]  /*2cb80*/  LDC R3, c[0x0][0x240] ;  /* 0x00009000ff037b82 */ /* 0x000f260000000800 */
[----:B------:R1:W-:Y:S01]  /*2cb90*/  LDGSTS.E [R6+0x24c00], desc[UR60][R16.64], P0 ;  /* 0x24c0000010067fae */ /* 0x0003e2000812187c */
[----:B--2---:R-:W-:-:S03]  /*2cba0*/  LEA R12, P1, R45, R0, 0x2 ;  /* 0x000000002d0c7211 */ /* 0x004fc600078210ff */
[----:B------:R2:W-:Y:S01]  /*2cbb0*/  STL.64 [R1+0x880], R14 ;  /* 0x0008800e01007387 */ /* 0x0005e20000100a00 */
[----:B------:R-:W-:-:S03]  /*2cbc0*/  LEA.HI.X.SX32 R13, R45, R4, 0x2, P1 ;  /* 0x000000042d0d7211 */ /* 0x000fc600008f16ff */
[----:B------:R2:W-:Y:S01]  /*2cbd0*/  LDGSTS.E [R6+0x25000], desc[UR60][R14.64], P0 ;  /* 0x250000000e067fae */ /* 0x0005e2000812187c */
[----:B------:R-:W-:Y:S02]  /*2cbe0*/  LEA.HI.X.SX32 R19, R46, R4, 0x2, P2 ;  /* 0x000000042e137211 */ /* 0x000fe400010f16ff */
[C---:B-1----:R-:W-:Y:S01]  /*2cbf0*/  LEA R16, P1, R48.reuse, R0, 0x2 ;  /* 0x0000000030107211 */ /* 0x042fe200078210ff */
[----:B------:R1:W-:Y:S04]  /*2cc00*/  STL.64 [R1+0x878], R12 ;  /* 0x0008780c01007387 */ /* 0x0003e80000100a00 */
[----:B------:R1:W-:Y:S01]  /*2cc10*/  LDGSTS.E [R6+0x25400], desc[UR60][R12.64], P0 ;  /* 0x254000000c067fae */ /* 0x0003e2000812187c */
[----:B------:R-:W-:Y:S02]  /*2cc20*/  LEA.HI.X.SX32 R17, R48, R4, 0x2, P1 ;  /* 0x0000000430117211 */ /* 0x000fe400008f16ff */
[C---:B--2---:R-:W-:Y:S01]  /*2cc30*/  LEA R14, P3, R2.reuse, R0, 0x2 ;  /* 0x00000000020e7211 */ /* 0x044fe200078610ff */
[----:B------:R2:W-:Y:S03]  /*2cc40*/  STL.64 [R1+0x870], R18 ;  /* 0x0008701201007387 */ /* 0x0005e60000100a00 */
[----:B------:R-:W-:-:S02]  /*2cc50*/  LEA.HI.X.SX32 R15, R2, R4, 0x2, P3 ;  /* 0x00000004020f7211 */ /* 0x000fc400018f16ff */
[CC--:B-1----:R-:W-:Y:S01]  /*2cc60*/  LEA R12, P2, R50.reuse, R0.reuse, 0x2 ;  /* 0x00000000320c7211 */ /* 0x0c2fe200078410ff */
[----:B------:R-:W-:Y:S01]  /*2cc70*/  STL.64 [R1+0x868], R16 ;  /* 0x0008681001007387 */ /* 0x000fe20000100a00 */
[C---:B------:R-:W-:Y:S01]  /*2cc80*/  LEA R10, P1, R51.reuse, R0, 0x2 ;  /* 0x00000000330a7211 */ /* 0x040fe200078210ff */
[----:B------:R-:W1:Y:S01]  /*2cc90*/  LDC R2, c[0x0][0x240] ;  /* 0x00009000ff027b82 */ /* 0x000e620000000800 */
[-C--:B------:R-:W-:Y:S01]  /*2cca0*/  LEA.HI.X.SX32 R13, R50, R4.reuse, 0x2, P2 ;  /* 0x00000004320d7211 */ /* 0x080fe200010f16ff */
[----:B------:R3:W-:Y:S04]  /*2ccb0*/  STL.64 [R1+0xed0], R14 ;  /* 0x000ed00e01007387 */ /* 0x0007e80000100a00 */
[----:B------:R4:W-:Y:S04]  /*2ccc0*/  STL.64 [R1+0x860], R12 ;  /* 0x0008600c01007387 */ /* 0x0009e80000100a00 */
[----:B------:R-:W4:Y:S04]  /*2ccd0*/  LDL.LU R157, [R1+0x42c] ;  /* 0x00042c00019d7983 */ /* 0x000f280000300800 */
[----:B------:R-:W4:Y:S01]  /*2cce0*/  LDL.LU R174, [R1+0x408] ;  /* 0x0004080001ae7983 */ /* 0x000f220000300800 */
[----:B------:R-:W-:-:S03]  /*2ccf0*/  LEA.HI.X.SX32 R11, R51, R4, 0x2, P1 ;  /* 0x00000004330b7211 */ /* 0x000fc600008f16ff */
[----:B------:R2:W-:Y:S04]  /*2cd00*/  LDGSTS.E [R6+0x25800], desc[UR60][R18.64], P0 ;  /* 0x2580000012067fae */ /* 0x0005e8000812187c */
[----:B------:R4:W-:Y:S04]  /*2cd10*/  STL.64 [R1+0x858], R10 ;  /* 0x0008580a01007387 */ /* 0x0009e80000100a00 */
[----:B------:R-:W1:Y:S04]  /*2cd20*/  LDL.LU R173, [R1+0x3e8] ;  /* 0x0003e80001ad7983 */ /* 0x000e680000300800 */
[----:B------:R-:W-:Y:S04]  /*2cd30*/  LDGSTS.E [R6+0x25c00], desc[UR60][R16.64], P0 ;  /* 0x25c0000010067fae */ /* 0x000fe8000812187c */
[----:B------:R-:W4:Y:S04]  /*2cd40*/  LDL.LU R171, [R1+0x3c8] ;  /* 0x0003c80001ab7983 */ /* 0x000f280000300800 */
[----:B------:R3:W-:Y:S04]  /*2cd50*/  LDGSTS.E [R6+0x26000], desc[UR60][R14.64], P0 ;  /* 0x260000000e067fae */ /* 0x0007e8000812187c */
[----:B------:R4:W-:Y:S01]  /*2cd60*/  LDGSTS.E [R6+0x26400], desc[UR60][R12.64], P0 ;  /* 0x264000000c067fae */ /* 0x0009e2000812187c */
[----:B--2---:R-:W-:-:S03]  /*2cd70*/  LEA R18, P3, R53, R0, 0x2 ;  /* 0x0000000035127211 */ /* 0x004fc600078610ff */
[----:B------:R2:W-:Y:S01]  /*2cd80*/  LDGSTS.E [R6+0x26800], desc[UR60][R10.64], P0 ;  /* 0x268000000a067fae */ /* 0x0005e2000812187c */
[----:B---3--:R-:W-:-:S04]  /*2cd90*/  LEA R14, P2, R55, R0, 0x2 ;  /* 0x00000000370e7211 */ /* 0x008fc800078410ff */
[----:B------:R-:W-:Y:S02]  /*2cda0*/  LEA.HI.X.SX32 R15, R55, R4, 0x2, P2 ;  /* 0x00000004370f7211 */ /* 0x000fe400010f16ff */
[----:B----4-:R-:W-:Y:S02]  /*2cdb0*/  LEA R12, P1, R49, R0, 0x2 ;  /* 0x00000000310c7211 */ /* 0x010fe400078210ff */
[-C--:B------:R-:W-:Y:S01]  /*2cdc0*/  LEA.HI.X.SX32 R19, R53, R4.reuse, 0x2, P3 ;  /* 0x0000000435137211 */ /* 0x080fe200018f16ff */
[----:B------:R3:W-:Y:S01]  /*2cdd0*/  STL.64 [R1+0x850], R14 ;  /* 0x0008500e01007387 */ /* 0x0007e20000100a00 */
[----:B------:R-:W-:Y:S01]  /*2cde0*/  LEA.HI.X.SX32 R13, R49, R4, 0x2, P1 ;  /* 0x00000004310d7211 */ /* 0x000fe200008f16ff */
[----:B--2---:R-:W2:Y:S02]  /*2cdf0*/  LDC R10, c[0x0][0x240] ;  /* 0x00009000ff0a7b82 */ /* 0x004ea40000000800 */
[----:B------:R-:W4:Y:S04]  /*2ce00*/  LDL.LU R156, [R1+0x3a8] ;  /* 0x0003a800019c7983 */ /* 0x000f280000300800 */
[----:B------:R3:W-:Y:S02]  /*2ce10*/  LDGSTS.E [R6+0x26c00], desc[UR60][R14.64], P0 ;  /* 0x26c000000e067fae */ /* 0x0007e4000812187c */
[----:B------:R-:W4:Y:S02]  /*2ce20*/  LDC R11, c[0x0][0x240] ;  /* 0x00009000ff0b7b82 */ /* 0x000f240000000800 */
[----:B------:R-:W4:Y:S04]  /*2ce30*/  LDL.LU R155, [R1+0x388] ;  /* 0x00038800019b7983 */ /* 0x000f280000300800 */
[----:B------:R2:W-:Y:S01]  /*2ce40*/  STL.64 [R1+0x848], R12 ;  /* 0x0008480c01007387 */ /* 0x0005e20000100a00 */
[----:B---3--:R-:W-:-:S03]  /*2ce50*/  LEA R14, P2, R54, R0, 0x2 ;  /* 0x00000000360e7211 */ /* 0x008fc600078410ff */
[----:B------:R-:W3:Y:S01]  /*2ce60*/  LDL.LU R172, [R1+0x368] ;  /* 0x0003680001ac7983 */ /* 0x000ee20000300800 */
[----:B------:R-:W-:-:S03]  /*2ce70*/  LEA.HI.X.SX32 R15, R54, R4, 0x2, P2 ;  /* 0x00000004360f7211 */ /* 0x000fc600010f16ff */
[----:B------:R-:W-:Y:S04]  /*2ce80*/  STL.64 [R1+0x840], R18 ;  /* 0x0008401201007387 */ /* 0x000fe80000100a00 */
[----:B------:R2:W-:Y:S04]  /*2ce90*/  STL.64 [R1+0x838], R14 ;  /* 0x0008380e01007387 */ /* 0x0005e80000100a00 */
[----:B------:R-:W3:Y:S01]  /*2cea0*/  LDL.LU R175, [R1+0x348] ;  /* 0x0003480001af7983 */ /* 0x000ee20000300800 */
[----:B------:R-:W-:-:S03]  /*2ceb0*/  LEA R16, P1, R52, R0, 0x2 ;  /* 0x0000000034107211 */ /* 0x000fc600078210ff */
[----:B------:R2:W-:Y:S01]  /*2cec0*/  LDGSTS.E [R6+0x27000], desc[UR60][R12.64], P0 ;  /* 0x270000000c067fae */ /* 0x0005e2000812187c */
[----:B------:R-:W-:-:S03]  /*2ced0*/  LEA.HI.X.SX32 R17, R52, R4, 0x2, P1 ;  /* 0x0000000434117211 */ /* 0x000fc600008f16ff */
[----:B------:R-:W-:Y:S04]  /*2cee0*/  LDGSTS.E [R6+0x27400], desc[UR60][R18.64], P0 ;  /* 0x2740000012067fae */ /* 0x000fe8000812187c */
[----:B------:R2:W-:Y:S02]  /*2cef0*/  LDGSTS.E [R6+0x27800], desc[UR60][R14.64], P0 ;  /* 0x278000000e067fae */ /* 0x0005e4000812187c */
[----:B--2---:R-:W4:Y:S02]  /*2cf00*/  LDC R13, c[0x0][0x240] ;  /* 0x00009000ff0d7b82 */ /* 0x004f240000000800 */
[----:B------:R2:W-:Y:S04]  /*2cf10*/  LDGSTS.E [R6+0x27c00], desc[UR60][R16.64], P0 ;  /* 0x27c0000010067fae */ /* 0x0005e8000812187c */
[----:B------:R2:W-:Y:S02]  /*2cf20*/  STL.64 [R1+0x830], R16 ;  /* 0x0008301001007387 */ /* 0x0005e40000100a00 */
[----:B------:R-:W3:Y:S08]  /*2cf30*/  LDC R12, c[0x0][0x240] ;  /* 0x00009000ff0c7b82 */ /* 0x000ef00000000800 */
[----:B------:R-:W4:Y:S01]  /*2cf40*/  LDC R14, c[0x0][0x240] ;  /* 0x00009000ff0e7b82 */ /* 0x000f220000000800 */
[----:B--2---:R-:W-:-:S02]  /*2cf50*/  IMAD R6, R174, R3, RZ ;  /* 0x00000003ae067224 */ /* 0x004fc400078e02ff */
[----:B------:R-:W2:Y:S01]  /*2cf60*/  LDL.LU R174, [R1+0x328] ;  /* 0x0003280001ae7983 */ /* 0x000ea20000300800 */
[----:B------:R-:W-:-:S05]  /*2cf70*/  IMAD R7, R157, R7, RZ ;  /* 0x000000079d077224 */ /* 0x000fca00078e02ff */
[-C--:B------:R-:W-:Y:S02]  /*2cf80*/  LEA R18, P1, R7, R0.reuse, 0x2 ;  /* 0x0000000007127211 */ /* 0x080fe400078210ff */
[----:B------:R-:W-:Y:S01]  /*2cf90*/  LEA R16, P2, R6, R0, 0x2 ;  /* 0x0000000006107211 */ /* 0x000fe200078410ff */
[----:B-1----:R-:W-:Y:S01]  /*2cfa0*/  IMAD R2, R173, R2, RZ ;  /* 0x00000002ad027224 */ /* 0x002fe200078e02ff */
[----:B------:R-:W-:Y:S01]  /*2cfb0*/  LEA.HI.X.SX32 R19, R7, R4, 0x2, P1 ;  /* 0x0000000407137211 */ /* 0x000fe200008f16ff */
[----:B------:R-:W-:Y:S01]  /*2cfc0*/  IMAD R3, R171, R10, RZ ;  /* 0x0000000aab037224 */ /* 0x000fe200078e02ff */
[----:B------:R-:W-:Y:S01]  /*2cfd0*/  LOP3.LUT R10, R167, 0x10, RZ, 0x3c, !PT ;  /* 0x00000010a70a7812 */ /* 0x000fe200078e3cff */
[----:B------:R-:W2:Y:S04]  /*2cfe0*/  LDC R7, c[0x0][0x240] ;  /* 0x00009000ff077b82 */ /* 0x000ea80000000800 */
[----:B------:R-:W-:Y:S01]  /*2cff0*/  IMAD.IADD R10, R83, 0x1, R10 ;  /* 0x00000001530a7824 */ /* 0x000fe200078e020a */
[----:B------:R-:W-:Y:S01]  /*2d000*/  LEA R20, P1, R2, R0, 0x2 ;  /* 0x0000000002147211 */ /* 0x000fe200078210ff */
[----:B------:R1:W-:Y:S01]  /*2d010*/  STL.64 [R1+0xdd8], R18 ;  /* 0x000dd81201007387 */ /* 0x0003e20000100a00 */
[----:B------:R-:W-:-:S03]  /*2d020*/  LEA.HI.X.SX32 R17, R6, R4, 0x2, P2 ;  /* 0x0000000406117211 */ /* 0x000fc600010f16ff */
[----:B------:R1:W-:Y:S01]  /*2d030*/  LDGSTS.E [R10+0x80], desc[UR60][R18.64], P0 ;  /* 0x00080000120a7fae */ /* 0x0003e2000812187c */
[----:B------:R-:W-:-:S03]  /*2d040*/  LEA.HI.X.SX32 R21, R2, R4, 0x2, P1 ;  /* 0x0000000402157211 */ /* 0x000fc600008f16ff */
[----:B------:R4:W-:Y:S04]  /*2d050*/  STL.64 [R1+0xe18], R16 ;  /* 0x000e181001007387 */ /* 0x0009e80000100a00 */
[----:B------:R4:W-:Y:S01]  /*2d060*/  LDGSTS.E [R10+0x480], desc[UR60][R16.64], P0 ;  /* 0x00480000100a7fae */ /* 0x0009e2000812187c */
[----:B-1----:R-:W-:Y:S01]  /*2d070*/  LEA R18, P2, R3, R0, 0x2 ;  /* 0x0000000003127211 */ /* 0x002fe200078410ff */
[----:B----4-:R-:W-:-:S03]  /*2d080*/  IMAD R6, R156, R13, RZ ;  /* 0x0000000d9c067224 */ /* 0x010fc600078e02ff */
[----:B------:R-:W-:Y:S01]  /*2d090*/  LEA.HI.X.SX32 R19, R3, R4, 0x2, P2 ;  /* 0x0000000403137211 */ /* 0x000fe200010f16ff */
[----:B------:R-:W-:Y:S01]  /*2d0a0*/  STL.64 [R1+0xe58], R20 ;  /* 0x000e581401007387 */ /* 0x000fe20000100a00 */
[----:B------:R-:W-:-:S03]  /*2d0b0*/  LEA R16, P1, R6, R0, 0x2 ;  /* 0x0000000006107211 */ /* 0x000fc600078210ff */
[----:B------:R-:W-:Y:S01]  /*2d0c0*/  STL.64 [R1+0xe98], R18 ;  /* 0x000e981201007387 */ /* 0x000fe20000100a00 */
[----:B------:R-:W-:Y:S01]  /*2d0d0*/  LEA.HI.X.SX32 R17, R6, R4, 0x2, P1 ;  /* 0x0000000406117211 */ /* 0x000fe200008f16ff */
[----:B------:R-:W-:Y:S02]  /*2d0e0*/  IMAD R2, R155, R14, RZ ;  /* 0x0000000e9b027224 */ /* 0x000fe400078e02ff */
[----:B------:R-:W-:Y:S01]  /*2d0f0*/  LDGSTS.E [R10+0x880], desc[UR60][R20.64], P0 ;  /* 0x00880000140a7fae */ /* 0x000fe2000812187c */
[----:B---3--:R-:W-:Y:S02]  /*2d100*/  IMAD R3, R172, R12, RZ ;  /* 0x0000000cac037224 */ /* 0x008fe400078e02ff */
[----:B------:R-:W-:Y:S01]  /*2d110*/  IMAD R6, R175, R11, RZ ;  /* 0x0000000baf067224 */ /* 0x000fe200078e02ff */
[----:B------:R-:W3:Y:S01]  /*2d120*/  LDL.LU R172, [R1+0x248] ;  /* 0x0002480001ac7983 */ /* 0x000ee20000300800 */
[C---:B------:R-:W-:Y:S01]  /*2d130*/  LEA R14, P2, R2.reuse, R0, 0x2 ;  /* 0x00000000020e7211 */ /* 0x040fe200078410ff */
[----:B------:R-:W1:Y:S02]  /*2d140*/  LDC R11, c[0x0][0x240] ;  /* 0x00009000ff0b7b82 */ /* 0x000e640000000800 */
[----:B------:R4:W-:Y:S04]  /*2d150*/  STL.64 [R1+0xed8], R16 ;  /* 0x000ed81001007387 */ /* 0x0009e80000100a00 */
[----:B------:R-:W3:Y:S01]  /*2d160*/  LDL.LU R175, [R1+0x228] ;  /* 0x0002280001af7983 */ /* 0x000ee20000300800 */
[----:B------:R-:W-:-:S02]  /*2d170*/  LEA.HI.X.SX32 R15, R2, R4, 0x2, P2 ;  /* 0x00000004020f7211 */ /* 0x000fc400010f16ff */
[C---:B------:R-:W-:Y:S01]  /*2d180*/  LEA R12, P1, R3.reuse, R0, 0x2 ;  /* 0x00000000030c7211 */ /* 0x040fe200078210ff */
[----:B------:R-:W-:Y:S03]  /*2d190*/  LDGSTS.E [R10+0xc80], desc[UR60][R18.64], P0 ;  /* 0x00c80000120a7fae */ /* 0x000fe6000812187c */
[----:B------:R-:W-:Y:S01]  /*2d1a0*/  LEA.HI.X.SX32 R13, R3, R4, 0x2, P1 ;  /* 0x00000004030d7211 */ /* 0x000fe200008f16ff */
[----:B------:R4:W-:Y:S01]  /*2d1b0*/  LDGSTS.E [R10+0x1080], desc[UR60][R16.64], P0 ;  /* 0x01080000100a7fae */ /* 0x0009e2000812187c */
[----:B------:R-:W3:Y:S03]  /*2d1c0*/  LDC R3, c[0x0][0x240] ;  /* 0x00009000ff037b82 */ /* 0x000ee60000000800 */
[----:B------:R-:W-:Y:S04]  /*2d1d0*/  STL.64 [R1+0xf18], R14 ;  /* 0x000f180e01007387 */ /* 0x000fe80000100a00 */
[----:B------:R-:W-:Y:S01]  /*2d1e0*/  LDGSTS.E [R10+0x1480], desc[UR60][R14.64], P0 ;  /* 0x014800000e0a7fae */ /* 0x000fe2000812187c */
[----:B----4-:R-:W-:-:S03]  /*2d1f0*/  LEA R16, P2, R6, R0, 0x2 ;  /* 0x0000000006107211 */ /* 0x010fc600078410ff */
[----:B------:R4:W-:Y:S01]  /*2d200*/  STL.64 [R1+0xf10], R12 ;  /* 0x000f100c01007387 */ /* 0x0009e20000100a00 */
[----:B------:R-:W-:-:S03]  /*2d210*/  LEA.HI.X.SX32 R17, R6, R4, 0x2, P2 ;  /* 0x0000000406117211 */ /* 0x000fc600010f16ff */
[----:B------:R4:W-:Y:S01]  /*2d220*/  LDGSTS.E [R10+0x1880], desc[UR60][R12.64], P0 ;  /* 0x018800000c0a7fae */ /* 0x0009e2000812187c */
[----:B------:R-:W1:Y:S03]  /*2d230*/  LDC R6, c[0x0][0x240] ;  /* 0x00009000ff067b82 */ /* 0x000e660000000800 */
[----:B------:R2:W-:Y:S04]  /*2d240*/  STL.64 [R1+0xf50], R16 ;  /* 0x000f501001007387 */ /* 0x0005e80000100a00 */
[----:B------:R2:W-:Y:S01]  /*2d250*/  LDGSTS.E [R10+0x1c80], desc[UR60][R16.64], P0 ;  /* 0x01c80000100a7fae */ /* 0x0005e2000812187c */
[----:B----4-:R-:W-:-:S04]  /*2d260*/  LEA R12, P2, R56, R0, 0x2 ;  /* 0x00000000380c7211 */ /* 0x010fc800078410ff */
[----:B------:R-:W-:Y:S01]  /*2d270*/  LEA.HI.X.SX32 R13, R56, R4, 0x2, P2 ;  /* 0x00000004380d7211 */ /* 0x000fe200010f16ff */
[----:B--2---:R-:W-:Y:S02]  /*2d280*/  IMAD R2, R174, R7, RZ ;  /* 0x00000007ae027224 */ /* 0x004fe400078e02ff */
[----:B------:R-:W2:Y:S03]  /*2d290*/  LDC R7, c[0x0][0x240] ;  /* 0x00009000ff077b82 */ /* 0x000ea60000000800 */
[----:B------:R-:W-:-:S04]  /*2d2a0*/  LEA R14, P1, R2, R0, 0x2 ;  /* 0x00000000020e7211 */ /* 0x000fc800078210ff */
[----:B------:R-:W-:Y:S02]  /*2d2b0*/  LEA.HI.X.SX32 R15, R2, R4, 0x2, P1 ;  /* 0x00000004020f7211 */ /* 0x000fe400008f16ff */
[----:B------:R-:W-:-:S03]  /*2d2c0*/  LEA R16, P1, R57, R0, 0x2 ;  /* 0x0000000039107211 */ /* 0x000fc600078210ff */
[----:B------:R4:W-:Y:S04]  /*2d2d0*/  STL.64 [R1+0xf58], R14 ;  /* 0x000f580e01007387 */ /* 0x0009e80000100a00 */
[----:B------:R4:W-:Y:S01]  /*2d2e0*/  LDGSTS.E [R10+0x2080], desc[UR60][R14.64], P0 ;  /* 0x020800000e0a7fae */ /* 0x0009e2000812187c */
[----:B------:R-:W-:-:S03]  /*2d2f0*/  LEA.HI.X.SX32 R17, R57, R4, 0x2, P1 ;  /* 0x0000000439117211 */ /* 0x000fc600008f16ff */
[----:B------:R1:W-:Y:S04]  /*2d300*/  STL.64 [R1+0x828], R12 ;  /* 0x0008280c01007387 */ /* 0x0003e80000100a00 */
[----:B------:R1:W-:Y:S01]  /*2d310*/  LDGSTS.E [R10+0x2480], desc[UR60][R12.64], P0 ;  /* 0x024800000c0a7fae */ /* 0x0003e2000812187c */
[----:B----4-:R-:W-:-:S03]  /*2d320*/  LEA R14, P2, R58, R0, 0x2 ;  /* 0x000000003a0e7211 */ /* 0x010fc600078410ff */
[----:B------:R4:W-:Y:S01]  /*2d330*/  STL.64 [R1+0x820], R16 ;  /* 0x0008201001007387 */ /* 0x0009e20000100a00 */
[----:B------:R-:W-:-:S03]  /*2d340*/  LEA.HI.X.SX32 R15, R58, R4, 0x2, P2 ;  /* 0x000000043a0f7211 */ /* 0x000fc600010f16ff */
[----:B------:R4:W-:Y:S01]  /*2d350*/  LDGSTS.E [R10+0x2880], desc[UR60][R16.64], P0 ;  /* 0x02880000100a7fae */ /* 0x0009e2000812187c */
[----:B-1----:R-:W-:-:S03]  /*2d360*/  LEA R12, P1, R59, R0, 0x2 ;  /* 0x000000003b0c7211 */ /* 0x002fc600078210ff */
[----:B------:R1:W-:Y:S04]  /*2d370*/  STL.64 [R1+0x818], R14 ;  /* 0x0008180e01007387 */ /* 0x0003e80000100a00 */
[----:B------:R-:W2:Y:S01]  /*2d380*/  LDL.LU R174, [R1+0x148] ;  /* 0x0001480001ae7983 */ /* 0x000ea20000300800 */
[----:B------:R-:W-:Y:S02]  /*2d390*/  LEA.HI.X.SX32 R13, R59, R4, 0x2, P1 ;  /* 0x000000043b0d7211 */ /* 0x000fe400008f16ff */
[C---:B----4-:R-:W-:Y:S01]  /*2d3a0*/  LEA R16, P2, R60.reuse, R0, 0x2 ;  /* 0x000000003c107211 */ /* 0x050fe200078410ff */
[----:B------:R1:W-:Y:S04]  /*2d3b0*/  LDGSTS.E [R10+0x2c80], desc[UR60][R14.64], P0 ;  /* 0x02c800000e0a7fae */ /* 0x0003e8000812187c */
[----:B------:R4:W-:Y:S01]  /*2d3c0*/  STL.64 [R1+0x810], R12 ;  /* 0x0008100c01007387 */ /* 0x0009e20000100a00 */
[----:B------:R-:W-:-:S03]  /*2d3d0*/  LEA.HI.X.SX32 R17, R60, R4, 0x2, P2 ;  /* 0x000000043c117211 */ /* 0x000fc600010f16ff */
[----:B------:R4:W-:Y:S01]  /*2d3e0*/  LDGSTS.E [R10+0x3080], desc[UR60][R12.64], P0 ;  /* 0x030800000c0a7fae */ /* 0x0009e2000812187c */
[----:B-1----:R-:W-:-:S03]  /*2d3f0*/  LEA R14, P1, R61, R0, 0x2 ;  /* 0x000000003d0e7211 */ /* 0x002fc600078210ff */
[----:B------:R1:W-:Y:S01]  /*2d400*/  LDGSTS.E [R10+0x3480], desc[UR60][R16.64], P0 ;  /* 0x03480000100a7fae */ /* 0x0003e2000812187c */
[----:B------:R-:W-:-:S05]  /*2d410*/  LEA.HI.X.SX32 R15, R61, R4, 0x2, P1 ;  /* 0x000000043d0f7211 */ /* 0x000fca00008f16ff */
[----:B------:R1:W-:Y:S01]  /*2d420*/  LDGSTS.E [R10+0x3880], desc[UR60][R14.64], P0 ;  /* 0x038800000e0a7fae */ /* 0x0003e2000812187c */
[----:B---3--:R-:W-:-:S03]  /*2d430*/  IMAD R3, R172, R3, RZ ;  /* 0x00000003ac037224 */ /* 0x008fc600078e02ff */
[----:B------:R-:W3:Y:S02]  /*2d440*/  LDL.LU R172, [R1+0x128] ;  /* 0x0001280001ac7983 */ /* 0x000ee40000300800 */
[----:B----4-:R-:W-:Y:S01]  /*2d450*/  LEA R12, P2, R3, R0, 0x2 ;  /* 0x00000000030c7211 */ /* 0x010fe200078410ff */
[----:B------:R-:W-:Y:S01]  /*2d460*/  IMAD R2, R175, R6, RZ ;  /* 0x00000006af027224 */ /* 0x000fe200078e02ff */
[----:B------:R1:W-:Y:S02]  /*2d470*/  STL.64 [R1+0x808], R16 ;  /* 0x0008081001007387 */ /* 0x0003e40000100a00 */
[----:B------:R-:W-:Y:S01]  /*2d480*/  LEA.HI.X.SX32 R13, R3, R4, 0x2, P2 ;  /* 0x00000004030d7211 */ /* 0x000fe200010f16ff */
[----:B------:R-:W2:Y:S01]  /*2d490*/  LDC R6, c[0x0][0x240] ;  /* 0x00009000ff067b82 */ /* 0x000ea20000000800 */
[----:B------:R4:W-:Y:S04]  /*2d4a0*/  STL.64 [R1+0x800], R14 ;  /* 0x0008000e01007387 */ /* 0x0009e80000100a00 */
[----:B------:R4:W-:Y:S01]  /*2d4b0*/  STL.64 [R1+0xf90], R12 ;  /* 0x000f900c01007387 */ /* 0x0009e20000100a00 */
[----:B-1----:R-:W-:-:S03]  /*2d4c0*/  LEA R16, P1, R2, R0, 0x2 ;  /* 0x0000000002107211 */ /* 0x002fc600078210ff */
[----:B------:R1:W-:Y:S01]  /*2d4d0*/  LDGSTS.E [R10+0x3c80], desc[UR60][R12.64], P0 ;  /* 0x03c800000c0a7fae */ /* 0x0003e2000812187c */
[----:B----4-:R-:W-:Y:S02]  /*2d4e0*/  LEA R14, P2, R62, R0, 0x2 ;  /* 0x000000003e0e7211 */ /* 0x010fe400078410ff */
[-C--:B------:R-:W-:Y:S02]  /*2d4f0*/  LEA.HI.X.SX32 R17, R2, R4.reuse, 0x2, P1 ;  /* 0x0000000402117211 */ /* 0x080fe400008f16ff */
[----:B------:R-:W-:Y:S02]  /*2d500*/  LEA.HI.X.SX32 R15, R62, R4, 0x2, P2 ;  /* 0x000000043e0f7211 */ /* 0x000fe400010f16ff */
[C---:B-1----:R-:W-:Y:S01]  /*2d510*/  LEA R12, P1, R64.reuse, R0, 0x2 ;  /* 0x00000000400c7211 */ /* 0x042fe200078210ff */
[----:B------:R1:W-:Y:S03]  /*2d520*/  STL.64 [R1+0xf98], R16 ;  /* 0x000f981001007387 */ /* 0x0003e60000100a00 */
[----:B------:R-:W-:Y:S01]  /*2d530*/  LEA.HI.X.SX32 R13, R64, R4, 0x2, P1 ;  /* 0x00000004400d7211 */ /* 0x000fe200008f16ff */
[----:B------:R4:W-:Y:S04]  /*2d540*/  STL.64 [R1+0x7f8], R14 ;  /* 0x0007f80e01007387 */ /* 0x0009e80000100a00 */
[----:B------:R4:W-:Y:S04]  /*2d550*/  STL.64 [R1+0x7f0], R12 ;  /* 0x0007f00c01007387 */ /* 0x0009e80000100a00 */
[----:B------:R-:W3:Y:S01]  /*2d560*/  LDL.LU R175, [R1+0x48] ;  /* 0x0000480001af7983 */ /* 0x000ee20000300800 */
[----:B------:R-:W-:-:S03]  /*2d570*/  LEA R2, P2, R65, R0, 0x2 ;  /* 0x0000000041027211 */ /* 0x000fc600078410ff */
[----:B------:R1:W-:Y:S01]  /*2d580*/  LDGSTS.E [R10+0x4080], desc[UR60][R16.64], P0 ;  /* 0x04080000100a7fae */ /* 0x0003e2000812187c */
[----:B------:R-:W-:-:S03]  /*2d590*/  LEA.HI.X.SX32 R3, R65, R4, 0x2, P2 ;  /* 0x0000000441037211 */ /* 0x000fc600010f16ff */
[----:B------:R4:W-:Y:S04]  /*2d5a0*/  LDGSTS.E [R10+0x4480], desc[UR60][R14.64], P0 ;  /* 0x044800000e0a7fae */ /* 0x0009e8000812187c */
[----:B------:R4:W-:Y:S04]  /*2d5b0*/  LDGSTS.E [R10+0x4880], desc[UR60][R12.64], P0 ;  /* 0x048800000c0a7fae */ /* 0x0009e8000812187c */
[----:B------:R2:W-:Y:S01]  /*2d5c0*/  STL.64 [R1+0x7e8], R2 ;  /* 0x0007e80201007387 */ /* 0x0005e20000100a00 */
[----:B-1----:R-:W-:-:S03]  /*2d5d0*/  LEA R16, P1, R66, R0, 0x2 ;  /* 0x0000000042107211 */ /* 0x002fc600078210ff */
[----:B------:R2:W-:Y:S01]  /*2d5e0*/  LDGSTS.E [R10+0x4c80], desc[UR60][R2.64], P0 ;  /* 0x04c80000020a7fae */ /* 0x0005e2000812187c */
[C---:B----4-:R-:W-:Y:S02]  /*2d5f0*/  LEA R14, P2, R67.reuse, R0, 0x2 ;  /* 0x00000000430e7211 */ /* 0x050fe400078410ff */
[-C--:B------:R-:W-:Y:S02]  /*2d600*/  LEA.HI.X.SX32 R17, R66, R4.reuse, 0x2, P1 ;  /* 0x0000000442117211 */ /* 0x080fe400008f16ff */
[----:B------:R-:W-:Y:S02]  /*2d610*/  LEA.HI.X.SX32 R15, R67, R4, 0x2, P2 ;  /* 0x00000004430f7211 */ /* 0x000fe400010f16ff */
[C---:B------:R-:W-:Y:S01]  /*2d620*/  LEA R12, P1, R68.reuse, R0, 0x2 ;  /* 0x00000000440c7211 */ /* 0x040fe200078210ff */
[----:B------:R1:W-:Y:S03]  /*2d630*/  LDGSTS.E [R10+0x5080], desc[UR60][R16.64], P0 ;  /* 0x05080000100a7fae */ /* 0x0003e6000812187c */
[----:B------:R-:W-:Y:S01]  /*2d640*/  LEA.HI.X.SX32 R13, R68, R4, 0x2, P1 ;  /* 0x00000004440d7211 */ /* 0x000fe200008f16ff */
[----:B------:R-:W-:Y:S04]  /*2d650*/  LDGSTS.E [R10+0x5480], desc[UR60][R14.64], P0 ;  /* 0x054800000e0a7fae */ /* 0x000fe8000812187c */
[----:B------:R4:W-:Y:S01]  /*2d660*/  LDGSTS.E [R10+0x5880], desc[UR60][R12.64], P0 ;  /* 0x058800000c0a7fae */ /* 0x0009e2000812187c */
[----:B--2---:R-:W-:-:S03]  /*2d670*/  IMAD R3, R174, R6, RZ ;  /* 0x00000006ae037224 */ /* 0x004fc600078e02ff */
[----:B------:R-:W2:Y:S01]  /*2d680*/  LDL.LU R174, [R1+0x28] ;  /* 0x0000280001ae7983 */ /* 0x000ea20000300800 */
[----:B------:R-:W4:Y:S03]  /*2d690*/  LDC R6, c[0x0][0x240] ;  /* 0x00009000ff067b82 */ /* 0x000f260000000800 */
[----:B------:R1:W-:Y:S04]  /*2d6a0*/  STL.64 [R1+0x7e0], R16 ;  /* 0x0007e01001007387 */ /* 0x0003e80000100a00 */
[----:B------:R-:W-:Y:S01]  /*2d6b0*/  STL.64 [R1+0x7d8], R14 ;  /* 0x0007d80e01007387 */ /* 0x000fe20000100a00 */
[----:B-1----:R-:W-:-:S03]  /*2d6c0*/  LEA R16, P2, R3, R0, 0x2 ;  /* 0x0000000003107211 */ /* 0x002fc600078410ff */
[----:B------:R4:W-:Y:S01]  /*2d6d0*/  STL.64 [R1+0x7d0], R12 ;  /* 0x0007d00c01007387 */ /* 0x0009e20000100a00 */
[----:B------:R-:W-:Y:S02]  /*2d6e0*/  LEA.HI.X.SX32 R17, R3, R4, 0x2, P2 ;  /* 0x0000000403117211 */ /* 0x000fe400010f16ff */
[----:B------:R-:W2:Y:S01]  /*2d6f0*/  LDC R3, c[0x0][0x240] ;  /* 0x00009000ff037b82 */ /* 0x000ea20000000800 */
[----:B---3--:R-:W-:Y:S01]  /*2d700*/  IMAD R2, R172, R7, RZ ;  /* 0x00000007ac027224 */ /* 0x008fe200078e02ff */
[-C--:B----4-:R-:W-:Y:S01]  /*2d710*/  LEA R12, P2, R69, R0.reuse, 0x2 ;  /* 0x00000000450c7211 */ /* 0x090fe200078410ff */
[----:B------:R1:W-:Y:S03]  /*2d720*/  LDGSTS.E [R10+0x5c80], desc[UR60][R16.64], P0 ;  /* 0x05c80000100a7fae */ /* 0x0003e6000812187c */
[----:B------:R-:W-:-:S04]  /*2d730*/  LEA R14, P1, R2, R0, 0x2 ;  /* 0x00000000020e7211 */ /* 0x000fc800078210ff */
[-C--:B------:R-:W-:Y:S01]  /*2d740*/  LEA.HI.X.SX32 R15, R2, R4.reuse, 0x2, P1 ;  /* 0x00000004020f7211 */ /* 0x080fe200008f16ff */
[----:B------:R1:W-:Y:S01]  /*2d750*/  STL.64 [R1+0xfd0], R16 ;  /* 0x000fd01001007387 */ /* 0x0003e20000100a00 */
[----:B------:R-:W-:-:S03]  /*2d760*/  LEA.HI.X.SX32 R13, R69, R4, 0x2, P2 ;  /* 0x00000004450d7211 */ /* 0x000fc600010f16ff */
        /* <DEDUP_REMOVED lines=9> */
[----:B------:R3:W-:Y:S04]  /*2d800*/  LDGSTS.E [R10+0x6880], desc[UR60][R16.64], P0 ;  /* 0x06880000100a7fae */ /* 0x0007e8000812187c */
[----:B------:R4:W-:Y:S01]  /*2d810*/  STL.64 [R1+0x7b8], R14 ;  /* 0x0007b80e01007387 */ /* 0x0009e20000100a00 */
[----:B------:R-:W-:Y:S01]  /*2d820*/  IMAD R2, R175, R6, RZ ;  /* 0x00000006af027224 */ /* 0x000fe200078e02ff */
[CC--:B-1----:R-:W-:Y:S02]  /*2d830*/  LEA R12, P1, R73.reuse, R0.reuse, 0x2 ;  /* 0x00000000490c7211 */ /* 0x0c2fe400078210ff */
[----:B------:R-:W2:Y:S01]  /*2d840*/  LDL.LU R175, [R1+0x10] ;  /* 0x0000100001af7983 */ /* 0x000ea20000300800 */
[C---:B---3--:R-:W-:Y:S02]  /*2d850*/  LEA R16, P2, R74.reuse, R0, 0x2 ;  /* 0x000000004a107211 */ /* 0x048fe400078410ff */
[-C--:B------:R-:W-:Y:S01]  /*2d860*/  LEA.HI.X.SX32 R13, R73, R4.reuse, 0x2, P1 ;  /* 0x00000004490d7211 */ /* 0x080fe200008f16ff */
[----:B------:R4:W-:Y:S01]  /*2d870*/  LDGSTS.E [R10+0x6c80], desc[UR60][R14.64], P0 ;  /* 0x06c800000e0a7fae */ /* 0x0009e2000812187c */
[----:B------:R-:W-:-:S03]  /*2d880*/  LEA.HI.X.SX32 R17, R74, R4, 0x2, P2 ;  /* 0x000000044a117211 */ /* 0x000fc600010f16ff */
[----:B------:R1:W-:Y:S04]  /*2d890*/  STL.64 [R1+0x7b0], R12 ;  /* 0x0007b00c01007387 */ /* 0x0003e80000100a00 */
[----:B------:R1:W-:Y:S01]  /*2d8a0*/  LDGSTS.E [R10+0x7080], desc[UR60][R12.64], P0 ;  /* 0x070800000c0a7fae */ /* 0x0003e2000812187c */
[----:B----4-:R-:W-:-:S03]  /*2d8b0*/  LEA R14, P1, R75, R0, 0x2 ;  /* 0x000000004b0e7211 */ /* 0x010fc600078210ff */
[----:B------:R-:W-:Y:S01]  /*2d8c0*/  STL.64 [R1+0x7a8], R16 ;  /* 0x0007a81001007387 */ /* 0x000fe20000100a00 */
[----:B------:R-:W-:-:S03]  /*2d8d0*/  LEA.HI.X.SX32 R15, R75, R4, 0x2, P1 ;  /* 0x000000044b0f7211 */ /* 0x000fc600008f16ff */
[----:B------:R-:W-:Y:S01]  /*2d8e0*/  LDGSTS.E [R10+0x7480], desc[UR60][R16.64], P0 ;  /* 0x07480000100a7fae */ /* 0x000fe2000812187c */
[----:B-1----:R-:W-:-:S03]  /*2d8f0*/  LEA R12, P2, R2, R0, 0x2 ;  /* 0x00000000020c7211 */ /* 0x002fc600078410ff */
[----:B------:R1:W-:Y:S01]  /*2d900*/  STL.64 [R1+0x7a0], R14 ;  /* 0x0007a00e01007387 */ /* 0x0003e20000100a00 */
[----:B------:R-:W-:-:S03]  /*2d910*/  LEA.HI.X.SX32 R13, R2, R4, 0x2, P2 ;  /* 0x00000004020d7211 */ /* 0x000fc600010f16ff */
[----:B------:R1:W-:Y:S01]  /*2d920*/  LDGSTS.E [R10+0x7880], desc[UR60][R14.64], P0 ;  /* 0x078800000e0a7fae */ /* 0x0003e2000812187c */
[----:B------:R-:W3:Y:S03]  /*2d930*/  LDC R2, c[0x0][0x240] ;  /* 0x00009000ff027b82 */ /* 0x000ee60000000800 */
[----:B------:R4:W-:Y:S04]  /*2d940*/  STL.64 [R1+0x1010], R12 ;  /* 0x0010100c01007387 */ /* 0x0009e80000100a00 */
[----:B------:R4:W-:Y:S01]  /*2d950*/  LDGSTS.E [R10+0x7c80], desc[UR60][R12.64], P0 ;  /* 0x07c800000c0a7fae */ /* 0x0009e2000812187c */
[----:B-1----:R-:W-:-:S04]  /*2d960*/  LEA R14, P2, R251, R0, 0x2 ;  /* 0x00000000fb0e7211 */ /* 0x002fc800078410ff */
[----:B------:R-:W-:Y:S01]  /*2d970*/  LEA.HI.X.SX32 R15, R251, R4, 0x2, P2 ;  /* 0x00000004fb0f7211 */ /* 0x000fe200010f16ff */
[----:B------:R-:W-:Y:S02]  /*2d980*/  IMAD R11, R144, R11, RZ ;  /* 0x0000000b900b7224 */ /* 0x000fe400078e02ff */
[----:B--2---:R-:W-:-:S05]  /*2d990*/  IMAD R3, R174, R3, RZ ;  /* 0x00000003ae037224 */ /* 0x004fca00078e02ff */
[----:B------:R-:W-:-:S04]  /*2d9a0*/  LEA R6, P1, R3, R0, 0x2 ;  /* 0x0000000003067211 */ /* 0x000fc800078210ff */
[----:B------:R-:W-:Y:S02]  /*2d9b0*/  LEA.HI.X.SX32 R7, R3, R4, 0x2, P1 ;  /* 0x0000000403077211 */ /* 0x000fe400008f16ff */
[----:B------:R-:W1:Y:S01]  /*2d9c0*/  LDC R3, c[0x0][0x240] ;  /* 0x00009000ff037b82 */ /* 0x000e620000000800 */
[C---:B----4-:R-:W-:Y:S02]  /*2d9d0*/  LEA R12, P1, R76.reuse, R0, 0x2 ;  /* 0x000000004c0c7211 */ /* 0x050fe400078210ff */
[----:B------:R2:W-:Y:S04]  /*2d9e0*/  STL.64 [R1+0x1018], R6 ;  /* 0x0010180601007387 */ /* 0x0005e80000100a00 */
[----:B------:R2:W-:Y:S01]  /*2d9f0*/  LDGSTS.E [R10+0x20080], desc[UR60][R6.64], P0 ;  /* 0x20080000060a7fae */ /* 0x0005e2000812187c */
[----:B------:R-:W-:-:S03]  /*2da00*/  LEA.HI.X.SX32 R13, R76, R4, 0x2, P1 ;  /* 0x000000044c0d7211 */ /* 0x000fc600008f16ff */
[----:B------:R4:W-:Y:S04]  /*2da10*/  STL.64 [R1+0x798], R14 ;  /* 0x0007980e01007387 */ /* 0x0009e80000100a00 */
[----:B------:R4:W-:Y:S01]  /*2da20*/  LDGSTS.E [R10+0x20480], desc[UR60][R14.64], P0 ;  /* 0x204800000e0a7fae */ /* 0x0009e2000812187c */
[----:B--2---:R-:W-:-:S03]  /*2da30*/  LEA R6, P2, R77, R0, 0x2 ;  /* 0x000000004d067211 */ /* 0x004fc600078410ff */
[----:B------:R2:W-:Y:S01]  /*2da40*/  STL.64 [R1+0x790], R12 ;  /* 0x0007900c01007387 */ /* 0x0005e20000100a00 */
[----:B------:R-:W-:-:S03]  /*2da50*/  LEA.HI.X.SX32 R7, R77, R4, 0x2, P2 ;  /* 0x000000044d077211 */ /* 0x000fc600010f16ff */
[----:B------:R2:W-:Y:S01]  /*2da60*/  LDGSTS.E [R10+0x20880], desc[UR60][R12.64], P0 ;  /* 0x208800000c0a7fae */ /* 0x0005e2000812187c */
[----:B----4-:R-:W-:-:S03]  /*2da70*/  LEA R14, P1, R78, R0, 0x2 ;  /* 0x000000004e0e7211 */ /* 0x010fc600078210ff */
[----:B------:R4:W-:Y:S01]  /*2da80*/  STL.64 [R1+0x788], R6 ;  /* 0x0007880601007387 */ /* 0x0009e20000100a00 */
[----:B------:R-:W-:-:S03]  /*2da90*/  LEA.HI.X.SX32 R15, R78, R4, 0x2, P1 ;  /* 0x000000044e0f7211 */ /* 0x000fc600008f16ff */
[----:B------:R4:W-:Y:S01]  /*2daa0*/  LDGSTS.E [R10+0x20c80], desc[UR60][R6.64], P0 ;  /* 0x20c80000060a7fae */ /* 0x0009e2000812187c */
[C---:B--2---:R-:W-:Y:S01]  /*2dab0*/  LEA R12, P2, R80.reuse, R0, 0x2 ;  /* 0x00000000500c7211 */ /* 0x044fe200078410ff */
[----:B-1----:R-:W-:Y:S02]  /*2dac0*/  IMAD R3, R249, R3, RZ ;  /* 0x00000003f9037224 */ /* 0x002fe400078e02ff */
[----:B------:R1:W-:Y:S01]  /*2dad0*/  STL.64 [R1+0x780], R14 ;  /* 0x0007800e01007387 */ /* 0x0003e20000100a00 */
[----:B------:R-:W-:-:S03]  /*2dae0*/  LEA.HI.X.SX32 R13, R80, R4, 0x2, P2 ;  /* 0x00000004500d7211 */ /* 0x000fc600010f16ff */
[----:B------:R1:W-:Y:S01]  /*2daf0*/  LDGSTS.E [R10+0x21080], desc[UR60][R14.64], P0 ;  /* 0x210800000e0a7fae */ /* 0x0003e2000812187c */
[----:B----4-:R-:W-:-:S03]  /*2db00*/  LEA R6, P1, R81, R0, 0x2 ;  /* 0x0000000051067211 */ /* 0x010fc600078210ff */
[----:B------:R2:W-:Y:S01]  /*2db10*/  STL.64 [R1+0x778], R12 ;  /* 0x0007780c01007387 */ /* 0x0005e20000100a00 */
[----:B------:R-:W-:-:S03]  /*2db20*/  LEA.HI.X.SX32 R7, R81, R4, 0x2, P1 ;  /* 0x0000000451077211 */ /* 0x000fc600008f16ff */
[----:B------:R2:W-:Y:S01]  /*2db30*/  LDGSTS.E [R10+0x21480], desc[UR60][R12.64], P0 ;  /* 0x214800000c0a7fae */ /* 0x0005e2000812187c */
[----:B------:R-:W-:-:S03]  /*2db40*/  LEA R16, P4, R3, R0, 0x2 ;  /* 0x0000000003107211 */ /* 0x000fc600078810ff */
[----:B------:R4:W-:Y:S01]  /*2db50*/  STL.64 [R1+0x770], R6 ;  /* 0x0007700601007387 */ /* 0x0009e20000100a00 */
[----:B-1----:R-:W-:-:S03]  /*2db60*/  LEA R14, P3, R87, R0, 0x2 ;  /* 0x00000000570e7211 */ /* 0x002fc600078610ff */
[----:B------:R4:W-:Y:S01]  /*2db70*/  LDGSTS.E [R10+0x21880], desc[UR60][R6.64], P0 ;  /* 0x21880000060a7fae */ /* 0x0009e2000812187c */
[----:B------:R-:W-:Y:S01]  /*2db80*/  LEA.HI.X.SX32 R17, R3, R4, 0x2, P4 ;  /* 0x0000000403117211 */ /* 0x000fe200020f16ff */
[----:B--2---:R-:W1:Y:S01]  /*2db90*/  LDC R12, c[0x0][0x240] ;  /* 0x00009000ff0c7b82 */ /* 0x004e620000000800 */
[----:B---3--:R-:W-:Y:S01]  /*2dba0*/  IMAD R2, R175, R2, RZ ;  /* 0x00000002af027224 */ /* 0x008fe200078e02ff */
[----:B----4-:R-:W-:-:S06]  /*2dbb0*/  LEA R6, P2, R88, R0, 0x2 ;  /* 0x0000000058067211 */ /* 0x010fcc00078410ff */
[----:B------:R-:W2:Y:S01]  /*2dbc0*/  LDC R13, c[0x0][0x240] ;  /* 0x00009000ff0d7b82 */ /* 0x000ea20000000800 */
[----:B------:R-:W-:-:S04]  /*2dbd0*/  LEA R18, P1, R2, R0, 0x2 ;  /* 0x0000000002127211 */ /* 0x000fc800078210ff */
[----:B------:R-:W-:Y:S02]  /*2dbe0*/  LEA.HI.X.SX32 R19, R2, R4, 0x2, P1 ;  /* 0x0000000402137211 */ /* 0x000fe400008f16ff */
[----:B------:R-:W-:Y:S02]  /*2dbf0*/  LEA R2, P1, R89, R0, 0x2 ;  /* 0x0000000059027211 */ /* 0x000fe400078210ff */
[-C--:B------:R-:W-:Y:S02]  /*2dc00*/  LEA.HI.X.SX32 R15, R87, R4.reuse, 0x2, P3 ;  /* 0x00000004570f7211 */ /* 0x080fe400018f16ff */
[-C--:B------:R-:W-:Y:S01]  /*2dc10*/  LEA.HI.X.SX32 R7, R88, R4.reuse, 0x2, P2 ;  /* 0x0000000458077211 */ /* 0x080fe200010f16ff */
[----:B------:R-:W-:Y:S01]  /*2dc20*/  STL.64 [R1+0x1050], R18 ;  /* 0x0010501201007387 */ /* 0x000fe20000100a00 */
[----:B------:R-:W-:-:S03]  /*2dc30*/  LEA.HI.X.SX32 R3, R89, R4, 0x2, P1 ;  /* 0x0000000459037211 */ /* 0x000fc600008f16ff */
[----:B------:R-:W-:Y:S04]  /*2dc40*/  LDGSTS.E [R10+0x21c80], desc[UR60][R18.64], P0 ;  /* 0x21c80000120a7fae */ /* 0x000fe8000812187c */
[----:B------:R-:W-:Y:S04]  /*2dc50*/  STL.64 [R1+0x1058], R16 ;  /* 0x0010581001007387 */ /* 0x000fe80000100a00 */
[----:B------:R-:W-:Y:S04]  /*2dc60*/  LDGSTS.E [R10+0x22080], desc[UR60][R16.64], P0 ;  /* 0x22080000100a7fae */ /* 0x000fe8000812187c */
[----:B------:R3:W-:Y:S04]  /*2dc70*/  STL.64 [R1+0x768], R14 ;  /* 0x0007680e01007387 */ /* 0x0007e80000100a00 */
[----:B------:R3:W-:Y:S04]  /*2dc80*/  LDGSTS.E [R10+0x22480], desc[UR60][R14.64], P0 ;  /* 0x224800000e0a7fae */ /* 0x0007e8000812187c */
[----:B------:R-:W-:Y:S04]  /*2dc90*/  STL.64 [R1+0x760], R6 ;  /* 0x0007600601007387 */ /* 0x000fe80000100a00 */
[----:B------:R-:W-:Y:S04]  /*2dca0*/  LDGSTS.E [R10+0x22880], desc[UR60][R6.64], P0 ;  /* 0x22880000060a7fae */ /* 0x000fe8000812187c */
[----:B------:R4:W-:Y:S01]  /*2dcb0*/  STL.64 [R1+0x758], R2 ;  /* 0x0007580201007387 */ /* 0x0009e20000100a00 */
[----:B---3--:R-:W3:Y:S03]  /*2dcc0*/  LDC R14, c[0x0][0x240] ;  /* 0x00009000ff0e7b82 */ /* 0x008ee60000000800 */
[----:B------:R4:W-:Y:S02]  /*2dcd0*/  LDGSTS.E [R10+0x22c80], desc[UR60][R2.64], P0 ;  /* 0x22c80000020a7fae */ /* 0x0009e4000812187c */
[----:B----4-:R-:W-:Y:S01]  /*2dce0*/  MOV R2, R187 ;  /* 0x000000bb00027202 */ /* 0x010fe20000000f00 */
[----:B------:R-:W-:-:S05]  /*2dcf0*/  IMAD.MOV.U32 R3, RZ, RZ, R186 ;  /* 0x000000ffff037224 */ /* 0x000fca00078e00ba */
[----:B------:R4:W-:Y:S01]  /*2dd00*/  LDGSTS.E [R10+0x23080], desc[UR60][R2.64], P0 ;  /* 0x23080000020a7fae */ /* 0x0009e2000812187c */
[----:B-1----:R-:W-:Y:S01]  /*2dd10*/  IMAD R12, R136, R12, RZ ;  /* 0x0000000c880c7224 */ /* 0x002fe200078e02ff */
[----:B------:R-:W-:Y:S01]  /*2dd20*/  LEA R6, P1, R120, R0, 0x2 ;  /* 0x0000000078067211 */ /* 0x000fe200078210ff */
[----:B----4-:R-:W-:Y:S02]  /*2dd30*/  IMAD.MOV.U32 R2, RZ, RZ, R203 ;  /* 0x000000ffff027224 */ /* 0x010fe400078e00cb */
[----:B------:R-:W-:-:S05]  /*2dd40*/  IMAD.MOV.U32 R3, RZ, RZ, R202 ;  /* 0x000000ffff037224 */ /* 0x000fca00078e00ca */
[----:B------:R1:W-:Y:S01]  /*2dd50*/  LDGSTS.E [R10+0x23480], desc[UR60][R2.64], P0 ;  /* 0x23480000020a7fae */ /* 0x0003e2000812187c */
[----:B------:R-:W-:Y:S02]  /*2dd60*/  LEA R152, P2, R128, R0, 0x2 ;  /* 0x0000000080987211 */ /* 0x000fe400078410ff */
[----:B------:R-:W-:Y:S02]  /*2dd70*/  LEA.HI.X.SX32 R7, R120, R4, 0x2, P1 ;  /* 0x0000000478077211 */ /* 0x000fe400008f16ff */
[-C--:B------:R-:W-:Y:S01]  /*2dd80*/  LEA R18, P3, R12, R0.reuse, 0x2 ;  /* 0x000000000c127211 */ /* 0x080fe200078610ff */
[----:B-1----:R-:W-:Y:S02]  /*2dd90*/  IMAD.MOV.U32 R2, RZ, RZ, R219 ;  /* 0x000000ffff027224 */ /* 0x002fe400078e00db */
[----:B------:R-:W-:Y:S01]  /*2dda0*/  IMAD.MOV.U32 R3, RZ, RZ, R218 ;  /* 0x000000ffff037224 */ /* 0x000fe200078e00da */
[----:B------:R-:W-:-:S04]  /*2ddb0*/  LEA R16, P1, R11, R0, 0x2 ;  /* 0x000000000b107211 */ /* 0x000fc800078210ff */
[----:B------:R1:W-:Y:S01]  /*2ddc0*/  LDGSTS.E [R10+0x23880], desc[UR60][R2.64], P0 ;  /* 0x23880000020a7fae */ /* 0x0003e2000812187c */
[-C--:B------:R-:W-:Y:S02]  /*2ddd0*/  LEA.HI.X.SX32 R153, R128, R4.reuse, 0x2, P2 ;  /* 0x0000000480997211 */ /* 0x080fe400010f16ff */
[-C--:B------:R-:W-:Y:S02]  /*2dde0*/  LEA.HI.X.SX32 R19, R12, R4.reuse, 0x2, P3 ;  /* 0x000000040c137211 */ /* 0x080fe400018f16ff */
[----:B------:R-:W-:Y:S02]  /*2ddf0*/  LEA.HI.X.SX32 R17, R11, R4, 0x2, P1 ;  /* 0x000000040b117211 */ /* 0x000fe400008f16ff */
[CC--:B------:R-:W-:Y:S01]  /*2de00*/  LEA R24, P1, R91.reuse, R0.reuse, 0x2 ;  /* 0x000000005b187211 */ /* 0x0c0fe200078210ff */
[----:B-1----:R-:W-:Y:S02]  /*2de10*/  IMAD.MOV.U32 R2, RZ, RZ, R235 ;  /* 0x000000ffff027224 */ /* 0x002fe400078e00eb */
[----:B------:R-:W-:Y:S01]  /*2de20*/  IMAD.MOV.U32 R3, RZ, RZ, R234 ;  /* 0x000000ffff037224 */ /* 0x000fe200078e00ea */
[----:B------:R1:W-:Y:S01]  /*2de30*/  STL.64 [R1+0x1098], R18 ;  /* 0x0010981201007387 */ /* 0x0003e20000100a00 */
[----:B------:R-:W-:Y:S01]  /*2de40*/  LEA R20, P2, R160, R0, 0x2 ;  /* 0x00000000a0147211 */ /* 0x000fe200078410ff */
[----:B------:R-:W4:Y:S02]  /*2de50*/  LDC R11, c[0x0][0x240] ;  /* 0x00009000ff0b7b82 */ /* 0x000f240000000800 */
[----:B------:R3:W-:Y:S01]  /*2de60*/  LDGSTS.E [R10+0x23c80], desc[UR60][R2.64], P0 ;  /* 0x23c80000020a7fae */ /* 0x0007e2000812187c */
[----:B------:R-:W-:-:S03]  /*2de70*/  LEA.HI.X.SX32 R25, R91, R4, 0x2, P1 ;  /* 0x000000045b197211 */ /* 0x000fc600008f16ff */
[----:B------:R-:W-:Y:S04]  /*2de80*/  LDGSTS.E [R10+0x24080], desc[UR60][R6.64], P0 ;  /* 0x24080000060a7fae */ /* 0x000fe8000812187c */
[----:B------:R-:W-:Y:S01]  /*2de90*/  LDGSTS.E [R10+0x24480], desc[UR60][R152.64], P0 ;  /* 0x24480000980a7fae */ /* 0x000fe2000812187c */
[----:B---3--:R-:W-:-:S03]  /*2dea0*/  IMAD R3, R132, R14, RZ ;  /* 0x0000000e84037224 */ /* 0x008fc600078e02ff */
[----:B------:R1:W-:Y:S01]  /*2deb0*/  LDGSTS.E [R10+0x24880], desc[UR60][R18.64], P0 ;  /* 0x24880000120a7fae */ /* 0x0003e2000812187c */
[----:B------:R-:W-:-:S03]  /*2dec0*/  LEA.HI.X.SX32 R21, R160, R4, 0x2, P2 ;  /* 0x00000004a0157211 */ /* 0x000fc600010f16ff */
[----:B------:R3:W-:Y:S04]  /*2ded0*/  STL.64 [R1+0x1090], R16 ;  /* 0x0010901001007387 */ /* 0x0007e80000100a00 */
[----:B------:R3:W-:Y:S01]  /*2dee0*/  LDGSTS.E [R10+0x24c80], desc[UR60][R16.64], P0 ;  /* 0x24c80000100a7fae */ /* 0x0007e2000812187c */
[----:B-1----:R-:W-:-:S03]  /*2def0*/  LEA R18, P1, R92, R0, 0x2 ;  /* 0x000000005c127211 */ /* 0x002fc600078210ff */
[----:B------:R-:W-:Y:S01]  /*2df00*/  STL.64 [R1+0x750], R24 ;  /* 0x0007501801007387 */ /* 0x000fe20000100a00 */
[----:B------:R-:W-:-:S03]  /*2df10*/  LEA.HI.X.SX32 R19, R92, R4, 0x2, P1 ;  /* 0x000000045c137211 */ /* 0x000fc600008f16ff */
[----:B------:R-:W4:Y:S01]  /*2df20*/  LDL.LU R155, [R1+0x428] ;  /* 0x00042800019b7983 */ /* 0x000f220000300800 */
[----:B---3--:R-:W-:-:S03]  /*2df30*/  LEA R16, P3, R3, R0, 0x2 ;  /* 0x0000000003107211 */ /* 0x008fc600078610ff */
[----:B------:R-:W-:Y:S01]  /*2df40*/  STL.64 [R1+0x748], R20 ;  /* 0x0007481401007387 */ /* 0x000fe20000100a00 */
[----:B------:R-:W-:-:S03]  /*2df50*/  LEA.HI.X.SX32 R17, R3, R4, 0x2, P3 ;  /* 0x0000000403117211 */ /* 0x000fc600018f16ff */
[----:B------:R1:W-:Y:S01]  /*2df60*/  STL.64 [R1+0x740], R18 ;  /* 0x0007401201007387 */ /* 0x0003e20000100a00 */
[----:B--2---:R-:W-:Y:S01]  /*2df70*/  IMAD R2, R131, R13, RZ ;  /* 0x0000000d83027224 */ /* 0x004fe200078e02ff */
[-C--:B------:R-:W-:Y:S01]  /*2df80*/  LEA R12, P2, R93, R0.reuse, 0x2 ;  /* 0x000000005d0c7211 */ /* 0x080fe200078410ff */
[----:B------:R-:W4:Y:S01]  /*2df90*/  LDC R3, c[0x0][0x240] ;  /* 0x00009000ff037b82 */ /* 0x000f220000000800 */
[----:B------:R2:W-:Y:S04]  /*2dfa0*/  STL.64 [R1+0x10d0], R16 ;  /* 0x0010d01001007387 */ /* 0x0005e80000100a00 */
[----:B------:R-:W3:Y:S01]  /*2dfb0*/  LDL.LU R172, [R1+0x404] ;  /* 0x0004040001ac7983 */ /* 0x000ee20000300800 */
[----:B------:R-:W-:-:S03]  /*2dfc0*/  LEA R14, P1, R2, R0, 0x2 ;  /* 0x00000000020e7211 */ /* 0x000fc600078210ff */
[----:B------:R-:W-:Y:S01]  /*2dfd0*/  LDGSTS.E [R10+0x25080], desc[UR60][R24.64], P0 ;  /* 0x25080000180a7fae */ /* 0x000fe2000812187c */
[-C--:B------:R-:W-:Y:S02]  /*2dfe0*/  LEA.HI.X.SX32 R15, R2, R4.reuse, 0x2, P1 ;  /* 0x00000004020f7211 */ /* 0x080fe400008f16ff */
[----:B------:R-:W-:Y:S01]  /*2dff0*/  LEA.HI.X.SX32 R13, R93, R4, 0x2, P2 ;  /* 0x000000045d0d7211 */ /* 0x000fe200010f16ff */
[----:B------:R-:W-:Y:S01]  /*2e000*/  LDGSTS.E [R10+0x25480], desc[UR60][R20.64], P0 ;  /* 0x25480000140a7fae */ /* 0x000fe2000812187c */
[----:B------:R-:W2:Y:S03]  /*2e010*/  LDC R2, c[0x0][0x240] ;  /* 0x00009000ff027b82 */ /* 0x000ea60000000800 */
[----:B------:R1:W-:Y:S04]  /*2e020*/  LDGSTS.E [R10+0x25880], desc[UR60][R18.64], P0 ;  /* 0x25880000120a7fae */ /* 0x0003e8000812187c */
[----:B------:R2:W-:Y:S04]  /*2e030*/  LDGSTS.E [R10+0x25c80], desc[UR60][R16.64], P0 ;  /* 0x25c80000100a7fae */ /* 0x0005e8000812187c */
[----:B------:R2:W-:Y:S01]  /*2e040*/  STL.64 [R1+0x10d8], R14 ;  /* 0x0010d80e01007387 */ /* 0x0005e20000100a00 */
[----:B-1----:R-:W-:-:S03]  /*2e050*/  LEA R18, P1, R94, R0, 0x2 ;  /* 0x000000005e127211 */ /* 0x002fc600078210ff */
[----:B------:R1:W-:Y:S01]  /*2e060*/  LDGSTS.E [R10+0x26080], desc[UR60][R14.64], P0 ;  /* 0x260800000e0a7fae */ /* 0x0003e2000812187c */
[----:B--2---:R-:W-:-:S03]  /*2e070*/  LEA R16, P3, R90, R0, 0x2 ;  /* 0x000000005a107211 */ /* 0x004fc600078610ff */
[----:B------:R2:W-:Y:S01]  /*2e080*/  STL.64 [R1+0x738], R12 ;  /* 0x0007380c01007387 */ /* 0x0005e20000100a00 */
[-C--:B------:R-:W-:Y:S02]  /*2e090*/  LEA.HI.X.SX32 R19, R94, R4.reuse, 0x2, P1 ;  /* 0x000000045e137211 */ /* 0x080fe400008f16ff */
[----:B------:R-:W-:Y:S01]  /*2e0a0*/  LEA.HI.X.SX32 R17, R90, R4, 0x2, P3 ;  /* 0x000000045a117211 */ /* 0x000fe200018f16ff */
[----:B------:R2:W-:Y:S01]  /*2e0b0*/  LDGSTS.E [R10+0x26480], desc[UR60][R12.64], P0 ;  /* 0x264800000c0a7fae */ /* 0x0005e2000812187c */
[----:B-1----:R-:W-:-:S03]  /*2e0c0*/  LEA R14, P2, R86, R0, 0x2 ;  /* 0x00000000560e7211 */ /* 0x002fc600078410ff */
[----:B------:R1:W-:Y:S01]  /*2e0d0*/  STL.64 [R1+0x730], R18 ;  /* 0x0007301201007387 */ /* 0x0003e20000100a00 */
[----:B------:R-:W-:-:S03]  /*2e0e0*/  LEA.HI.X.SX32 R15, R86, R4, 0x2, P2 ;  /* 0x00000004560f7211 */ /* 0x000fc600010f16ff */
[----:B------:R1:W-:Y:S04]  /*2e0f0*/  STL.64 [R1+0x728], R16 ;  /* 0x0007281001007387 */ /* 0x0003e80000100a00 */
[----:B------:R1:W-:Y:S04]  /*2e100*/  STL.64 [R1+0x720], R14 ;  /* 0x0007200e01007387 */ /* 0x0003e80000100a00 */
[----:B------:R-:W3:Y:S01]  /*2e110*/  LDL.LU R174, [R1+0x3e4] ;  /* 0x0003e40001ae7983 */ /* 0x000ee20000300800 */
[----:B--2---:R-:W-:Y:S01]  /*2e120*/  LEA R12, P1, R84, R0, 0x2 ;  /* 0x00000000540c7211 */ /* 0x004fe200078210ff */
[----:B------:R-:W-:-:S02]  /*2e130*/  IMAD R2, R250, R2, RZ ;  /* 0x00000002fa027224 */ /* 0x000fc400078e02ff */
[----:B------:R1:W-:Y:S01]  /*2e140*/  LDGSTS.E [R10+0x26880], desc[UR60][R18.64], P0 ;  /* 0x26880000120a7fae */ /* 0x0003e2000812187c */
[----:B------:R-:W-:Y:S02]  /*2e150*/  LEA.HI.X.SX32 R13, R84, R4, 0x2, P1 ;  /* 0x00000004540d7211 */ /* 0x000fe400008f16ff */
[CC--:B------:R-:W-:Y:S01]  /*2e160*/  LEA R26, P3, R2.reuse, R0.reuse, 0x2 ;  /* 0x00000000021a7211 */ /* 0x0c0fe200078610ff */
[----:B------:R2:W-:Y:S04]  /*2e170*/  LDGSTS.E [R10+0x26c80], desc[UR60][R16.64], P0 ;  /* 0x26c80000100a7fae */ /* 0x0005e8000812187c */
[----:B------:R2:W-:Y:S04]  /*2e180*/  STL.64 [R1+0x718], R12 ;  /* 0x0007180c01007387 */ /* 0x0005e80000100a00 */
[----:B------:R-:W3:Y:S01]  /*2e190*/  LDL.LU R175, [R1+0x3c4] ;  /* 0x0003c40001af7983 */ /* 0x000ee20000300800 */
[C---:B------:R-:W-:Y:S01]  /*2e1a0*/  LEA R28, P1, R85.reuse, R0, 0x2 ;  /* 0x00000000551c7211 */ /* 0x040fe200078210ff */
[----:B-1----:R-:W1:Y:S02]  /*2e1b0*/  LDC R18, c[0x0][0x240] ;  /* 0x00009000ff127b82 */ /* 0x002e640000000800 */
[----:B------:R-:W3:Y:S04]  /*2e1c0*/  LDL.LU R157, [R1+0x3a4] ;  /* 0x0003a400019d7983 */ /* 0x000ee80000300800 */
[----:B------:R-:W3:Y:S01]  /*2e1d0*/  LDL.LU R173, [R1+0x384] ;  /* 0x0003840001ad7983 */ /* 0x000ee20000300800 */
[-C--:B------:R-:W-:Y:S01]  /*2e1e0*/  LEA.HI.X.SX32 R29, R85, R4.reuse, 0x2, P1 ;  /* 0x00000004551d7211 */ /* 0x080fe200008f16ff */
[----:B--2---:R-:W2:Y:S02]  /*2e1f0*/  LDC R16, c[0x0][0x240] ;  /* 0x00009000ff107b82 */ /* 0x004ea40000000800 */
[----:B------:R-:W1:Y:S01]  /*2e200*/  LDL.LU R171, [R1+0x364] ;  /* 0x0003640001ab7983 */ /* 0x000e620000300800 */
[----:B------:R-:W-:-:S03]  /*2e210*/  LEA.HI.X.SX32 R27, R2, R4, 0x2, P3 ;  /* 0x00000004021b7211 */ /* 0x000fc600018f16ff */
[----:B------:R2:W-:Y:S02]  /*2e220*/  LDGSTS.E [R10+0x27080], desc[UR60][R14.64], P0 ;  /* 0x270800000e0a7fae */ /* 0x0005e4000812187c */
[----:B------:R-:W1:Y:S02]  /*2e230*/  LDC R17, c[0x0][0x240] ;  /* 0x00009000ff117b82 */ /* 0x000e640000000800 */
[----:B------:R2:W-:Y:S04]  /*2e240*/  LDGSTS.E [R10+0x27480], desc[UR60][R12.64], P0 ;  /* 0x274800000c0a7fae */ /* 0x0005e8000812187c */
[----:B------:R3:W-:Y:S02]  /*2e250*/  STL.64 [R1+0x710], R28 ;  /* 0x0007101c01007387 */ /* 0x0007e40000100a00 */
[----:B--2---:R-:W2:Y:S02]  /*2e260*/  LDC R14, c[0x0][0x240] ;  /* 0x00009000ff0e7b82 */ /* 0x004ea40000000800 */
[----:B------:R2:W-:Y:S06]  /*2e270*/  STL.64 [R1+0x1110], R26 ;  /* 0x0011101a01007387 */ /* 0x0005ec0000100a00 */
[----:B------:R-:W2:Y:S08]  /*2e280*/  LDC R13, c[0x0][0x240] ;  /* 0x00009000ff0d7b82 */ /* 0x000eb00000000800 */
[----:B------:R-:W2:Y:S01]  /*2e290*/  LDC R15, c[0x0][0x240] ;  /* 0x00009000ff0f7b82 */ /* 0x000ea20000000800 */
[----:B----4-:R-:W-:-:S02]  /*2e2a0*/  IMAD R3, R155, R3, RZ ;  /* 0x000000039b037224 */ /* 0x010fc400078e02ff */
[----:B---3--:R-:W-:-:S03]  /*2e2b0*/  IMAD R11, R172, R11, RZ ;  /* 0x0000000bac0b7224 */ /* 0x008fc600078e02ff */
[-C--:B------:R-:W-:Y:S01]  /*2e2c0*/  LEA R24, P1, R3, R0.reuse, 0x2 ;  /* 0x0000000003187211 */ /* 0x080fe200078210ff */
[----:B------:R3:W-:Y:S01]  /*2e2d0*/  LDGSTS.E [R10+0x27880], desc[UR60][R28.64], P0 ;  /* 0x278800001c0a7fae */ /* 0x0007e2000812187c */
[----:B------:R-:W-:-:S03]  /*2e2e0*/  LEA R20, P2, R11, R0, 0x2 ;  /* 0x000000000b147211 */ /* 0x000fc600078410ff */
[----:B------:R4:W-:Y:S01]  /*2e2f0*/  LDGSTS.E [R10+0x27c80], desc[UR60][R26.64], P0 ;  /* 0x27c800001a0a7fae */ /* 0x0009e2000812187c */
[-C--:B------:R-:W-:Y:S02]  /*2e300*/  LEA.HI.X.SX32 R25, R3, R4.reuse, 0x2, P1 ;  /* 0x0000000403197211 */ /* 0x080fe400008f16ff */
[----:B------:R-:W-:-:S03]  /*2e310*/  LEA.HI.X.SX32 R21, R11, R4, 0x2, P2 ;  /* 0x000000040b157211 */ /* 0x000fc600010f16ff */
[----:B------:R1:W-:Y:S04]  /*2e320*/  STL.64 [R1+0xde0], R24 ;  /* 0x000de01801007387 */ /* 0x0003e80000100a00 */
[----:B------:R-:W4:Y:S04]  /*2e330*/  LDL.LU R156, [R1+0x344] ;  /* 0x00034400019c7983 */ /* 0x000f280000300800 */
[----:B------:R1:W-:Y:S04]  /*2e340*/  STL.64 [R1+0xe20], R20 ;  /* 0x000e201401007387 */ /* 0x0003e80000100a00 */
[----:B------:R-:W4:Y:S04]  /*2e350*/  LDL.LU R155, [R1+0x324] ;  /* 0x00032400019b7983 */ /* 0x000f280000300800 */
[----:B------:R-:W4:Y:S01]  /*2e360*/  LDL.LU R172, [R1+0x304] ;  /* 0x0003040001ac7983 */ /* 0x000f220000300800 */
[----:B--2---:R-:W-:-:S03]  /*2e370*/  IMAD R2, R174, R13, RZ ;  /* 0x0000000dae027224 */ /* 0x004fc600078e02ff */
[----:B------:R-:W2:Y:S01]  /*2e380*/  LDL.LU R174, [R1+0x2e4] ;  /* 0x0002e40001ae7983 */ /* 0x000ea20000300800 */
[----:B------:R-:W-:Y:S01]  /*2e390*/  LOP3.LUT R12, R167, 0x20, RZ, 0x3c, !PT ;  /* 0x00000020a70c7812 */ /* 0x000fe200078e3cff */
[----:B------:R-:W1:Y:S01]  /*2e3a0*/  LDC R13, c[0x0][0x240] ;  /* 0x00009000ff0d7b82 */ /* 0x000e620000000800 */
[----:B------:R-:W-:Y:S02]  /*2e3b0*/  IMAD R3, R175, R14, RZ ;  /* 0x0000000eaf037224 */ /* 0x000fe400078e02ff */
[----:B------:R-:W2:Y:S05]  /*2e3c0*/  LDL.LU R175, [R1+0x2c4] ;  /* 0x0002c40001af7983 */ /* 0x000eaa0000300800 */
[----:B------:R-:W2:Y:S01]  /*2e3d0*/  LDC R14, c[0x0][0x240] ;  /* 0x00009000ff0e7b82 */ /* 0x000ea20000000800 */
[----:B---3--:R-:W-:Y:S01]  /*2e3e0*/  LEA R28, P1, R2, R0, 0x2 ;  /* 0x00000000021c7211 */ /* 0x008fe200078210ff */
[----:B------:R-:W-:-:S02]  /*2e3f0*/  IMAD.IADD R12, R83, 0x1, R12 ;  /* 0x00000001530c7824 */ /* 0x000fc400078e020c */
[----:B------:R-:W-:Y:S01]  /*2e400*/  IMAD R11, R157, R15, RZ ;  /* 0x0000000f9d0b7224 */ /* 0x000fe200078e02ff */
[----:B------:R-:W-:Y:S01]  /*2e410*/  LEA.HI.X.SX32 R29, R2, R4, 0x2, P1 ;  /* 0x00000004021d7211 */ /* 0x000fe200008f16ff */
[----:B----4-:R-:W-:Y:S01]  /*2e420*/  IMAD R10, R173, R16, RZ ;  /* 0x00000010ad0a7224 */ /* 0x010fe200078e02ff */
[----:B------:R-:W-:Y:S01]  /*2e430*/  LEA R26, P2, R3, R0, 0x2 ;  /* 0x00000000031a7211 */ /* 0x000fe200078410ff */
[----:B------:R3:W-:Y:S01]  /*2e440*/  LDGSTS.E [R12+0x100], desc[UR60][R24.64], P0 ;  /* 0x00100000180c7fae */ /* 0x0007e2000812187c */
[----:B-1----:R-:W-:Y:S01]  /*2e450*/  IMAD R2, R171, R18, RZ ;  /* 0x00000012ab027224 */ /* 0x002fe200078e02ff */
[----:B------:R-:W1:Y:S01]  /*2e460*/  LDC R15, c[0x0][0x240] ;  /* 0x00009000ff0f7b82 */ /* 0x000e620000000800 */
[----:B------:R-:W-:Y:S01]  /*2e470*/  LEA.HI.X.SX32 R27, R3, R4, 0x2, P2 ;  /* 0x00000004031b7211 */ /* 0x000fe200010f16ff */
[----:B------:R4:W-:Y:S02]  /*2e480*/  LDGSTS.E [R12+0x500], desc[UR60][R20.64], P0 ;  /* 0x00500000140c7fae */ /* 0x0009e4000812187c */
[----:B------:R-:W-:-:S02]  /*2e490*/  LEA R18, P2, R2, R0, 0x2 ;  /* 0x0000000002127211 */ /* 0x000fc400078410ff */
[----:B------:R-:W-:Y:S02]  /*2e4a0*/  STL.64 [R1+0xe60], R28 ;  /* 0x000e601c01007387 */ /* 0x000fe40000100a00 */
[----:B------:R-:W1:Y:S01]  /*2e4b0*/  LDC R16, c[0x0][0x240] ;  /* 0x00009000ff107b82 */ /* 0x000e620000000800 */
[CC--:B---3--:R-:W-:Y:S01]  /*2e4c0*/  LEA R24, P1, R11.reuse, R0.reuse, 0x2 ;  /* 0x000000000b187211 */ /* 0x0c8fe200078210ff */
[----:B------:R-:W-:Y:S01]  /*2e4d0*/  LDGSTS.E [R12+0x900], desc[UR60][R28.64], P0 ;  /* 0x009000001c0c7fae */ /* 0x000fe2000812187c */
[----:B----4-:R-:W-:Y:S02]  /*2e4e0*/  LEA R20, P3, R10, R0, 0x2 ;  /* 0x000000000a147211 */ /* 0x010fe400078610ff */
[-C--:B------:R-:W-:Y:S01]  /*2e4f0*/  LEA.HI.X.SX32 R19, R2, R4.reuse, 0x2, P2 ;  /* 0x0000000402137211 */ /* 0x080fe200010f16ff */
[----:B------:R3:W-:Y:S01]  /*2e500*/  STL.64 [R1+0xea0], R26 ;  /* 0x000ea01a01007387 */ /* 0x0007e20000100a00 */
[-C--:B------:R-:W-:Y:S02]  /*2e510*/  LEA.HI.X.SX32 R25, R11, R4.reuse, 0x2, P1 ;  /* 0x000000040b197211 */ /* 0x080fe400008f16ff */
[----:B------:R-:W-:Y:S01]  /*2e520*/  LEA.HI.X.SX32 R21, R10, R4, 0x2, P3 ;  /* 0x000000040a157211 */ /* 0x000fe200018f16ff */
[----:B------:R3:W-:Y:S04]  /*2e530*/  LDGSTS.E [R12+0xd00], desc[UR60][R26.64], P0 ;  /* 0x00d000001a0c7fae */ /* 0x0007e8000812187c */
[----:B------:R4:W-:Y:S04]  /*2e540*/  STL.64 [R1+0xee0], R24 ;  /* 0x000ee01801007387 */ /* 0x0009e80000100a00 */
[----:B------:R4:W-:Y:S04]  /*2e550*/  STL.64 [R1+0xf20], R20 ;  /* 0x000f201401007387 */ /* 0x0009e80000100a00 */
[----:B------:R4:W-:Y:S04]  /*2e560*/  STL.64 [R1+0xf60], R18 ;  /* 0x000f601201007387 */ /* 0x0009e80000100a00 */
[----:B------:R-:W4:Y:S04]  /*2e570*/  LDL.LU R157, [R1+0x2a4] ;  /* 0x0002a400019d7983 */ /* 0x000f280000300800 */
[----:B------:R-:W4:Y:S04]  /*2e580*/  LDL.LU R173, [R1+0x284] ;  /* 0x0002840001ad7983 */ /* 0x000f280000300800 */
[----:B------:R4:W-:Y:S04]  /*2e590*/  LDGSTS.E [R12+0x1100], desc[UR60][R24.64], P0 ;  /* 0x01100000180c7fae */ /* 0x0009e8000812187c */
[----:B------:R4:W-:Y:S04]  /*2e5a0*/  LDGSTS.E [R12+0x1500], desc[UR60][R20.64], P0 ;  /* 0x01500000140c7fae */ /* 0x0009e8000812187c */
[----:B------:R4:W-:Y:S01]  /*2e5b0*/  LDGSTS.E [R12+0x1900], desc[UR60][R18.64], P0 ;  /* 0x01900000120c7fae */ /* 0x0009e2000812187c */
[----:B------:R-:W-:-:S02]  /*2e5c0*/  IMAD R2, R156, R13, RZ ;  /* 0x0000000d9c027224 */ /* 0x000fc400078e02ff */
[----:B--2---:R-:W-:Y:S02]  /*2e5d0*/  IMAD R3, R155, R14, RZ ;  /* 0x0000000e9b037224 */ /* 0x004fe400078e02ff */
[----:B------:R-:W2:Y:S01]  /*2e5e0*/  LDL.LU R155, [R1+0x264] ;  /* 0x00026400019b7983 */ /* 0x000ea20000300800 */
[----:B---3--:R-:W-:Y:S01]  /*2e5f0*/  LEA R26, P1, R2, R0, 0x2 ;  /* 0x00000000021a7211 */ /* 0x008fe200078210ff */
[----:B-1----:R-:W-:Y:S01]  /*2e600*/  IMAD R13, R172, R15, RZ ;  /* 0x0000000fac0d7224 */ /* 0x002fe200078e02ff */
[----:B------:R-:W1:Y:S01]  /*2e610*/  LDC R14, c[0x0][0x240] ;  /* 0x00009000ff0e7b82 */ /* 0x000e620000000800 */
[----:B------:R-:W3:Y:S01]  /*2e620*/  LDL.LU R172, [R1+0x244] ;  /* 0x0002440001ac7983 */ /* 0x000ee20000300800 */
[----:B------:R-:W-:-:S05]  /*2e630*/  LEA.HI.X.SX32 R27, R2, R4, 0x2, P1 ;  /* 0x00000004021b7211 */ /* 0x000fca00008f16ff */
[----:B------:R-:W-:Y:S01]  /*2e640*/  STL.64 [R1+0xfa0], R26 ;  /* 0x000fa01a01007387 */ /* 0x000fe20000100a00 */
[-C--:B----4-:R-:W-:Y:S01]  /*2e650*/  LEA R24, P2, R3, R0.reuse, 0x2 ;  /* 0x0000000003187211 */ /* 0x090fe200078410ff */
[----:B------:R-:W4:Y:S01]  /*2e660*/  LDC R15, c[0x0][0x240] ;  /* 0x00009000ff0f7b82 */ /* 0x000f220000000800 */
[----:B------:R-:W-:Y:S01]  /*2e670*/  LEA R20, P1, R13, R0, 0x2 ;  /* 0x000000000d147211 */ /* 0x000fe200078210ff */
[----:B------:R-:W-:Y:S01]  /*2e680*/  LDGSTS.E [R12+0x1d00], desc[UR60][R26.64], P0 ;  /* 0x01d000001a0c7fae */ /* 0x000fe2000812187c */
[-C--:B------:R-:W-:Y:S02]  /*2e690*/  LEA.HI.X.SX32 R25, R3, R4.reuse, 0x2, P2 ;  /* 0x0000000403197211 */ /* 0x080fe400010f16ff */
[----:B------:R-:W-:-:S03]  /*2e6a0*/  LEA.HI.X.SX32 R21, R13, R4, 0x2, P1 ;  /* 0x000000040d157211 */ /* 0x000fc600008f16ff */
[----:B------:R-:W-:Y:S01]  /*2e6b0*/  LDGSTS.E [R12+0x2100], desc[UR60][R24.64], P0 ;  /* 0x02100000180c7fae */ /* 0x000fe2000812187c */
[----:B------:R-:W3:Y:S03]  /*2e6c0*/  LDC R13, c[0x0][0x240] ;  /* 0x00009000ff0d7b82 */ /* 0x000ee60000000800 */
[----:B------:R-:W-:Y:S01]  /*2e6d0*/  LDGSTS.E [R12+0x2500], desc[UR60][R20.64], P0 ;  /* 0x02500000140c7fae */ /* 0x000fe2000812187c */
[----:B------:R-:W-:-:S03]  /*2e6e0*/  IMAD R11, R174, R16, RZ ;  /* 0x00000010ae0b7224 */ /* 0x000fc600078e02ff */
[----:B------:R-:W3:Y:S01]  /*2e6f0*/  LDL.LU R174, [R1+0x224] ;  /* 0x0002240001ae7983 */ /* 0x000ee20000300800 */
[----:B------:R-:W2:Y:S01]  /*2e700*/  LDC R16, c[0x0][0x240] ;  /* 0x00009000ff107b82 */ /* 0x000ea20000000800 */
[C---:B------:R-:W-:Y:S02]  /*2e710*/  LEA R18, P3, R11.reuse, R0, 0x2 ;  /* 0x000000000b127211 */ /* 0x040fe400078610ff */
[----:B------:R-:W-:Y:S02]  /*2e720*/  STL.64 [R1+0xfe0], R24 ;  /* 0x000fe01801007387 */ /* 0x000fe40000100a00 */
[----:B------:R-:W-:Y:S02]  /*2e730*/  LEA.HI.X.SX32 R19, R11, R4, 0x2, P3 ;  /* 0x000000040b137211 */ /* 0x000fe400018f16ff */
[----:B------:R-:W-:Y:S04]  /*2e740*/  STL.64 [R1+0x1020], R20 ;  /* 0x0010201401007387 */ /* 0x000fe80000100a00 */
[----:B------:R1:W-:Y:S01]  /*2e750*/  STL.64 [R1+0x1060], R18 ;  /* 0x0010601201007387 */ /* 0x0003e20000100a00 */
[----:B------:R-:W-:-:S03]  /*2e760*/  IMAD R10, R175, R17, RZ ;  /* 0x00000011af0a7224 */ /* 0x000fc600078e02ff */
[----:B------:R-:W3:Y:S01]  /*2e770*/  LDL.LU R175, [R1+0x204] ;  /* 0x0002040001af7983 */ /* 0x000ee20000300800 */
[----:B------:R-:W3:Y:S01]  /*2e780*/  LDC R17, c[0x0][0x240] ;  /* 0x00009000ff117b82 */ /* 0x000ee20000000800 */
[C---:B------:R-:W-:Y:S02]  /*2e790*/  LEA R2, P2, R10.reuse, R0, 0x2 ;  /* 0x000000000a027211 */ /* 0x040fe400078410ff */
[----:B------:R1:W-:Y:S02]  /*2e7a0*/  LDGSTS.E [R12+0x2900], desc[UR60][R18.64], P0 ;  /* 0x02900000120c7fae */ /* 0x0003e4000812187c */
[----:B------:R-:W-:-:S05]  /*2e7b0*/  LEA.HI.X.SX32 R3, R10, R4, 0x2, P2 ;  /* 0x000000040a037211 */ /* 0x000fca00010f16ff */
[----:B------:R4:W-:Y:S04]  /*2e7c0*/  STL.64 [R1+0x10a0], R2 ;  /* 0x0010a00201007387 */ /* 0x0009e80000100a00 */
[----:B------:R-:W3:Y:S01]  /*2e7d0*/  LDL.LU R171, [R1+0x1e4] ;  /* 0x0001e40001ab7983 */ /* 0x000ee20000300800 */
[----:B-1----:R-:W1:Y:S03]  /*2e7e0*/  LDC R18, c[0x0][0x240] ;  /* 0x00009000ff127b82 */ /* 0x002e660000000800 */
[----:B------:R-:W3:Y:S04]  /*2e7f0*/  LDL.LU R156, [R1+0x1c4] ;  /* 0x0001c400019c7983 */ /* 0x000ee80000300800 */
[----:B------:R4:W-:Y:S01]  /*2e800*/  LDGSTS.E [R12+0x2d00], desc[UR60][R2.64], P0 ;  /* 0x02d00000020c7fae */ /* 0x0009e2000812187c */
[----:B------:R-:W1:Y:S01]  /*2e810*/  LDC R19, c[0x0][0x240] ;  /* 0x00009000ff137b82 */ /* 0x000e620000000800 */
[----:B----4-:R-:W-:-:S07]  /*2e820*/  IMAD R3, R157, R14, RZ ;  /* 0x0000000e9d037224 */ /* 0x010fce00078e02ff */
[----:B------:R-:W4:Y:S01]  /*2e830*/  LDC R14, c[0x0][0x240] ;  /* 0x00009000ff0e7b82 */ /* 0x000f220000000800 */
[----:B------:R-:W-:Y:S01]  /*2e840*/  IMAD R2, R173, R15, RZ ;  /* 0x0000000fad027224 */ /* 0x000fe200078e02ff */
[----:B------:R-:W-:-:S04]  /*2e850*/  LEA R28, P1, R3, R0, 0x2 ;  /* 0x00000000031c7211 */ /* 0x000fc800078210ff */
[C---:B------:R-:W-:Y:S02]  /*2e860*/  LEA R26, P2, R2.reuse, R0, 0x2 ;  /* 0x00000000021a7211 */ /* 0x040fe400078410ff */
[----:B------:R-:W4:Y:S01]  /*2e870*/  LDC R15, c[0x0][0x240] ;  /* 0x00009000ff0f7b82 */ /* 0x000f220000000800 */
[-C--:B------:R-:W-:Y:S02]  /*2e880*/  LEA.HI.X.SX32 R29, R3, R4.reuse, 0x2, P1 ;  /* 0x00000004031d7211 */ /* 0x080fe400008f16ff */
[----:B------:R-:W-:-:S03]  /*2e890*/  LEA.HI.X.SX32 R27, R2, R4, 0x2, P2 ;  /* 0x00000004021b7211 */ /* 0x000fc600010f16ff */
[----:B------:R-:W-:Y:S04]  /*2e8a0*/  LDGSTS.E [R12+0x3100], desc[UR60][R28.64], P0 ;  /* 0x031000001c0c7fae */ /* 0x000fe8000812187c */
[----:B------:R-:W-:Y:S01]  /*2e8b0*/  LDGSTS.E [R12+0x3500], desc[UR60][R26.64], P0 ;  /* 0x035000001a0c7fae */ /* 0x000fe2000812187c */
[----:B--2---:R-:W-:-:S03]  /*2e8c0*/  IMAD R11, R155, R16, RZ ;  /* 0x000000109b0b7224 */ /* 0x004fc600078e02ff */
[----:B------:R-:W2:Y:S01]  /*2e8d0*/  LDL.LU R155, [R1+0x1a4] ;  /* 0x0001a400019b7983 */ /* 0x000ea20000300800 */
[----:B------:R-:W2:Y:S01]  /*2e8e0*/  LDC R16, c[0x0][0x240] ;  /* 0x00009000ff107b82 */ /* 0x000ea20000000800 */
[C---:B------:R-:W-:Y:S01]  /*2e8f0*/  LEA R24, P3, R11.reuse, R0, 0x2 ;  /* 0x000000000b187211 */ /* 0x040fe200078610ff */
[----:B---3--:R-:W-:Y:S02]  /*2e900*/  IMAD R10, R172, R17, RZ ;  /* 0x00000011ac0a7224 */ /* 0x008fe400078e02ff */
[----:B------:R-:W3:Y:S01]  /*2e910*/  LDL.LU R172, [R1+0x164] ;  /* 0x0001640001ac7983 */ /* 0x000ee20000300800 */
[----:B------:R-:W-:-:S03]  /*2e920*/  LEA.HI.X.SX32 R25, R11, R4, 0x2, P3 ;  /* 0x000000040b197211 */ /* 0x000fc600018f16ff */
[----:B------:R-:W-:Y:S04]  /*2e930*/  STL.64 [R1+0x10e0], R28 ;  /* 0x0010e01c01007387 */ /* 0x000fe80000100a00 */
[----:B------:R-:W-:Y:S04]  /*2e940*/  STL.64 [R1+0x1120], R26 ;  /* 0x0011201a01007387 */ /* 0x000fe80000100a00 */
[----:B------:R-:W-:Y:S01]  /*2e950*/  STL.64 [R1+0x1160], R24 ;  /* 0x0011601801007387 */ /* 0x000fe20000100a00 */
[----:B------:R-:W-:-:S03]  /*2e960*/  LEA R20, P1, R10, R0, 0x2 ;  /* 0x000000000a147211 */ /* 0x000fc600078210ff */
[----:B------:R-:W-:Y:S01]  /*2e970*/  LDGSTS.E [R12+0x3900], desc[UR60][R24.64], P0 ;  /* 0x03900000180c7fae */ /* 0x000fe2000812187c */
[----:B-1----:R-:W-:-:S03]  /*2e980*/  IMAD R2, R174, R18, RZ ;  /* 0x00000012ae027224 */ /* 0x002fc600078e02ff */
[----:B------:R-:W3:Y:S01]  /*2e990*/  LDL.LU R174, [R1+0x144] ;  /* 0x0001440001ae7983 */ /* 0x000ee20000300800 */
[----:B------:R-:W-:-:S05]  /*2e9a0*/  LEA.HI.X.SX32 R21, R10, R4, 0x2, P1 ;  /* 0x000000040a157211 */ /* 0x000fca00008f16ff */
[----:B------:R1:W-:Y:S04]  /*2e9b0*/  STL.64 [R1+0x1198], R20 ;  /* 0x0011981401007387 */ /* 0x0003e80000100a00 */
[----:B------:R1:W-:Y:S01]  /*2e9c0*/  LDGSTS.E [R12+0x3d00], desc[UR60][R20.64], P0 ;  /* 0x03d00000140c7fae */ /* 0x0003e2000812187c */
[----:B------:R-:W-:-:S03]  /*2e9d0*/  IMAD R3, R175, R19, RZ ;  /* 0x00000013af037224 */ /* 0x000fc600078e02ff */
[----:B------:R-:W3:Y:S02]  /*2e9e0*/  LDL.LU R175, [R1+0x124] ;  /* 0x0001240001af7983 */ /* 0x000ee40000300800 */
[-C--:B------:R-:W-:Y:S02]  /*2e9f0*/  LEA R18, P1, R3, R0.reuse, 0x2 ;  /* 0x0000000003127211 */ /* 0x080fe400078210ff */
[C---:B-1----:R-:W-:Y:S01]  /*2ea00*/  LEA R20, P2, R2.reuse, R0, 0x2 ;  /* 0x0000000002147211 */ /* 0x042fe200078410ff */
[----:B------:R-:W-:Y:S02]  /*2ea10*/  IMAD R10, R171, R13, RZ ;  /* 0x0000000dab0a7224 */ /* 0x000fe400078e02ff */
[----:B------:R-:W1:Y:S01]  /*2ea20*/  LDC R13, c[0x0][0x240] ;  /* 0x00009000ff0d7b82 */ /* 0x000e620000000800 */
[----:B------:R-:W-:Y:S01]  /*2ea30*/  LEA.HI.X.SX32 R21, R2, R4, 0x2, P2 ;  /* 0x0000000402157211 */ /* 0x000fe200010f16ff */
[----:B----4-:R-:W-:Y:S01]  /*2ea40*/  IMAD R11, R156, R14, RZ ;  /* 0x0000000e9c0b7224 */ /* 0x010fe200078e02ff */
[----:B------:R-:W-:-:S02]  /*2ea50*/  LEA.HI.X.SX32 R19, R3, R4, 0x2, P1 ;  /* 0x0000000403137211 */ /* 0x000fc400008f16ff */
[C---:B------:R-:W-:Y:S01]  /*2ea60*/  LEA R24, P2, R10.reuse, R0, 0x2 ;  /* 0x000000000a187211 */ /* 0x040fe200078410ff */
[----:B------:R4:W-:Y:S02]  /*2ea70*/  STL.64 [R1+0x11a0], R20 ;  /* 0x0011a01401007387 */ /* 0x0009e40000100a00 */
[----:B------:R-:W1:Y:S02]  /*2ea80*/  LDC R14, c[0x0][0x240] ;  /* 0x00009000ff0e7b82 */ /* 0x000e640000000800 */
[----:B------:R4:W-:Y:S01]  /*2ea90*/  LDGSTS.E [R12+0x4100], desc[UR60][R20.64], P0 ;  /* 0x04100000140c7fae */ /* 0x0009e2000812187c */
[----:B------:R-:W-:-:S03]  /*2eaa0*/  LEA.HI.X.SX32 R25, R10, R4, 0x2, P2 ;  /* 0x000000040a197211 */ /* 0x000fc600010f16ff */
[----:B------:R-:W-:Y:S04]  /*2eab0*/  STL.64 [R1+0x1190], R18 ;  /* 0x0011901201007387 */ /* 0x000fe80000100a00 */
[----:B------:R-:W-:Y:S01]  /*2eac0*/  LDGSTS.E [R12+0x4500], desc[UR60][R18.64], P0 ;  /* 0x04500000120c7fae */ /* 0x000fe2000812187c */
[----:B----4-:R-:W-:-:S03]  /*2ead0*/  LEA R20, P1, R11, R0, 0x2 ;  /* 0x000000000b147211 */ /* 0x010fc600078210ff */
[----:B------:R-:W-:Y:S01]  /*2eae0*/  STL.64 [R1+0x1158], R24 ;  /* 0x0011581801007387 */ /* 0x000fe20000100a00 */
[----:B------:R-:W-:-:S03]  /*2eaf0*/  LEA.HI.X.SX32 R21, R11, R4, 0x2, P1 ;  /* 0x000000040b157211 */ /* 0x000fc600008f16ff */
[----:B------:R-:W-:Y:S04]  /*2eb00*/  LDGSTS.E [R12+0x4900], desc[UR60][R24.64], P0 ;  /* 0x04900000180c7fae */ /* 0x000fe8000812187c */
[----:B------:R4:W-:Y:S04]  /*2eb10*/  STL.64 [R1+0x1150], R20 ;  /* 0x0011501401007387 */ /* 0x0009e80000100a00 */
[----:B------:R4:W-:Y:S02]  /*2eb20*/  LDGSTS.E [R12+0x4d00], desc[UR60][R20.64], P0 ;  /* 0x04d00000140c7fae */ /* 0x0009e4000812187c */
[----:B----4-:R-:W-:-:S04]  /*2eb30*/  LEA R20, P3, R96, R0, 0x2 ;  /* 0x0000000060147211 */ /* 0x010fc800078610ff */
[----:B------:R-:W-:Y:S01]  /*2eb40*/  LEA.HI.X.SX32 R21, R96, R4, 0x2, P3 ;  /* 0x0000000460157211 */ /* 0x000fe200018f16ff */
[----:B--2---:R-:W-:Y:S01]  /*2eb50*/  IMAD R3, R155, R16, RZ ;  /* 0x000000109b037224 */ /* 0x004fe200078e02ff */
[-C--:B------:R-:W-:Y:S01]  /*2eb60*/  LEA R16, P1, R95, R0.reuse, 0x2 ;  /* 0x000000005f107211 */ /* 0x080fe200078210ff */
[----:B------:R-:W2:Y:S03]  /*2eb70*/  LDL.LU R155, [R1+0x64] ;  /* 0x00006400019b7983 */ /* 0x000ea60000300800 */
[----:B------:R-:W-:Y:S02]  /*2eb80*/  LEA R18, P2, R3, R0, 0x2 ;  /* 0x0000000003127211 */ /* 0x000fe400078410ff */
[-C--:B------:R-:W-:Y:S02]  /*2eb90*/  LEA.HI.X.SX32 R17, R95, R4.reuse, 0x2, P1 ;  /* 0x000000045f117211 */ /* 0x080fe400008f16ff */
[----:B------:R-:W-:Y:S01]  /*2eba0*/  LEA.HI.X.SX32 R19, R3, R4, 0x2, P2 ;  /* 0x0000000403137211 */ /* 0x000fe200010f16ff */
[----:B---3--:R-:W-:-:S04]  /*2ebb0*/  IMAD R2, R172, R15, RZ ;  /* 0x0000000fac027224 */ /* 0x008fc800078e02ff */
[----:B------:R3:W-:Y:S04]  /*2ebc0*/  STL.64 [R1+0x1118], R18 ;  /* 0x0011181201007387 */ /* 0x0007e80000100a00 */
[----:B------:R-:W4:Y:S04]  /*2ebd0*/  LDL.LU R172, [R1+0x44] ;  /* 0x0000440001ac7983 */ /* 0x000f280000300800 */
[----:B------:R3:W-:Y:S01]  /*2ebe0*/  STL.64 [R1+0x708], R16 ;  /* 0x0007081001007387 */ /* 0x0007e20000100a00 */
[----:B-1----:R-:W-:-:S03]  /*2ebf0*/  IMAD R3, R174, R13, RZ ;  /* 0x0000000dae037224 */ /* 0x002fc600078e02ff */
[----:B------:R3:W-:Y:S01]  /*2ec00*/  LDGSTS.E [R12+0x5100], desc[UR60][R18.64], P0 ;  /* 0x05100000120c7fae */ /* 0x0007e2000812187c */
[C---:B------:R-:W-:Y:S01]  /*2ec10*/  LEA R10, P2, R2.reuse, R0, 0x2 ;  /* 0x00000000020a7211 */ /* 0x040fe200078410ff */
[----:B------:R-:W1:Y:S02]  /*2ec20*/  LDC R13, c[0x0][0x240] ;  /* 0x00009000ff0d7b82 */ /* 0x000e640000000800 */
[----:B------:R-:W4:Y:S01]  /*2ec30*/  LDL.LU R174, [R1+0x24] ;  /* 0x0000240001ae7983 */ /* 0x000f220000300800 */
[----:B------:R-:W-:-:S03]  /*2ec40*/  LEA.HI.X.SX32 R11, R2, R4, 0x2, P2 ;  /* 0x00000004020b7211 */ /* 0x000fc600010f16ff */
[----:B------:R3:W-:Y:S02]  /*2ec50*/  LDGSTS.E [R12+0x5500], desc[UR60][R16.64], P0 ;  /* 0x05500000100c7fae */ /* 0x0007e4000812187c */
[----:B---3--:R-:W-:Y:S01]  /*2ec60*/  LEA R18, P1, R3, R0, 0x2 ;  /* 0x0000000003127211 */ /* 0x008fe200078210ff */
[----:B------:R-:W-:-:S03]  /*2ec70*/  IMAD R2, R175, R14, RZ ;  /* 0x0000000eaf027224 */ /* 0x000fc600078e02ff */
[----:B------:R-:W-:Y:S01]  /*2ec80*/  LEA.HI.X.SX32 R19, R3, R4, 0x2, P1 ;  /* 0x0000000403137211 */ /* 0x000fe200008f16ff */
[----:B------:R3:W-:Y:S01]  /*2ec90*/  STL.64 [R1+0x11d0], R10 ;  /* 0x0011d00a01007387 */ /* 0x0007e20000100a00 */
[----:B------:R-:W4:Y:S01]  /*2eca0*/  LDC R3, c[0x0][0x240] ;  /* 0x00009000ff037b82 */ /* 0x000f220000000800 */
[C---:B------:R-:W-:Y:S02]  /*2ecb0*/  LEA R16, P2, R2.reuse, R0, 0x2 ;  /* 0x0000000002107211 */ /* 0x040fe400078410ff */
[----:B------:R3:W-:Y:S02]  /*2ecc0*/  LDGSTS.E [R12+0x5900], desc[UR60][R10.64], P0 ;  /* 0x059000000a0c7fae */ /* 0x0007e4000812187c */
[----:B------:R-:W-:Y:S02]  /*2ecd0*/  LEA.HI.X.SX32 R17, R2, R4, 0x2, P2 ;  /* 0x0000000402117211 */ /* 0x000fe400010f16ff */
[----:B------:R3:W-:Y:S01]  /*2ece0*/  STL.64 [R1+0x11d8], R18 ;  /* 0x0011d81201007387 */ /* 0x0007e20000100a00 */
[----:B------:R-:W-:-:S03]  /*2ecf0*/  LEA R14, P2, R98, R0, 0x2 ;  /* 0x00000000620e7211 */ /* 0x000fc600078410ff */
[----:B------:R3:W-:Y:S01]  /*2ed00*/  LDGSTS.E [R12+0x5d00], desc[UR60][R18.64], P0 ;  /* 0x05d00000120c7fae */ /* 0x0007e2000812187c */
[----:B------:R-:W-:-:S03]  /*2ed10*/  LEA.HI.X.SX32 R15, R98, R4, 0x2, P2 ;  /* 0x00000004620f7211 */ /* 0x000fc600010f16ff */
[----:B------:R1:W-:Y:S01]  /*2ed20*/  STL.64 [R1+0x11e0], R16 ;  /* 0x0011e01001007387 */ /* 0x0003e20000100a00 */
[----:B---3--:R-:W2:Y:S01]  /*2ed30*/  LDC R10, c[0x0][0x240] ;  /* 0x00009000ff0a7b82 */ /* 0x008ea20000000800 */
[----:B------:R-:W-:-:S07]  /*2ed40*/  LEA R18, P1, R97, R0, 0x2 ;  /* 0x0000000061127211 */ /* 0x000fce00078210ff */
[----:B------:R-:W3:Y:S01]  /*2ed50*/  LDC R11, c[0x0][0x240] ;  /* 0x00009000ff0b7b82 */ /* 0x000ee20000000800 */
[----:B------:R1:W-:Y:S01]  /*2ed60*/  LDGSTS.E [R12+0x6100], desc[UR60][R16.64], P0 ;  /* 0x06100000100c7fae */ /* 0x0003e2000812187c */
[----:B------:R-:W-:-:S03]  /*2ed70*/  LEA.HI.X.SX32 R19, R97, R4, 0x2, P1 ;  /* 0x0000000461137211 */ /* 0x000fc600008f16ff */
[----:B------:R-:W-:Y:S04]  /*2ed80*/  STL.64 [R1+0x700], R20 ;  /* 0x0007001401007387 */ /* 0x000fe80000100a00 */
[----:B------:R-:W-:Y:S04]  /*2ed90*/  STL.64 [R1+0x6f8], R18 ;  /* 0x0006f81201007387 */ /* 0x000fe80000100a00 */
[----:B------:R3:W-:Y:S04]  /*2eda0*/  STL.64 [R1+0x6f0], R14 ;  /* 0x0006f00e01007387 */ /* 0x0007e80000100a00 */
[----:B------:R-:W4:Y:S01]  /*2edb0*/  LDL.LU R175, [R1+0x20] ;  /* 0x0000200001af7983 */ /* 0x000f220000300800 */
[----:B-1----:R-:W-:-:S03]  /*2edc0*/  LEA R16, P1, R99, R0, 0x2 ;  /* 0x0000000063107211 */ /* 0x002fc600078210ff */
[----:B------:R-:W-:Y:S01]  /*2edd0*/  LDGSTS.E [R12+0x6500], desc[UR60][R20.64], P0 ;  /* 0x06500000140c7fae */ /* 0x000fe2000812187c */
[----:B------:R-:W-:-:S03]  /*2ede0*/  LEA.HI.X.SX32 R17, R99, R4, 0x2, P1 ;  /* 0x0000000463117211 */ /* 0x000fc600008f16ff */
[----:B------:R-:W-:Y:S04]  /*2edf0*/  LDGSTS.E [R12+0x6900], desc[UR60][R18.64], P0 ;  /* 0x06900000120c7fae */ /* 0x000fe8000812187c */
[----:B------:R1:W-:Y:S04]  /*2ee00*/  STL.64 [R1+0x6e8], R16 ;  /* 0x0006e81001007387 */ /* 0x0003e80000100a00 */
[----:B------:R3:W-:Y:S04]  /*2ee10*/  LDGSTS.E [R12+0x6d00], desc[UR60][R14.64], P0 ;  /* 0x06d000000e0c7fae */ /* 0x0007e8000812187c */
[----:B------:R1:W-:Y:S01]  /*2ee20*/  LDGSTS.E [R12+0x7100], desc[UR60][R16.64], P0 ;  /* 0x07100000100c7fae */ /* 0x0003e2000812187c */
[----:B---3--:R-:W-:-:S04]  /*2ee30*/  LEA R14, P1, R100, R0, 0x2 ;  /* 0x00000000640e7211 */ /* 0x008fc800078210ff */
[----:B------:R-:W-:-:S05]  /*2ee40*/  LEA.HI.X.SX32 R15, R100, R4, 0x2, P1 ;  /* 0x00000004640f7211 */ /* 0x000fca00008f16ff */
[----:B------:R3:W-:Y:S01]  /*2ee50*/  LDGSTS.E [R12+0x7500], desc[UR60][R14.64], P0 ;  /* 0x075000000e0c7fae */ /* 0x0007e2000812187c */
[----:B--2---:R-:W-:-:S05]  /*2ee60*/  IMAD R2, R155, R10, RZ ;  /* 0x0000000a9b027224 */ /* 0x004fca00078e02ff */
[----:B------:R-:W-:Y:S01]  /*2ee70*/  LEA R18, P2, R2, R0, 0x2 ;  /* 0x0000000002127211 */ /* 0x000fe200078410ff */
[----:B----4-:R-:W-:Y:S02]  /*2ee80*/  IMAD R3, R172, R3, RZ ;  /* 0x00000003ac037224 */ /* 0x010fe400078e02ff */
[----:B------:R-:W2:Y:S01]  /*2ee90*/  LDL.LU R172, [R1+0x1c] ;  /* 0x00001c0001ac7983 */ /* 0x000ea20000300800 */
[----:B------:R-:W-:-:S03]  /*2eea0*/  IMAD R10, R174, R11, RZ ;  /* 0x0000000bae0a7224 */ /* 0x000fc600078e02ff */
[----:B------:R-:W4:Y:S01]  /*2eeb0*/  LDL.LU R174, [R1+0x18] ;  /* 0x0000180001ae7983 */ /* 0x000f220000300800 */
[----:B------:R-:W3:Y:S01]  /*2eec0*/  LDC R11, c[0x0][0x240] ;  /* 0x00009000ff0b7b82 */ /* 0x000ee20000000800 */
[C---:B-1----:R-:W-:Y:S02]  /*2eed0*/  LEA R16, P1, R3.reuse, R0, 0x2 ;  /* 0x0000000003107211 */ /* 0x042fe400078210ff */
[----:B------:R3:W-:Y:S01]  /*2eee0*/  STL.64 [R1+0x6e0], R14 ;  /* 0x0006e00e01007387 */ /* 0x0007e20000100a00 */
[-C--:B------:R-:W-:Y:S02]  /*2eef0*/  LEA.HI.X.SX32 R19, R2, R4.reuse, 0x2, P2 ;  /* 0x0000000402137211 */ /* 0x080fe400010f16ff */
[----:B------:R-:W-:Y:S02]  /*2ef00*/  LEA.HI.X.SX32 R17, R3, R4, 0x2, P1 ;  /* 0x0000000403117211 */ /* 0x000fe400008f16ff */
[----:B------:R-:W2:Y:S01]  /*2ef10*/  LDC R3, c[0x0][0x240] ;  /* 0x00009000ff037b82 */ /* 0x000ea20000000800 */
[----:B------:R1:W-:Y:S04]  /*2ef20*/  STL.64 [R1+0x1210], R18 ;  /* 0x0012101201007387 */ /* 0x0003e80000100a00 */
[----:B------:R1:W-:Y:S01]  /*2ef30*/  LDGSTS.E [R12+0x7900], desc[UR60][R18.64], P0 ;  /* 0x07900000120c7fae */ /* 0x0003e2000812187c */
[----:B---3--:R-:W-:-:S03]  /*2ef40*/  LEA R14, P2, R10, R0, 0x2 ;  /* 0x000000000a0e7211 */ /* 0x008fc600078410ff */
[----:B------:R3:W-:Y:S01]  /*2ef50*/  STL.64 [R1+0x1218], R16 ;  /* 0x0012181001007387 */ /* 0x0007e20000100a00 */
[----:B------:R-:W-:-:S03]  /*2ef60*/  LEA.HI.X.SX32 R15, R10, R4, 0x2, P2 ;  /* 0x000000040a0f7211 */ /* 0x000fc600010f16ff */
[----:B------:R3:W-:Y:S01]  /*2ef70*/  LDGSTS.E [R12+0x7d00], desc[UR60][R16.64], P0 ;  /* 0x07d00000100c7fae */ /* 0x0007e2000812187c */
[----:B------:R-:W4:Y:S01]  /*2ef80*/  LDC R10, c[0x0][0x240] ;  /* 0x00009000ff0a7b82 */ /* 0x000f220000000800 */
[C---:B-1----:R-:W-:Y:S02]  /*2ef90*/  LEA R18, P1, R248.reuse, R0, 0x2 ;  /* 0x00000000f8127211 */ /* 0x042fe400078210ff */
[----:B------:R1:W-:Y:S02]  /*2efa0*/  STL.64 [R1+0x1220], R14 ;  /* 0x0012200e01007387 */ /* 0x0003e40000100a00 */
[----:B------:R-:W-:Y:S02]  /*2efb0*/  LEA.HI.X.SX32 R19, R248, R4, 0x2, P1 ;  /* 0x00000004f8137211 */ /* 0x000fe400008f16ff */
        /* <DEDUP_REMOVED lines=8> */
[----:B------:R1:W-:Y:S04]  /*2f040*/  LDGSTS.E [R12+0x20900], desc[UR60][R16.64], P0 ;  /* 0x20900000100c7fae */ /* 0x0003e8000812187c */
[----:B------:R1:W-:Y:S01]  /*2f050*/  STL.64 [R1+0x6c8], R14 ;  /* 0x0006c80e01007387 */ /* 0x0003e20000100a00 */
[----:B------:R-:W-:-:S03]  /*2f060*/  IMAD R2, R175, R11, RZ ;  /* 0x0000000baf027224 */ /* 0x000fc600078e02ff */
[----:B------:R-:W4:Y:S01]  /*2f070*/  LDL.LU R175, [R1+0x14] ;  /* 0x0000140001af7983 */ /* 0x000f220000300800 */
[----:B---3--:R-:W-:-:S03]  /*2f080*/  LEA R18, P2, R106, R0, 0x2 ;  /* 0x000000006a127211 */ /* 0x008fc600078410ff */
[----:B------:R3:W-:Y:S01]  /*2f090*/  LDGSTS.E [R12+0x20d00], desc[UR60][R14.64], P0 ;  /* 0x20d000000e0c7fae */ /* 0x0007e2000812187c */
[----:B------:R-:W-:Y:S02]  /*2f0a0*/  LEA.HI.X.SX32 R19, R106, R4, 0x2, P2 ;  /* 0x000000046a137211 */ /* 0x000fe400010f16ff */
[----:B-1----:R-:W-:-:S03]  /*2f0b0*/  LEA R16, P1, R107, R0, 0x2 ;  /* 0x000000006b107211 */ /* 0x002fc600078210ff */
[----:B------:R-:W-:Y:S01]  /*2f0c0*/  LDGSTS.E [R12+0x21100], desc[UR60][R18.64], P0 ;  /* 0x21100000120c7fae */ /* 0x000fe2000812187c */
[----:B---3--:R-:W-:-:S04]  /*2f0d0*/  LEA R14, P2, R2, R0, 0x2 ;  /* 0x00000000020e7211 */ /* 0x008fc800078410ff */
[-C--:B------:R-:W-:Y:S02]  /*2f0e0*/  LEA.HI.X.SX32 R15, R2, R4.reuse, 0x2, P2 ;  /* 0x00000004020f7211 */ /* 0x080fe400010f16ff */
[----:B------:R-:W-:Y:S01]  /*2f0f0*/  LEA.HI.X.SX32 R17, R107, R4, 0x2, P1 ;  /* 0x000000046b117211 */ /* 0x000fe200008f16ff */
[----:B------:R-:W-:Y:S04]  /*2f100*/  STL.64 [R1+0x6c0], R18 ;  /* 0x0006c01201007387 */ /* 0x000fe80000100a00 */
[----:B------:R1:W-:Y:S04]  /*2f110*/  STL.64 [R1+0x6b8], R16 ;  /* 0x0006b81001007387 */ /* 0x0003e80000100a00 */
[----:B------:R1:W-:Y:S04]  /*2f120*/  LDGSTS.E [R12+0x21500], desc[UR60][R16.64], P0 ;  /* 0x21500000100c7fae */ /* 0x0003e8000812187c */
[----:B------:R3:W-:Y:S04]  /*2f130*/  STL.64 [R1+0x1250], R14 ;  /* 0x0012500e01007387 */ /* 0x0007e80000100a00 */
[----:B------:R3:W-:Y:S01]  /*2f140*/  LDGSTS.E [R12+0x21900], desc[UR60][R14.64], P0 ;  /* 0x219000000e0c7fae */ /* 0x0007e2000812187c */
[----:B-1----:R-:W-:-:S04]  /*2f150*/  LEA R16, P3, R108, R0, 0x2 ;  /* 0x000000006c107211 */ /* 0x002fc800078610ff */
[----:B------:R-:W-:Y:S01]  /*2f160*/  LEA.HI.X.SX32 R17, R108, R4, 0x2, P3 ;  /* 0x000000046c117211 */ /* 0x000fe200018f16ff */
[----:B---3--:R-:W1:Y:S08]  /*2f170*/  LDC R14, c[0x0][0x240] ;  /* 0x00009000ff0e7b82 */ /* 0x008e700000000800 */
[----:B------:R-:W3:Y:S01]  /*2f180*/  LDC R15, c[0x0][0x240] ;  /* 0x00009000ff0f7b82 */ /* 0x000ee20000000800 */
[----:B------:R-:W-:-:S02]  /*2f190*/  IMAD R13, R145, R13, RZ ;  /* 0x0000000d910d7224 */ /* 0x000fc400078e02ff */
[----:B--2---:R-:W-:-:S05]  /*2f1a0*/  IMAD R3, R172, R3, RZ ;  /* 0x00000003ac037224 */ /* 0x004fca00078e02ff */
[----:B------:R-:W-:Y:S01]  /*2f1b0*/  LEA R20, P1, R3, R0, 0x2 ;  /* 0x0000000003147211 */ /* 0x000fe200078210ff */
[----:B----4-:R-:W-:-:S03]  /*2f1c0*/  IMAD R2, R174, R10, RZ ;  /* 0x0000000aae027224 */ /* 0x010fc600078e02ff */
[----:B------:R-:W-:Y:S02]  /*2f1d0*/  LEA.HI.X.SX32 R21, R3, R4, 0x2, P1 ;  /* 0x0000000403157211 */ /* 0x000fe400008f16ff */
[----:B------:R-:W-:-:S03]  /*2f1e0*/  LEA R18, P4, R2, R0, 0x2 ;  /* 0x0000000002127211 */ /* 0x000fc600078810ff */
[----:B------:R-:W-:Y:S01]  /*2f1f0*/  LDGSTS.E [R12+0x21d00], desc[UR60][R20.64], P0 ;  /* 0x21d00000140c7fae */ /* 0x000fe2000812187c */
[C---:B------:R-:W-:Y:S02]  /*2f200*/  LEA R10, P2, R109.reuse, R0, 0x2 ;  /* 0x000000006d0a7211 */ /* 0x040fe400078410ff */
[----:B------:R-:W-:Y:S02]  /*2f210*/  LEA.HI.X.SX32 R19, R2, R4, 0x2, P4 ;  /* 0x0000000402137211 */ /* 0x000fe400020f16ff */
[C---:B------:R-:W-:Y:S02]  /*2f220*/  LEA R2, P1, R110.reuse, R0, 0x2 ;  /* 0x000000006e027211 */ /* 0x040fe400078210ff */
[-C--:B------:R-:W-:Y:S01]  /*2f230*/  LEA.HI.X.SX32 R11, R109, R4.reuse, 0x2, P2 ;  /* 0x000000046d0b7211 */ /* 0x080fe200010f16ff */
[----:B------:R-:W-:Y:S01]  /*2f240*/  STL.64 [R1+0x1258], R20 ;  /* 0x0012581401007387 */ /* 0x000fe20000100a00 */
[----:B------:R-:W-:-:S03]  /*2f250*/  LEA.HI.X.SX32 R3, R110, R4, 0x2, P1 ;  /* 0x000000046e037211 */ /* 0x000fc600008f16ff */
[----:B------:R2:W-:Y:S04]  /*2f260*/  STL.64 [R1+0x1260], R18 ;  /* 0x0012601201007387 */ /* 0x0005e80000100a00 */
[----:B------:R2:W-:Y:S04]  /*2f270*/  LDGSTS.E [R12+0x22100], desc[UR60][R18.64], P0 ;  /* 0x22100000120c7fae */ /* 0x0005e8000812187c */
[----:B------:R4:W-:Y:S04]  /*2f280*/  STL.64 [R1+0x6b0], R16 ;  /* 0x0006b01001007387 */ /* 0x0009e80000100a00 */
[----:B------:R4:W-:Y:S04]  /*2f290*/  LDGSTS.E [R12+0x22500], desc[UR60][R16.64], P0 ;  /* 0x22500000100c7fae */ /* 0x0009e8000812187c */
[----:B------:R-:W-:Y:S01]  /*2f2a0*/  STL.64 [R1+0x6a8], R10 ;  /* 0x0006a80a01007387 */ /* 0x000fe20000100a00 */
[----:B--2---:R-:W2:Y:S03]  /*2f2b0*/  LDC R18, c[0x0][0x240] ;  /* 0x00009000ff127b82 */ /* 0x004ea60000000800 */
[----:B------:R-:W-:Y:S04]  /*2f2c0*/  LDGSTS.E [R12+0x22900], desc[UR60][R10.64], P0 ;  /* 0x229000000a0c7fae */ /* 0x000fe8000812187c */
[----:B------:R1:W-:Y:S01]  /*2f2d0*/  STL.64 [R1+0x6a0], R2 ;  /* 0x0006a00201007387 */ /* 0x0003e20000100a00 */
[----:B----4-:R-:W4:Y:S03]  /*2f2e0*/  LDC R16, c[0x0][0x240] ;  /* 0x00009000ff107b82 */ /* 0x010f260000000800 */
[----:B------:R1:W-:Y:S05]  /*2f2f0*/  LDGSTS.E [R12+0x22d00], desc[UR60][R2.64], P0 ;  /* 0x22d00000020c7fae */ /* 0x0003ea000812187c */
[----:B------:R-:W4:Y:S01]  /*2f300*/  LDC R17, c[0x0][0x240] ;  /* 0x00009000ff117b82 */ /* 0x000f220000000800 */
[----:B-1----:R-:W-:-:S02]  /*2f310*/  IMAD.MOV.U32 R2, RZ, RZ, R189 ;  /* 0x000000ffff027224 */ /* 0x002fc400078e00bd */
[----:B------:R-:W-:-:S05]  /*2f320*/  IMAD.MOV.U32 R3, RZ, RZ, R188 ;  /* 0x000000ffff037224 */ /* 0x000fca00078e00bc */
[----:B------:R1:W-:Y:S01]  /*2f330*/  LDGSTS.E [R12+0x23100], desc[UR60][R2.64], P0 ;  /* 0x23100000020c7fae */ /* 0x0003e2000812187c */
[----:B------:R-:W-:Y:S01]  /*2f340*/  IMAD R14, R175, R14, RZ ;  /* 0x0000000eaf0e7224 */ /* 0x000fe200078e02ff */
[----:B-1----:R-:W-:Y:S01]  /*2f350*/  MOV R2, R205 ;  /* 0x000000cd00027202 */ /* 0x002fe20000000f00 */
[----:B------:R-:W-:-:S05]  /*2f360*/  IMAD.MOV.U32 R3, RZ, RZ, R204 ;  /* 0x000000ffff037224 */ /* 0x000fca00078e00cc */
[----:B------:R1:W-:Y:S01]  /*2f370*/  LDGSTS.E [R12+0x23500], desc[UR60][R2.64], P0 ;  /* 0x23500000020c7fae */ /* 0x0003e2000812187c */
[-C--:B------:R-:W-:Y:S02]  /*2f380*/  LEA R10, P1, R121, R0.reuse, 0x2 ;  /* 0x00000000790a7211 */ /* 0x080fe400078210ff */
[-C--:B------:R-:W-:Y:S02]  /*2f390*/  LEA R154, P2, R129, R0.reuse, 0x2 ;  /* 0x00000000819a7211 */ /* 0x080fe400078410ff */
[----:B------:R-:W-:Y:S01]  /*2f3a0*/  LEA R24, P3, R14, R0, 0x2 ;  /* 0x000000000e187211 */ /* 0x000fe200078610ff */
[----:B-1----:R-:W-:Y:S02]  /*2f3b0*/  IMAD.MOV.U32 R2, RZ, RZ, R221 ;  /* 0x000000ffff027224 */ /* 0x002fe400078e00dd */
[----:B------:R-:W-:Y:S01]  /*2f3c0*/  IMAD.MOV.U32 R3, RZ, RZ, R220 ;  /* 0x000000ffff037224 */ /* 0x000fe200078e00dc */
[----:B------:R-:W-:-:S04]  /*2f3d0*/  LEA.HI.X.SX32 R11, R121, R4, 0x2, P1 ;  /* 0x00000004790b7211 */ /* 0x000fc800008f16ff */
[----:B------:R1:W-:Y:S01]  /*2f3e0*/  LDGSTS.E [R12+0x23900], desc[UR60][R2.64], P0 ;  /* 0x23900000020c7fae */ /* 0x0003e2000812187c */
[----:B------:R-:W-:Y:S02]  /*2f3f0*/  LEA.HI.X.SX32 R155, R129, R4, 0x2, P2 ;  /* 0x00000004819b7211 */ /* 0x000fe400010f16ff */
[C---:B------:R-:W-:Y:S02]  /*2f400*/  LEA R20, P1, R13.reuse, R0, 0x2 ;  /* 0x000000000d147211 */ /* 0x040fe400078210ff */
[-C--:B------:R-:W-:Y:S01]  /*2f410*/  LEA.HI.X.SX32 R25, R14, R4.reuse, 0x2, P3 ;  /* 0x000000040e197211 */ /* 0x080fe200018f16ff */
[----:B-1----:R-:W-:Y:S02]  /*2f420*/  IMAD.MOV.U32 R2, RZ, RZ, R237 ;  /* 0x000000ffff027224 */ /* 0x002fe400078e00ed */
[----:B------:R-:W-:Y:S01]  /*2f430*/  IMAD.MOV.U32 R3, RZ, RZ, R236 ;  /* 0x000000ffff037224 */ /* 0x000fe200078e00ec */
[----:B------:R-:W-:-:S04]  /*2f440*/  LEA.HI.X.SX32 R21, R13, R4, 0x2, P1 ;  /* 0x000000040d157211 */ /* 0x000fc800008f16ff */
[----:B------:R2:W-:Y:S04]  /*2f450*/  LDGSTS.E [R12+0x23d00], desc[UR60][R2.64], P0 ;  /* 0x23d00000020c7fae */ /* 0x0005e8000812187c */
[----:B------:R-:W-:Y:S04]  /*2f460*/  LDGSTS.E [R12+0x24100], desc[UR60][R10.64], P0 ;  /* 0x241000000a0c7fae */ /* 0x000fe8000812187c */
[----:B------:R-:W-:Y:S01]  /*2f470*/  LDGSTS.E [R12+0x24500], desc[UR60][R154.64], P0 ;  /* 0x245000009a0c7fae */ /* 0x000fe2000812187c */
[----:B--2---:R-:W-:-:S03]  /*2f480*/  IMAD R2, R139, R18, RZ ;  /* 0x000000128b027224 */ /* 0x004fc600078e02ff */
[----:B------:R1:W-:Y:S04]  /*2f490*/  STL.64 [R1+0x12a0], R24 ;  /* 0x0012a01801007387 */ /* 0x0003e80000100a00 */
[----:B------:R1:W-:Y:S01]  /*2f4a0*/  LDGSTS.E [R12+0x24900], desc[UR60][R24.64], P0 ;  /* 0x24900000180c7fae */ /* 0x0003e2000812187c */
[----:B---3--:R-:W-:Y:S02]  /*2f4b0*/  IMAD R13, R170, R15, RZ ;  /* 0x0000000faa0d7224 */ /* 0x008fe400078e02ff */
[----:B----4-:R-:W-:Y:S01]  /*2f4c0*/  IMAD R3, R138, R16, RZ ;  /* 0x000000108a037224 */ /* 0x010fe200078e02ff */
[----:B------:R2:W-:Y:S04]  /*2f4d0*/  STL.64 [R1+0x1298], R20 ;  /* 0x0012981401007387 */ /* 0x0005e80000100a00 */
[----:B------:R2:W-:Y:S01]  /*2f4e0*/  LDGSTS.E [R12+0x24d00], desc[UR60][R20.64], P0 ;  /* 0x24d00000140c7fae */ /* 0x0005e2000812187c */
[----:B-1----:R-:W-:-:S04]  /*2f4f0*/  LEA R24, P2, R2, R0, 0x2 ;  /* 0x0000000002187211 */ /* 0x002fc800078410ff */
[----:B------:R-:W-:Y:S01]  /*2f500*/  LEA.HI.X.SX32 R25, R2, R4, 0x2, P2 ;  /* 0x0000000402197211 */ /* 0x000fe200010f16ff */
[----:B------:R-:W-:Y:S01]  /*2f510*/  IMAD R2, R137, R17, RZ ;  /* 0x0000001189027224 */ /* 0x000fe200078e02ff */
[----:B--2---:R-:W-:-:S03]  /*2f520*/  LEA R20, P1, R161, R0, 0x2 ;  /* 0x00000000a1147211 */ /* 0x004fc600078210ff */
[----:B------:R-:W-:Y:S01]  /*2f530*/  LDGSTS.E [R12+0x25100], desc[UR60][R24.64], P0 ;  /* 0x25100000180c7fae */ /* 0x000fe2000812187c */
[----:B------:R-:W-:Y:S02]  /*2f540*/  LEA R18, P2, R13, R0, 0x2 ;  /* 0x000000000d127211 */ /* 0x000fe400078410ff */
[----:B------:R-:W-:Y:S02]  /*2f550*/  LEA.HI.X.SX32 R21, R161, R4, 0x2, P1 ;  /* 0x00000004a1157211 */ /* 0x000fe400008f16ff */
[-C--:B------:R-:W-:Y:S02]  /*2f560*/  LEA R16, P1, R3, R0.reuse, 0x2 ;  /* 0x0000000003107211 */ /* 0x080fe400078210ff */
[C---:B------:R-:W-:Y:S01]  /*2f570*/  LEA R14, P3, R2.reuse, R0, 0x2 ;  /* 0x00000000020e7211 */ /* 0x040fe200078610ff */
[----:B------:R-:W-:Y:S01]  /*2f580*/  STL.64 [R1+0x1290], R24 ;  /* 0x0012901801007387 */ /* 0x000fe20000100a00 */
[-C--:B------:R-:W-:Y:S02]  /*2f590*/  LEA.HI.X.SX32 R19, R13, R4.reuse, 0x2, P2 ;  /* 0x000000040d137211 */ /* 0x080fe400010f16ff */
[-C--:B------:R-:W-:Y:S01]  /*2f5a0*/  LEA.HI.X.SX32 R17, R3, R4.reuse, 0x2, P1 ;  /* 0x0000000403117211 */ /* 0x080fe200008f16ff */
[----:B------:R1:W-:Y:S01]  /*2f5b0*/  LDGSTS.E [R12+0x25500], desc[UR60][R20.64], P0 ;  /* 0x25500000140c7fae */ /* 0x0003e2000812187c */
[----:B------:R-:W-:Y:S01]  /*2f5c0*/  LEA.HI.X.SX32 R15, R2, R4, 0x2, P3 ;  /* 0x00000004020f7211 */ /* 0x000fe200018f16ff */
[----:B------:R-:W2:Y:S02]  /*2f5d0*/  LDC R3, c[0x0][0x240] ;  /* 0x00009000ff037b82 */ /* 0x000ea40000000800 */
[----:B------:R1:W-:Y:S04]  /*2f5e0*/  STL.64 [R1+0x698], R20 ;  /* 0x0006981401007387 */ /* 0x0003e80000100a00 */
[----:B------:R3:W-:Y:S02]  /*2f5f0*/  STL.64 [R1+0x12d0], R18 ;  /* 0x0012d01201007387 */ /* 0x0007e40000100a00 */
[----:B------:R-:W4:Y:S02]  /*2f600*/  LDC R2, c[0x0][0x240] ;  /* 0x00009000ff027b82 */ /* 0x000f240000000800 */
[----:B------:R3:W-:Y:S04]  /*2f610*/  STL.64 [R1+0x12d8], R16 ;  /* 0x0012d81001007387 */ /* 0x0007e80000100a00 */
[----:B------:R3:W-:Y:S02]  /*2f620*/  STL.64 [R1+0x12e0], R14 ;  /* 0x0012e00e01007387 */ /* 0x0007e40000100a00 */
[----:B------:R-:W2:Y:S02]  /*2f630*/  LDC R13, c[0x0][0x240] ;  /* 0x00009000ff0d7b82 */ /* 0x000ea40000000800 */
[----:B------:R-:W2:Y:S01]  /*2f640*/  LDL.LU R158, [R1+0x424] ;  /* 0x00042400019e7983 */ /* 0x000ea20000300800 */
[----:B-1----:R-:W-:-:S03]  /*2f650*/  LEA R20, P3, R111, R0, 0x2 ;  /* 0x000000006f147211 */ /* 0x002fc600078610ff */
[----:B------:R3:W-:Y:S04]  /*2f660*/  LDGSTS.E [R12+0x25900], desc[UR60][R18.64], P0 ;  /* 0x25900000120c7fae */ /* 0x0007e8000812187c */
[----:B------:R-:W2:Y:S01]  /*2f670*/  LDL.LU R172, [R1+0x400] ;  /* 0x0004000001ac7983 */ /* 0x000ea20000300800 */
[----:B------:R-:W-:-:S03]  /*2f680*/  LEA.HI.X.SX32 R21, R111, R4, 0x2, P3 ;  /* 0x000000046f157211 */ /* 0x000fc600018f16ff */
[----:B------:R1:W-:Y:S01]  /*2f690*/  LDGSTS.E [R12+0x25d00], desc[UR60][R16.64], P0 ;  /* 0x25d00000100c7fae */ /* 0x0003e2000812187c */
[----:B---3--:R-:W-:-:S03]  /*2f6a0*/  LEA R18, P1, R112, R0, 0x2 ;  /* 0x0000000070127211 */ /* 0x008fc600078210ff */
[----:B------:R3:W-:Y:S01]  /*2f6b0*/  LDGSTS.E [R12+0x26100], desc[UR60][R14.64], P0 ;  /* 0x261000000e0c7fae */ /* 0x0007e2000812187c */
[----:B------:R-:W-:-:S03]  /*2f6c0*/  LEA.HI.X.SX32 R19, R112, R4, 0x2, P1 ;  /* 0x0000000470137211 */ /* 0x000fc600008f16ff */
[----:B------:R-:W-:Y:S01]  /*2f6d0*/  STL.64 [R1+0x690], R20 ;  /* 0x0006901401007387 */ /* 0x000fe20000100a00 */
[-C--:B-1----:R-:W-:Y:S02]  /*2f6e0*/  LEA R16, P1, R103, R0.reuse, 0x2 ;  /* 0x0000000067107211 */ /* 0x082fe400078210ff */
[C---:B---3--:R-:W-:Y:S01]  /*2f6f0*/  LEA R14, P2, R105.reuse, R0, 0x2 ;  /* 0x00000000690e7211 */ /* 0x048fe200078410ff */
[----:B------:R1:W-:Y:S03]  /*2f700*/  STL.64 [R1+0x688], R18 ;  /* 0x0006881201007387 */ /* 0x0003e60000100a00 */
[-C--:B------:R-:W-:Y:S01]  /*2f710*/  LEA.HI.X.SX32 R15, R105, R4.reuse, 0x2, P2 ;  /* 0x00000004690f7211 */ /* 0x080fe200010f16ff */
[----:B------:R-:W3:Y:S01]  /*2f720*/  LDL.LU R157, [R1+0x3e0] ;  /* 0x0003e000019d7983 */ /* 0x000ee20000300800 */
[----:B------:R-:W-:-:S03]  /*2f730*/  LEA.HI.X.SX32 R17, R103, R4, 0x2, P1 ;  /* 0x0000000467117211 */ /* 0x000fc600008f16ff */
[----:B------:R1:W-:Y:S04]  /*2f740*/  STL.64 [R1+0x680], R14 ;  /* 0x0006800e01007387 */ /* 0x0003e80000100a00 */
[----:B------:R-:W3:Y:S04]  /*2f750*/  LDL.LU R173, [R1+0x3c0] ;  /* 0x0003c00001ad7983 */ /* 0x000ee80000300800 */
[----:B------:R-:W3:Y:S04]  /*2f760*/  LDL.LU R171, [R1+0x3a0] ;  /* 0x0003a00001ab7983 */ /* 0x000ee80000300800 */
[----:B------:R1:W-:Y:S04]  /*2f770*/  STL.64 [R1+0x678], R16 ;  /* 0x0006781001007387 */ /* 0x0003e80000100a00 */
[----:B------:R-:W3:Y:S04]  /*2f780*/  LDL.LU R156, [R1+0x380] ;  /* 0x00038000019c7983 */ /* 0x000ee80000300800 */
[----:B------:R-:W-:Y:S04]  /*2f790*/  LDGSTS.E [R12+0x26500], desc[UR60][R20.64], P0 ;  /* 0x26500000140c7fae */ /* 0x000fe8000812187c */
[----:B------:R1:W-:Y:S04]  /*2f7a0*/  LDGSTS.E [R12+0x26900], desc[UR60][R18.64], P0 ;  /* 0x26900000120c7fae */ /* 0x0003e8000812187c */
[----:B------:R1:W-:Y:S01]  /*2f7b0*/  LDGSTS.E [R12+0x26d00], desc[UR60][R14.64], P0 ;  /* 0x26d000000e0c7fae */ /* 0x0003e2000812187c */
[----:B------:R-:W-:Y:S01]  /*2f7c0*/  LEA R174, P1, R102, R0, 0x2 ;  /* 0x0000000066ae7211 */ /* 0x000fe200078210ff */
[----:B----4-:R-:W-:-:S02]  /*2f7d0*/  IMAD R2, R134, R2, RZ ;  /* 0x0000000286027224 */ /* 0x010fc400078e02ff */
[----:B------:R4:W-:Y:S01]  /*2f7e0*/  LDGSTS.E [R12+0x27100], desc[UR60][R16.64], P0 ;  /* 0x27100000100c7fae */ /* 0x0009e2000812187c */
[----:B--2---:R-:W-:Y:S01]  /*2f7f0*/  IMAD R3, R133, R3, RZ ;  /* 0x0000000385037224 */ /* 0x004fe200078e02ff */
[----:B-1----:R-:W1:Y:S08]  /*2f800*/  LDC R18, c[0x0][0x240] ;  /* 0x00009000ff127b82 */ /* 0x002e700000000800 */
[----:B------:R-:W2:Y:S01]  /*2f810*/  LDC R15, c[0x0][0x240] ;  /* 0x00009000ff0f7b82 */ /* 0x000ea20000000800 */
[----:B------:R-:W-:-:S02]  /*2f820*/  LEA.HI.X.SX32 R175, R102, R4, 0x2, P1 ;  /* 0x0000000466af7211 */ /* 0x000fc400008f16ff */
[----:B------:R-:W-:-:S05]  /*2f830*/  LEA R26, P1, R2, R0, 0x2 ;  /* 0x00000000021a7211 */ /* 0x000fca00078210ff */
[----:B----4-:R-:W3:Y:S01]  /*2f840*/  LDC R17, c[0x0][0x240] ;  /* 0x00009000ff117b82 */ /* 0x010ee20000000800 */
[----:B------:R-:W-:Y:S01]  /*2f850*/  LEA R24, P2, R3, R0, 0x2 ;  /* 0x0000000003187211 */ /* 0x000fe200078410ff */
[----:B------:R-:W-:Y:S01]  /*2f860*/  LDGSTS.E [R12+0x27500], desc[UR60][R174.64], P0 ;  /* 0x27500000ae0c7fae */ /* 0x000fe2000812187c */
[----:B------:R-:W-:-:S05]  /*2f870*/  LEA.HI.X.SX32 R27, R2, R4, 0x2, P1 ;  /* 0x00000004021b7211 */ /* 0x000fca00008f16ff */
[----:B------:R-:W4:Y:S01]  /*2f880*/  LDC R16, c[0x0][0x240] ;  /* 0x00009000ff107b82 */ /* 0x000f220000000800 */
[----:B------:R-:W-:-:S07]  /*2f890*/  LOP3.LUT R14, R167, 0x30, RZ, 0x3c, !PT ;  /* 0x00000030a70e7812 */ /* 0x000fce00078e3cff */
[----:B------:R-:W1:Y:S01]  /*2f8a0*/  LDC R19, c[0x0][0x240] ;  /* 0x00009000ff137b82 */ /* 0x000e620000000800 */
[----:B------:R-:W-:Y:S01]  /*2f8b0*/  LEA.HI.X.SX32 R25, R3, R4, 0x2, P2 ;  /* 0x0000000403197211 */ /* 0x000fe200010f16ff */
[----:B------:R-:W-:Y:S01]  /*2f8c0*/  IMAD.IADD R14, R83, 0x1, R14 ;  /* 0x00000001530e7824 */ /* 0x000fe200078e020e */
[----:B------:R-:W-:Y:S04]  /*2f8d0*/  STL.64 [R1+0x1310], R26 ;  /* 0x0013101a01007387 */ /* 0x000fe80000100a00 */
[----:B------:R-:W-:Y:S04]  /*2f8e0*/  LDGSTS.E [R12+0x27900], desc[UR60][R26.64], P0 ;  /* 0x279000001a0c7fae */ /* 0x000fe8000812187c */
[----:B------:R-:W-:Y:S04]  /*2f8f0*/  STL.64 [R1+0x1318], R24 ;  /* 0x0013181801007387 */ /* 0x000fe80000100a00 */
[----:B------:R-:W-:Y:S01]  /*2f900*/  LDGSTS.E [R12+0x27d00], desc[UR60][R24.64], P0 ;  /* 0x27d00000180c7fae */ /* 0x000fe2000812187c */
[----:B------:R-:W-:-:S05]  /*2f910*/  IMAD R13, R158, R13, RZ ;  /* 0x0000000d9e0d7224 */ /* 0x000fca00078e02ff */
[----:B------:R-:W-:Y:S01]  /*2f920*/  LEA R20, P1, R13, R0, 0x2 ;  /* 0x000000000d147211 */ /* 0x000fe200078210ff */
[----:B--2---:R-:W-:-:S03]  /*2f930*/  IMAD R2, R172, R15, RZ ;  /* 0x0000000fac027224 */ /* 0x004fc600078e02ff */
[----:B------:R-:W-:Y:S01]  /*2f940*/  LEA.HI.X.SX32 R21, R13, R4, 0x2, P1 ;  /* 0x000000040d157211 */ /* 0x000fe200008f16ff */
[----:B------:R-:W2:Y:S04]  /*2f950*/  LDC R15, c[0x0][0x240] ;  /* 0x00009000ff0f7b82 */ /* 0x000ea80000000800 */
[----:B------:R4:W-:Y:S04]  /*2f960*/  STL.64 [R1+0xde8], R20 ;  /* 0x000de81401007387 */ /* 0x0009e80000100a00 */
[----:B------:R4:W-:Y:S04]  /*2f970*/  LDGSTS.E [R14+0x180], desc[UR60][R20.64], P0 ;  /* 0x00180000140e7fae */ /* 0x0009e8000812187c */
[----:B------:R-:W2:Y:S04]  /*2f980*/  LDL.LU R172, [R1+0x360] ;  /* 0x0003600001ac7983 */ /* 0x000ea80000300800 */
[----:B------:R-:W2:Y:S01]  /*2f990*/  LDL.LU R164, [R1+0x340] ;  /* 0x0003400001a47983 */ /* 0x000ea20000300800 */
[----:B----4-:R-:W-:-:S03]  /*2f9a0*/  LEA R20, P1, R2, R0, 0x2 ;  /* 0x0000000002147211 */ /* 0x010fc600078210ff */
[----:B------:R-:W4:Y:S01]  /*2f9b0*/  LDL.LU R163, [R1+0x320] ;  /* 0x0003200001a37983 */ /* 0x000f220000300800 */
[----:B------:R-:W-:-:S03]  /*2f9c0*/  LEA.HI.X.SX32 R21, R2, R4, 0x2, P1 ;  /* 0x0000000402157211 */ /* 0x000fc600008f16ff */
[----:B------:R-:W4:Y:S01]  /*2f9d0*/  LDL.LU R159, [R1+0x300] ;  /* 0x00030000019f7983 */ /* 0x000f220000300800 */
[----:B---3--:R-:W-:Y:S02]  /*2f9e0*/  IMAD R3, R157, R17, RZ ;  /* 0x000000119d037224 */ /* 0x008fe400078e02ff */
[----:B------:R-:W4:Y:S01]  /*2f9f0*/  LDC R17, c[0x0][0x240] ;  /* 0x00009000ff117b82 */ /* 0x000f220000000800 */
[----:B------:R3:W-:Y:S01]  /*2fa00*/  STL.64 [R1+0xe28], R20 ;  /* 0x000e281401007387 */ /* 0x0007e20000100a00 */
[----:B------:R-:W-:-:S03]  /*2fa10*/  IMAD R13, R173, R16, RZ ;  /* 0x00000010ad0d7224 */ /* 0x000fc600078e02ff */
[----:B------:R-:W4:Y:S01]  /*2fa20*/  LDL.LU R158, [R1+0x2e0] ;  /* 0x0002e000019e7983 */ /* 0x000f220000300800 */
[----:B------:R-:W-:Y:S01]  /*2fa30*/  LEA R30, P1, R3, R0, 0x2 ;  /* 0x00000000031e7211 */ /* 0x000fe200078210ff */
[----:B-1----:R-:W-:Y:S01]  /*2fa40*/  IMAD R12, R171, R18, RZ ;  /* 0x00000012ab0c7224 */ /* 0x002fe200078e02ff */
[----:B------:R-:W-:Y:S01]  /*2fa50*/  LEA R28, P2, R13, R0, 0x2 ;  /* 0x000000000d1c7211 */ /* 0x000fe200078410ff */
[----:B------:R-:W1:Y:S01]  /*2fa60*/  LDC R16, c[0x0][0x240] ;  /* 0x00009000ff107b82 */ /* 0x000e620000000800 */
[----:B------:R-:W-:Y:S01]  /*2fa70*/  LEA.HI.X.SX32 R31, R3, R4, 0x2, P1 ;  /* 0x00000004031f7211 */ /* 0x000fe200008f16ff */
[----:B------:R3:W-:Y:S01]  /*2fa80*/  LDGSTS.E [R14+0x580], desc[UR60][R20.64], P0 ;  /* 0x00580000140e7fae */ /* 0x0007e2000812187c */
[----:B------:R-:W-:Y:S01]  /*2fa90*/  LEA R26, P3, R12, R0, 0x2 ;  /* 0x000000000c1a7211 */ /* 0x000fe200078610ff */
[----:B------:R-:W-:Y:S01]  /*2faa0*/  IMAD R2, R156, R19, RZ ;  /* 0x000000139c027224 */ /* 0x000fe200078e02ff */
[-C--:B------:R-:W-:Y:S01]  /*2fab0*/  LEA.HI.X.SX32 R29, R13, R4.reuse, 0x2, P2 ;  /* 0x000000040d1d7211 */ /* 0x080fe200010f16ff */
[----:B------:R1:W-:Y:S01]  /*2fac0*/  STL.64 [R1+0xe68], R30 ;  /* 0x000e681e01007387 */ /* 0x0003e20000100a00 */
[----:B------:R-:W-:Y:S01]  /*2fad0*/  LEA.HI.X.SX32 R27, R12, R4, 0x2, P3 ;  /* 0x000000040c1b7211 */ /* 0x000fe200018f16ff */
[----:B------:R-:W4:Y:S01]  /*2fae0*/  LDC R18, c[0x0][0x240] ;  /* 0x00009000ff127b82 */ /* 0x000f220000000800 */
[C---:B------:R-:W-:Y:S01]  /*2faf0*/  LEA R24, P1, R2.reuse, R0, 0x2 ;  /* 0x0000000002187211 */ /* 0x040fe200078210ff */
[----:B------:R4:W-:Y:S03]  /*2fb00*/  STL.64 [R1+0xea8], R28 ;  /* 0x000ea81c01007387 */ /* 0x0009e60000100a00 */
[----:B------:R-:W-:Y:S01]  /*2fb10*/  LEA.HI.X.SX32 R25, R2, R4, 0x2, P1 ;  /* 0x0000000402197211 */ /* 0x000fe200008f16ff */
[----:B------:R4:W-:Y:S02]  /*2fb20*/  STL.64 [R1+0xee8], R26 ;  /* 0x000ee81a01007387 */ /* 0x0009e40000100a00 */
[----:B---3--:R-:W3:Y:S02]  /*2fb30*/  LDC R20, c[0x0][0x240] ;  /* 0x00009000ff147b82 */ /* 0x008ee40000000800 */
[----:B------:R-:W3:Y:S04]  /*2fb40*/  LDL.LU R157, [R1+0x2c0] ;  /* 0x0002c000019d7983 */ /* 0x000ee80000300800 */
[----:B------:R3:W-:Y:S02]  /*2fb50*/  STL.64 [R1+0xf28], R24 ;  /* 0x000f281801007387 */ /* 0x0007e40000100a00 */
[----:B------:R-:W3:Y:S02]  /*2fb60*/  LDC R19, c[0x0][0x240] ;  /* 0x00009000ff137b82 */ /* 0x000ee40000000800 */
[----:B------:R-:W3:Y:S04]  /*2fb70*/  LDL.LU R173, [R1+0x2a0] ;  /* 0x0002a00001ad7983 */ /* 0x000ee80000300800 */
[----:B------:R-:W3:Y:S04]  /*2fb80*/  LDL.LU R171, [R1+0x280] ;  /* 0x0002800001ab7983 */ /* 0x000ee80000300800 */
[----:B------:R-:W3:Y:S04]  /*2fb90*/  LDL.LU R156, [R1+0x260] ;  /* 0x00026000019c7983 */ /* 0x000ee80000300800 */
[----:B------:R1:W-:Y:S04]  /*2fba0*/  LDGSTS.E [R14+0x980], desc[UR60][R30.64], P0 ;  /* 0x009800001e0e7fae */ /* 0x0003e8000812187c */
[----:B------:R4:W-:Y:S04]  /*2fbb0*/  LDGSTS.E [R14+0xd80], desc[UR60][R28.64], P0 ;  /* 0x00d800001c0e7fae */ /* 0x0009e8000812187c */
[----:B------:R3:W-:Y:S04]  /*2fbc0*/  LDGSTS.E [R14+0x1180], desc[UR60][R26.64], P0 ;  /* 0x011800001a0e7fae */ /* 0x0007e8000812187c */
[----:B------:R3:W-:Y:S01]  /*2fbd0*/  LDGSTS.E [R14+0x1580], desc[UR60][R24.64], P0 ;  /* 0x01580000180e7fae */ /* 0x0007e2000812187c */
[----:B--2---:R-:W-:-:S02]  /*2fbe0*/  IMAD R2, R172, R15, RZ ;  /* 0x0000000fac027224 */ /* 0x004fc400078e02ff */
[----:B------:R-:W2:Y:S01]  /*2fbf0*/  LDC R15, c[0x0][0x240] ;  /* 0x00009000ff0f7b82 */ /* 0x000ea20000000800 */
[----:B------:R-:W2:Y:S01]  /*2fc00*/  LDL.LU R172, [R1+0x240] ;  /* 0x0002400001ac7983 */ /* 0x000ea20000300800 */
[----:B-1----:R-:W-:Y:S01]  /*2fc10*/  IMAD R3, R164, R16, RZ ;  /* 0x00000010a4037224 */ /* 0x002fe200078e02ff */
[----:B------:R-:W-:Y:S01]  /*2fc20*/  LEA R30, P1, R2, R0, 0x2 ;  /* 0x00000000021e7211 */ /* 0x000fe200078210ff */
[----:B----4-:R-:W-:-:S04]  /*2fc30*/  IMAD R13, R163, R17, RZ ;  /* 0x00000011a30d7224 */ /* 0x010fc800078e02ff */
[----:B------:R-:W1:Y:S01]  /*2fc40*/  LDC R16, c[0x0][0x240] ;  /* 0x00009000ff107b82 */ /* 0x000e620000000800 */
[----:B------:R-:W-:-:S07]  /*2fc50*/  IMAD R12, R159, R18, RZ ;  /* 0x000000129f0c7224 */ /* 0x000fce00078e02ff */
[----:B------:R-:W4:Y:S01]  /*2fc60*/  LDC R17, c[0x0][0x240] ;  /* 0x00009000ff117b82 */ /* 0x000f220000000800 */
[----:B------:R-:W-:Y:S02]  /*2fc70*/  LEA.HI.X.SX32 R31, R2, R4, 0x2, P1 ;  /* 0x00000004021f7211 */ /* 0x000fe400008f16ff */
[----:B------:R-:W-:Y:S01]  /*2fc80*/  LEA R28, P2, R3, R0, 0x2 ;  /* 0x00000000031c7211 */ /* 0x000fe200078410ff */
[----:B---3--:R-:W-:-:S04]  /*2fc90*/  IMAD R2, R158, R20, RZ ;  /* 0x000000149e027224 */ /* 0x008fc800078e02ff */
[----:B------:R-:W3:Y:S01]  /*2fca0*/  LDC R18, c[0x0][0x240] ;  /* 0x00009000ff127b82 */ /* 0x000ee20000000800 */
[-C--:B------:R-:W-:Y:S01]  /*2fcb0*/  LEA R26, P1, R13, R0.reuse, 0x2 ;  /* 0x000000000d1a7211 */ /* 0x080fe200078210ff */
[----:B------:R-:W-:Y:S01]  /*2fcc0*/  LDGSTS.E [R14+0x1980], desc[UR60][R30.64], P0 ;  /* 0x019800001e0e7fae */ /* 0x000fe2000812187c */
[----:B------:R-:W-:Y:S02]  /*2fcd0*/  LEA R24, P3, R12, R0, 0x2 ;  /* 0x000000000c187211 */ /* 0x000fe400078610ff */
[----:B------:R-:W-:Y:S02]  /*2fce0*/  LEA.HI.X.SX32 R29, R3, R4, 0x2, P2 ;  /* 0x00000004031d7211 */ /* 0x000fe400010f16ff */
[----:B------:R-:W-:Y:S02]  /*2fcf0*/  LEA R20, P2, R2, R0, 0x2 ;  /* 0x0000000002147211 */ /* 0x000fe400078410ff */
[-C--:B------:R-:W-:Y:S01]  /*2fd00*/  LEA.HI.X.SX32 R27, R13, R4.reuse, 0x2, P1 ;  /* 0x000000040d1b7211 */ /* 0x080fe200008f16ff */
[----:B------:R-:W-:Y:S01]  /*2fd10*/  STL.64 [R1+0xf68], R30 ;  /* 0x000f681e01007387 */ /* 0x000fe20000100a00 */
[----:B------:R-:W-:-:S02]  /*2fd20*/  LEA.HI.X.SX32 R25, R12, R4, 0x2, P3 ;  /* 0x000000040c197211 */ /* 0x000fc400018f16ff */
[----:B------:R-:W-:Y:S01]  /*2fd30*/  LEA.HI.X.SX32 R21, R2, R4, 0x2, P2 ;  /* 0x0000000402157211 */ /* 0x000fe200010f16ff */
[----:B------:R-:W-:Y:S04]  /*2fd40*/  STL.64 [R1+0xfa8], R28 ;  /* 0x000fa81c01007387 */ /* 0x000fe80000100a00 */
[----:B------:R-:W-:Y:S04]  /*2fd50*/  STL.64 [R1+0xfe8], R26 ;  /* 0x000fe81a01007387 */ /* 0x000fe80000100a00 */
[----:B------:R3:W-:Y:S01]  /*2fd60*/  STL.64 [R1+0x1028], R24 ;  /* 0x0010281801007387 */ /* 0x0007e20000100a00 */
[----:B--2---:R-:W-:-:S03]  /*2fd70*/  IMAD R2, R157, R15, RZ ;  /* 0x0000000f9d027224 */ /* 0x004fc600078e02ff */
[----:B------:R2:W-:Y:S04]  /*2fd80*/  STL.64 [R1+0x1068], R20 ;  /* 0x0010681401007387 */ /* 0x0005e80000100a00 */
[----:B------:R-:W2:Y:S01]  /*2fd90*/  LDL.LU R163, [R1+0x220] ;  /* 0x0002200001a37983 */ /* 0x000ea20000300800 */
[----:B----4-:R-:W-:-:S03]  /*2fda0*/  IMAD R15, R171, R17, RZ ;  /* 0x00000011ab0f7224 */ /* 0x010fc600078e02ff */
[----:B------:R-:W4:Y:S01]  /*2fdb0*/  LDL.LU R159, [R1+0x200] ;  /* 0x00020000019f7983 */ /* 0x000f220000300800 */
[----:B-1----:R-:W-:Y:S01]  /*2fdc0*/  IMAD R3, R173, R16, RZ ;  /* 0x00000010ad037224 */ /* 0x002fe200078e02ff */
[----:B------:R-:W4:Y:S02]  /*2fdd0*/  LDC R17, c[0x0][0x240] ;  /* 0x00009000ff117b82 */ /* 0x000f240000000800 */
[----:B------:R-:W4:Y:S01]  /*2fde0*/  LDL.LU R171, [R1+0x1e0] ;  /* 0x0001e00001ab7983 */ /* 0x000f220000300800 */
[----:B---3--:R-:W-:-:S03]  /*2fdf0*/  IMAD R13, R156, R18, RZ ;  /* 0x000000129c0d7224 */ /* 0x008fc600078e02ff */
[----:B------:R-:W3:Y:S02]  /*2fe00*/  LDL.LU R156, [R1+0x1c0] ;  /* 0x0001c000019c7983 */ /* 0x000ee40000300800 */
[----:B------:R-:W1:Y:S02]  /*2fe10*/  LDC R16, c[0x0][0x240] ;  /* 0x00009000ff107b82 */ /* 0x000e640000000800 */
[----:B------:R-:W-:Y:S04]  /*2fe20*/  LDGSTS.E [R14+0x1d80], desc[UR60][R28.64], P0 ;  /* 0x01d800001c0e7fae */ /* 0x000fe8000812187c */
[----:B------:R-:W-:Y:S02]  /*2fe30*/  LDGSTS.E [R14+0x2180], desc[UR60][R26.64], P0 ;  /* 0x021800001a0e7fae */ /* 0x000fe4000812187c */
[----:B------:R-:W4:Y:S02]  /*2fe40*/  LDC R18, c[0x0][0x240] ;  /* 0x00009000ff127b82 */ /* 0x000f240000000800 */
[----:B------:R2:W-:Y:S04]  /*2fe50*/  LDGSTS.E [R14+0x2580], desc[UR60][R24.64], P0 ;  /* 0x02580000180e7fae */ /* 0x0005e8000812187c */
[----:B------:R2:W-:Y:S02]  /*2fe60*/  LDGSTS.E [R14+0x2980], desc[UR60][R20.64], P0 ;  /* 0x02980000140e7fae */ /* 0x0005e4000812187c */
[----:B--2---:R-:W-:-:S04]  /*2fe70*/  LEA R24, P1, R2, R0, 0x2 ;  /* 0x0000000002187211 */ /* 0x004fc800078210ff */
[----:B------:R-:W-:Y:S02]  /*2fe80*/  LEA.HI.X.SX32 R25, R2, R4, 0x2, P1 ;  /* 0x0000000402197211 */ /* 0x000fe400008f16ff */
[----:B------:R-:W-:-:S03]  /*2fe90*/  LEA R26, P2, R3, R0, 0x2 ;  /* 0x00000000031a7211 */ /* 0x000fc600078410ff */
[----:B------:R2:W-:Y:S01]  /*2fea0*/  STL.64 [R1+0x10a8], R24 ;  /* 0x0010a81801007387 */ /* 0x0005e20000100a00 */
[----:B------:R-:W-:Y:S02]  /*2feb0*/  LEA R20, P1, R15, R0, 0x2 ;  /* 0x000000000f147211 */ /* 0x000fe400078210ff */
[-C--:B------:R-:W-:Y:S01]  /*2fec0*/  LEA.HI.X.SX32 R27, R3, R4.reuse, 0x2, P2 ;  /* 0x00000004031b7211 */ /* 0x080fe200010f16ff */
[----:B------:R2:W-:Y:S01]  /*2fed0*/  LDGSTS.E [R14+0x2d80], desc[UR60][R24.64], P0 ;  /* 0x02d80000180e7fae */ /* 0x0005e2000812187c */
[----:B------:R-:W-:Y:S02]  /*2fee0*/  LEA.HI.X.SX32 R21, R15, R4, 0x2, P1 ;  /* 0x000000040f157211 */ /* 0x000fe400008f16ff */
[----:B------:R-:W3:Y:S01]  /*2fef0*/  LDC R15, c[0x0][0x240] ;  /* 0x00009000ff0f7b82 */ /* 0x000ee20000000800 */
[----:B------:R-:W-:Y:S04]  /*2ff00*/  LDGSTS.E [R14+0x3180], desc[UR60][R26.64], P0 ;  /* 0x031800001a0e7fae */ /* 0x000fe8000812187c */
[----:B------:R1:W-:Y:S01]  /*2ff10*/  LDGSTS.E [R14+0x3580], desc[UR60][R20.64], P0 ;  /* 0x03580000140e7fae */ /* 0x0003e2000812187c */
[----:B--2---:R-:W-:-:S04]  /*2ff20*/  LEA R24, P2, R13, R0, 0x2 ;  /* 0x000000000d187211 */ /* 0x004fc800078410ff */
[----:B------:R-:W-:-:S05]  /*2ff30*/  LEA.HI.X.SX32 R25, R13, R4, 0x2, P2 ;  /* 0x000000040d197211 */ /* 0x000fca00010f16ff */
[----:B------:R-:W-:Y:S01]  /*2ff40*/  LDGSTS.E [R14+0x3980], desc[UR60][R24.64], P0 ;  /* 0x03980000180e7fae */ /* 0x000fe2000812187c */
[----:B------:R-:W-:Y:S02]  /*2ff50*/  IMAD R12, R172, R19, RZ ;  /* 0x00000013ac0c7224 */ /* 0x000fe400078e02ff */
[----:B------:R-:W3:Y:S01]  /*2ff60*/  LDC R19, c[0x0][0x240] ;  /* 0x00009000ff137b82 */ /* 0x000ee20000000800 */
[----:B------:R-:W2:Y:S02]  /*2ff70*/  LDL.LU R172, [R1+0x1a0] ;  /* 0x0001a00001ac7983 */ /* 0x000ea40000300800 */
[C---:B------:R-:W-:Y:S02]  /*2ff80*/  LEA R2, P3, R12.reuse, R0, 0x2 ;  /* 0x000000000c027211 */ /* 0x040fe400078610ff */
[----:B------:R-:W-:Y:S02]  /*2ff90*/  STL.64 [R1+0x10e8], R26 ;  /* 0x0010e81a01007387 */ /* 0x000fe40000100a00 */
[----:B------:R-:W-:-:S02]  /*2ffa0*/  LEA.HI.X.SX32 R3, R12, R4, 0x2, P3 ;  /* 0x000000040c037211 */ /* 0x000fc400018f16ff */
[----:B------:R1:W-:Y:S04]  /*2ffb0*/  STL.64 [R1+0x1128], R20 ;  /* 0x0011281401007387 */ /* 0x0003e80000100a00 */
[----:B------:R-:W2:Y:S04]  /*2ffc0*/  LDL.LU R158, [R1+0x180] ;  /* 0x00018000019e7983 */ /* 0x000ea80000300800 */
[----:B------:R-:W-:Y:S04]  /*2ffd0*/  STL.64 [R1+0x1168], R24 ;  /* 0x0011681801007387 */ /* 0x000fe80000100a00 */
[----:B------:R-:W2:Y:S01]  /*2ffe0*/  LDL.LU R157, [R1+0x160] ;  /* 0x00016000019d7983 */ /* 0x000ea20000300800 */
[----:B-1----:R-:W2:Y:S03]  /*2fff0*/  LDC R20, c[0x0][0x240] ;  /* 0x00009000ff147b82 */ /* 0x002ea60000000800 */
[----:B------:R1:W-:Y:S04]  /*30000*/  STL.64 [R1+0x11a8], R2 ;  /* 0x0011a80201007387 */ /* 0x0003e80000100a00 */
[----:B------:R1:W-:Y:S04]  /*30010*/  LDGSTS.E [R14+0x3d80], desc[UR60][R2.64], P0 ;  /* 0x03d80000020e7fae */ /* 0x0003e8000812187c */
[----:B------:R-:W2:Y:S01]  /*30020*/  LDL.LU R173, [R1+0x140] ;  /* 0x0001400001ad7983 */ /* 0x000ea20000300800 */
[----:B-1----:R-:W-:-:S02]  /*30030*/  IMAD R2, R163, R16, RZ ;  /* 0x00000010a3027224 */ /* 0x002fc400078e02ff */
[----:B------:R-:W1:Y:S01]  /*30040*/  LDC R16, c[0x0][0x240] ;  /* 0x00009000ff107b82 */ /* 0x000e620000000800 */
[----:B----4-:R-:W-:Y:S02]  /*30050*/  IMAD R13, R159, R17, RZ ;  /* 0x000000119f0d7224 */ /* 0x010fe400078e02ff */
[----:B------:R-:W-:Y:S01]  /*30060*/  LEA R30, P1, R2, R0, 0x2 ;  /* 0x00000000021e7211 */ /* 0x000fe200078210ff */
[----:B------:R-:W-:Y:S02]  /*30070*/  IMAD R12, R171, R18, RZ ;  /* 0x00000012ab0c7224 */ /* 0x000fe400078e02ff */
[----:B------:R-:W4:Y:S01]  /*30080*/  LDL.LU R171, [R1+0x120] ;  /* 0x0001200001ab7983 */ /* 0x000f220000300800 */
[----:B---3--:R-:W-:Y:S01]  /*30090*/  IMAD R3, R156, R19, RZ ;  /* 0x000000139c037224 */ /* 0x008fe200078e02ff */
[----:B------:R-:W-:Y:S01]  /*300a0*/  LEA R28, P2, R13, R0, 0x2 ;  /* 0x000000000d1c7211 */ /* 0x000fe200078410ff */
[----:B------:R-:W3:Y:S01]  /*300b0*/  LDC R17, c[0x0][0x240] ;  /* 0x00009000ff117b82 */ /* 0x000ee20000000800 */
[----:B------:R-:W-:-:S02]  /*300c0*/  LEA.HI.X.SX32 R31, R2, R4, 0x2, P1 ;  /* 0x00000004021f7211 */ /* 0x000fc400008f16ff */
[CC--:B------:R-:W-:Y:S02]  /*300d0*/  LEA R26, P1, R12.reuse, R0.reuse, 0x2 ;  /* 0x000000000c1a7211 */ /* 0x0c0fe400078210ff */
[----:B------:R-:W-:Y:S01]  /*300e0*/  LEA R24, P3, R3, R0, 0x2 ;  /* 0x0000000003187211 */ /* 0x000fe200078610ff */
[----:B------:R1:W-:Y:S01]  /*300f0*/  LDGSTS.E [R14+0x4180], desc[UR60][R30.64], P0 ;  /* 0x041800001e0e7fae */ /* 0x0003e2000812187c */
[-C--:B------:R-:W-:Y:S01]  /*30100*/  LEA.HI.X.SX32 R29, R13, R4.reuse, 0x2, P2 ;  /* 0x000000040d1d7211 */ /* 0x080fe200010f16ff */
[----:B------:R-:W4:Y:S01]  /*30110*/  LDC R19, c[0x0][0x240] ;  /* 0x00009000ff137b82 */ /* 0x000f220000000800 */
[-C--:B------:R-:W-:Y:S02]  /*30120*/  LEA.HI.X.SX32 R27, R12, R4.reuse, 0x2, P1 ;  /* 0x000000040c1b7211 */ /* 0x080fe400008f16ff */
[----:B------:R-:W-:Y:S01]  /*30130*/  LEA.HI.X.SX32 R25, R3, R4, 0x2, P3 ;  /* 0x0000000403197211 */ /* 0x000fe200018f16ff */
[----:B------:R1:W-:Y:S04]  /*30140*/  STL.64 [R1+0x11e8], R30 ;  /* 0x0011e81e01007387 */ /* 0x0003e80000100a00 */
[----:B------:R1:W-:Y:S01]  /*30150*/  STL.64 [R1+0x1228], R28 ;  /* 0x0012281c01007387 */ /* 0x0003e20000100a00 */
[----:B------:R-:W4:Y:S03]  /*30160*/  LDC R18, c[0x0][0x240] ;  /* 0x00009000ff127b82 */ /* 0x000f260000000800 */
[----:B------:R3:W-:Y:S04]  /*30170*/  STL.64 [R1+0x1268], R26 ;  /* 0x0012681a01007387 */ /* 0x0007e80000100a00 */
[----:B------:R-:W-:Y:S04]  /*30180*/  STL.64 [R1+0x12a8], R24 ;  /* 0x0012a81801007387 */ /* 0x000fe80000100a00 */
[----:B------:R-:W4:Y:S04]  /*30190*/  LDL.LU R156, [R1+0x100] ;  /* 0x00010000019c7983 */ /* 0x000f280000300800 */
[----:B------:R3:W-:Y:S04]  /*301a0*/  LDGSTS.E [R14+0x4580], desc[UR60][R28.64], P0 ;  /* 0x045800001c0e7fae */ /* 0x0007e8000812187c */
[----:B------:R3:W-:Y:S04]  /*301b0*/  LDGSTS.E [R14+0x4980], desc[UR60][R26.64], P0 ;  /* 0x049800001a0e7fae */ /* 0x0007e8000812187c */
[----:B------:R-:W-:Y:S01]  /*301c0*/  LDGSTS.E [R14+0x4d80], desc[UR60][R24.64], P0 ;  /* 0x04d80000180e7fae */ /* 0x000fe2000812187c */
[----:B--2---:R-:W-:-:S03]  /*301d0*/  IMAD R2, R172, R20, RZ ;  /* 0x00000014ac027224 */ /* 0x004fc600078e02ff */
[----:B------:R-:W2:Y:S02]  /*301e0*/  LDL.LU R172, [R1+0xe0] ;  /* 0x0000e00001ac7983 */ /* 0x000ea40000300800 */
[C---:B------:R-:W-:Y:S02]  /*301f0*/  LEA R20, P1, R2.reuse, R0, 0x2 ;  /* 0x0000000002147211 */ /* 0x040fe400078210ff */
[----:B------:R-:W2:Y:S02]  /*30200*/  LDL.LU R163, [R1+0xc0] ;  /* 0x0000c00001a37983 */ /* 0x000ea40000300800 */
[----:B------:R-:W-:Y:S02]  /*30210*/  LEA.HI.X.SX32 R21, R2, R4, 0x2, P1 ;  /* 0x0000000402157211 */ /* 0x000fe400008f16ff */
[----:B------:R-:W2:Y:S01]  /*30220*/  LDL.LU R159, [R1+0xa0] ;  /* 0x0000a000019f7983 */ /* 0x000ea20000300800 */
[----:B------:R-:W-:Y:S02]  /*30230*/  IMAD R3, R158, R15, RZ ;  /* 0x0000000f9e037224 */ /* 0x000fe400078e02ff */
[----:B------:R-:W4:Y:S01]  /*30240*/  LDC R15, c[0x0][0x240] ;  /* 0x00009000ff0f7b82 */ /* 0x000f220000000800 */
[----:B------:R3:W-:Y:S04]  /*30250*/  STL.64 [R1+0x12e8], R20 ;  /* 0x0012e81401007387 */ /* 0x0007e80000100a00 */
[----:B------:R-:W2:Y:S01]  /*30260*/  LDL.LU R158, [R1+0x80] ;  /* 0x00008000019e7983 */ /* 0x000ea20000300800 */
[----:B-1----:R-:W-:Y:S01]  /*30270*/  IMAD R13, R157, R16, RZ ;  /* 0x000000109d0d7224 */ /* 0x002fe200078e02ff */
[-C--:B------:R-:W-:Y:S01]  /*30280*/  LEA R30, P1, R3, R0.reuse, 0x2 ;  /* 0x00000000031e7211 */ /* 0x080fe200078210ff */
[----:B------:R-:W2:Y:S01]  /*30290*/  LDC R16, c[0x0][0x240] ;  /* 0x00009000ff107b82 */ /* 0x000ea20000000800 */
[----:B------:R1:W-:Y:S02]  /*302a0*/  LDGSTS.E [R14+0x5180], desc[UR60][R20.64], P0 ;  /* 0x05180000140e7fae */ /* 0x0003e4000812187c */
[----:B---3--:R-:W-:Y:S01]  /*302b0*/  LEA R28, P2, R13, R0, 0x2 ;  /* 0x000000000d1c7211 */ /* 0x008fe200078410ff */
[----:B------:R-:W-:Y:S01]  /*302c0*/  IMAD R12, R173, R17, RZ ;  /* 0x00000011ad0c7224 */ /* 0x000fe200078e02ff */
[----:B------:R-:W-:-:S03]  /*302d0*/  LEA.HI.X.SX32 R31, R3, R4, 0x2, P1 ;  /* 0x00000004031f7211 */ /* 0x000fc600008f16ff */
[----:B------:R-:W3:Y:S01]  /*302e0*/  LDC R17, c[0x0][0x240] ;  /* 0x00009000ff117b82 */ /* 0x000ee20000000800 */
[C---:B------:R-:W-:Y:S02]  /*302f0*/  LEA R26, P3, R12.reuse, R0, 0x2 ;  /* 0x000000000c1a7211 */ /* 0x040fe400078610ff */
[-C--:B------:R-:W-:Y:S01]  /*30300*/  LEA.HI.X.SX32 R29, R13, R4.reuse, 0x2, P2 ;  /* 0x000000040d1d7211 */ /* 0x080fe200010f16ff */
[----:B------:R3:W-:Y:S01]  /*30310*/  LDGSTS.E [R14+0x5580], desc[UR60][R30.64], P0 ;  /* 0x055800001e0e7fae */ /* 0x0007e2000812187c */
[----:B------:R-:W-:-:S03]  /*30320*/  LEA.HI.X.SX32 R27, R12, R4, 0x2, P3 ;  /* 0x000000040c1b7211 */ /* 0x000fc600018f16ff */
[----:B-1----:R-:W1:Y:S01]  /*30330*/  LDC R20, c[0x0][0x240] ;  /* 0x00009000ff147b82 */ /* 0x002e620000000800 */
[----:B------:R3:W-:Y:S04]  /*30340*/  STL.64 [R1+0x1328], R30 ;  /* 0x0013281e01007387 */ /* 0x0007e80000100a00 */
[----:B------:R2:W-:Y:S01]  /*30350*/  STL.64 [R1+0x1368], R28 ;  /* 0x0013681c01007387 */ /* 0x0005e20000100a00 */
[----:B----4-:R-:W-:-:S03]  /*30360*/  IMAD R2, R171, R19, RZ ;  /* 0x00000013ab027224 */ /* 0x010fc600078e02ff */
[----:B------:R4:W-:Y:S01]  /*30370*/  STL.64 [R1+0x13a8], R26 ;  /* 0x0013a81a01007387 */ /* 0x0009e20000100a00 */
[----:B------:R-:W1:Y:S01]  /*30380*/  LDC R19, c[0x0][0x240] ;  /* 0x00009000ff137b82 */ /* 0x000e620000000800 */
[C---:B------:R-:W-:Y:S02]  /*30390*/  LEA R24, P1, R2.reuse, R0, 0x2 ;  /* 0x0000000002187211 */ /* 0x040fe400078210ff */
[----:B------:R-:W4:Y:S02]  /*303a0*/  LDL.LU R157, [R1+0x78] ;  /* 0x00007800019d7983 */ /* 0x000f240000300800 */
[----:B------:R-:W-:Y:S02]  /*303b0*/  LEA.HI.X.SX32 R25, R2, R4, 0x2, P1 ;  /* 0x0000000402197211 */ /* 0x000fe400008f16ff */
[----:B------:R2:W-:Y:S04]  /*303c0*/  LDGSTS.E [R14+0x5980], desc[UR60][R28.64], P0 ;  /* 0x059800001c0e7fae */ /* 0x0005e8000812187c */
[----:B------:R1:W-:Y:S04]  /*303d0*/  STL.64 [R1+0x13d8], R24 ;  /* 0x0013d81801007387 */ /* 0x0003e80000100a00 */
[----:B------:R-:W4:Y:S04]  /*303e0*/  LDL.LU R173, [R1+0x74] ;  /* 0x0000740001ad7983 */ /* 0x000f280000300800 */
[----:B------:R-:W4:Y:S04]  /*303f0*/  LDL.LU R171, [R1+0x70] ;  /* 0x0000700001ab7983 */ /* 0x000f280000300800 */
[----:B------:R4:W-:Y:S04]  /*30400*/  LDGSTS.E [R14+0x5d80], desc[UR60][R26.64], P0 ;  /* 0x05d800001a0e7fae */ /* 0x0009e8000812187c */
[----:B------:R1:W-:Y:S01]  /*30410*/  LDGSTS.E [R14+0x6180], desc[UR60][R24.64], P0 ;  /* 0x06180000180e7fae */ /* 0x0003e2000812187c */
[----:B------:R-:W-:-:S03]  /*30420*/  IMAD R2, R156, R15, RZ ;  /* 0x0000000f9c027224 */ /* 0x000fc600078e02ff */
[----:B------:R-:W4:Y:S01]  /*30430*/  LDL.LU R156, [R1+0x6c] ;  /* 0x00006c00019c7983 */ /* 0x000f220000300800 */
[----:B------:R-:W1:Y:S01]  /*30440*/  LDC R15, c[0x0][0x240] ;  /* 0x00009000ff0f7b82 */ /* 0x000e620000000800 */
[----:B---3--:R-:W-:-:S04]  /*30450*/  LEA R30, P1, R2, R0, 0x2 ;  /* 0x00000000021e7211 */ /* 0x008fc800078210ff */
[----:B------:R-:W-:-:S05]  /*30460*/  LEA.HI.X.SX32 R31, R2, R4, 0x2, P1 ;  /* 0x00000004021f7211 */ /* 0x000fca00008f16ff */
[----:B------:R3:W-:Y:S01]  /*30470*/  LDGSTS.E [R14+0x6580], desc[UR60][R30.64], P0 ;  /* 0x065800001e0e7fae */ /* 0x0007e2000812187c */
[----:B--2---:R-:W-:-:S03]  /*30480*/  IMAD R3, R172, R16, RZ ;  /* 0x00000010ac037224 */ /* 0x004fc600078e02ff */
[----:B------:R-:W2:Y:S01]  /*30490*/  LDL.LU R172, [R1+0x60] ;  /* 0x0000600001ac7983 */ /* 0x000ea20000300800 */
[----:B------:R-:W3:Y:S01]  /*304a0*/  LDC R16, c[0x0][0x240] ;  /* 0x00009000ff107b82 */ /* 0x000ee20000000800 */
[----:B------:R-:W-:Y:S01]  /*304b0*/  IMAD R13, R163, R17, RZ ;  /* 0x00000011a30d7224 */ /* 0x000fe200078e02ff */
[----:B------:R-:W-:Y:S01]  /*304c0*/  LEA R28, P4, R3, R0, 0x2 ;  /* 0x00000000031c7211 */ /* 0x000fe200078810ff */
[----:B------:R-:W-:-:S05]  /*304d0*/  IMAD R12, R159, R18, RZ ;  /* 0x000000129f0c7224 */ /* 0x000fca00078e02ff */
[----:B------:R-:W3:Y:S01]  /*304e0*/  LDC R17, c[0x0][0x240] ;  /* 0x00009000ff117b82 */ /* 0x000ee20000000800 */
[----:B----4-:R-:W-:Y:S01]  /*304f0*/  LEA R26, P3, R13, R0, 0x2 ;  /* 0x000000000d1a7211 */ /* 0x010fe200078610ff */
[----:B-1----:R-:W-:-:S06]  /*30500*/  IMAD R2, R158, R20, RZ ;  /* 0x000000149e027224 */ /* 0x002fcc00078e02ff */
[----:B------:R-:W1:Y:S01]  /*30510*/  LDC R18, c[0x0][0x240] ;  /* 0x00009000ff127b82 */ /* 0x000e620000000800 */
[-C--:B------:R-:W-:Y:S02]  /*30520*/  LEA R24, P2, R12, R0.reuse, 0x2 ;  /* 0x000000000c187211 */ /* 0x080fe400078410ff */
[----:B------:R-:W-:Y:S02]  /*30530*/  LEA R20, P1, R2, R0, 0x2 ;  /* 0x0000000002147211 */ /* 0x000fe400078210ff */
[-C--:B------:R-:W-:Y:S02]  /*30540*/  LEA.HI.X.SX32 R29, R3, R4.reuse, 0x2, P4 ;  /* 0x00000004031d7211 */ /* 0x080fe400020f16ff */
[-C--:B------:R-:W-:Y:S02]  /*30550*/  LEA.HI.X.SX32 R27, R13, R4.reuse, 0x2, P3 ;  /* 0x000000040d1b7211 */ /* 0x080fe400018f16ff */
[-C--:B------:R-:W-:Y:S01]  /*30560*/  LEA.HI.X.SX32 R25, R12, R4.reuse, 0x2, P2 ;  /* 0x000000040c197211 */ /* 0x080fe200010f16ff */
[----:B------:R4:W-:Y:S01]  /*30570*/  STL.64 [R1+0x13e0], R30 ;  /* 0x0013e01e01007387 */ /* 0x0009e20000100a00 */
[----:B------:R-:W-:-:S03]  /*30580*/  LEA.HI.X.SX32 R21, R2, R4, 0x2, P1 ;  /* 0x0000000402157211 */ /* 0x000fc600008f16ff */
[----:B------:R4:W-:Y:S04]  /*30590*/  STL.64 [R1+0x13e8], R28 ;  /* 0x0013e81c01007387 */ /* 0x0009e80000100a00 */
[----:B------:R4:W-:Y:S04]  /*305a0*/  STL.64 [R1+0x13d0], R26 ;  /* 0x0013d01a01007387 */ /* 0x0009e80000100a00 */
[----:B------:R4:W-:Y:S04]  /*305b0*/  STL.64 [R1+0x13a0], R24 ;  /* 0x0013a01801007387 */ /* 0x0009e80000100a00 */
[----:B------:R4:W-:Y:S04]  /*305c0*/  STL.64 [R1+0x1398], R20 ;  /* 0x0013981401007387 */ /* 0x0009e80000100a00 */
[----:B------:R-:W2:Y:S04]  /*305d0*/  LDL.LU R163, [R1+0x68] ;  /* 0x0000680001a37983 */ /* 0x000ea80000300800 */
[----:B------:R-:W2:Y:S04]  /*305e0*/  LDL.LU R159, [R1+0x5c] ;  /* 0x00005c00019f7983 */ /* 0x000ea80000300800 */
[----:B------:R4:W-:Y:S04]  /*305f0*/  LDGSTS.E [R14+0x6980], desc[UR60][R28.64], P0 ;  /* 0x069800001c0e7fae */ /* 0x0009e8000812187c */
[----:B------:R4:W-:Y:S01]  /*30600*/  LDGSTS.E [R14+0x6d80], desc[UR60][R26.64], P0 ;  /* 0x06d800001a0e7fae */ /* 0x0009e2000812187c */
[----:B------:R-:W-:-:S03]  /*30610*/  IMAD R2, R157, R15, RZ ;  /* 0x0000000f9d027224 */ /* 0x000fc600078e02ff */
[----:B------:R4:W-:Y:S04]  /*30620*/  LDGSTS.E [R14+0x7180], desc[UR60][R24.64], P0 ;  /* 0x07180000180e7fae */ /* 0x0009e8000812187c */
[----:B------:R-:W2:Y:S01]  /*30630*/  LDL.LU R157, [R1+0x58] ;  /* 0x00005800019d7983 */ /* 0x000ea20000300800 */
[----:B---3--:R-:W-:Y:S02]  /*30640*/  IMAD R15, R171, R17, RZ ;  /* 0x00000011ab0f7224 */ /* 0x008fe400078e02ff */
[----:B-1----:R-:W-:Y:S01]  /*30650*/  IMAD R13, R156, R18, RZ ;  /* 0x000000129c0d7224 */ /* 0x002fe200078e02ff */
[----:B------:R-:W3:Y:S01]  /*30660*/  LDL.LU R171, [R1+0x54] ;  /* 0x0000540001ab7983 */ /* 0x000ee20000300800 */
[----:B------:R-:W-:Y:S01]  /*30670*/  IMAD R3, R173, R16, RZ ;  /* 0x00000010ad037224 */ /* 0x000fe200078e02ff */
[-C--:B----4-:R-:W-:Y:S01]  /*30680*/  LEA R30, P1, R2, R0.reuse, 0x2 ;  /* 0x00000000021e7211 */ /* 0x090fe200078210ff */
[----:B------:R-:W1:Y:S01]  /*30690*/  LDC R16, c[0x0][0x240] ;  /* 0x00009000ff107b82 */ /* 0x000e620000000800 */
[----:B------:R-:W4:Y:S02]  /*306a0*/  LDL.LU R156, [R1+0x50] ;  /* 0x00005000019c7983 */ /* 0x000f240000300800 */
[----:B------:R-:W-:-:S02]  /*306b0*/  LEA R28, P2, R3, R0, 0x2 ;  /* 0x00000000031c7211 */ /* 0x000fc400078410ff */
[----:B------:R-:W-:Y:S01]  /*306c0*/  LEA.HI.X.SX32 R31, R2, R4, 0x2, P1 ;  /* 0x00000004021f7211 */ /* 0x000fe200008f16ff */
[----:B------:R1:W-:Y:S01]  /*306d0*/  LDGSTS.E [R14+0x7580], desc[UR60][R20.64], P0 ;  /* 0x07580000140e7fae */ /* 0x0003e2000812187c */
[-C--:B------:R-:W-:Y:S01]  /*306e0*/  LEA R26, P1, R15, R0.reuse, 0x2 ;  /* 0x000000000f1a7211 */ /* 0x080fe200078210ff */
[----:B------:R-:W2:Y:S01]  /*306f0*/  LDC R17, c[0x0][0x240] ;  /* 0x00009000ff117b82 */ /* 0x000ea20000000800 */
[----:B------:R-:W-:Y:S02]  /*30700*/  LEA R24, P3, R13, R0, 0x2 ;  /* 0x000000000d187211 */ /* 0x000fe400078610ff */
[-C--:B------:R-:W-:Y:S01]  /*30710*/  LEA.HI.X.SX32 R29, R3, R4.reuse, 0x2, P2 ;  /* 0x00000004031d7211 */ /* 0x080fe200010f16ff */
[----:B------:R-:W-:Y:S01]  /*30720*/  STL.64 [R1+0x1390], R30 ;  /* 0x0013901e01007387 */ /* 0x000fe20000100a00 */
[-C--:B------:R-:W-:Y:S02]  /*30730*/  LEA.HI.X.SX32 R27, R15, R4.reuse, 0x2, P1 ;  /* 0x000000040f1b7211 */ /* 0x080fe400008f16ff */
[----:B------:R-:W-:Y:S01]  /*30740*/  LEA.HI.X.SX32 R25, R13, R4, 0x2, P3 ;  /* 0x000000040d197211 */ /* 0x000fe200018f16ff */
[----:B------:R-:W2:Y:S01]  /*30750*/  LDC R18, c[0x0][0x240] ;  /* 0x00009000ff127b82 */ /* 0x000ea20000000800 */
[----:B------:R-:W-:Y:S04]  /*30760*/  STL.64 [R1+0x1410], R28 ;  /* 0x0014101c01007387 */ /* 0x000fe80000100a00 */
[----:B------:R-:W-:Y:S03]  /*30770*/  STL.64 [R1+0x1418], R26 ;  /* 0x0014181a01007387 */ /* 0x000fe60000100a00 */
[----:B-1----:R-:W4:Y:S01]  /*30780*/  LDC R20, c[0x0][0x240] ;  /* 0x00009000ff147b82 */ /* 0x002f220000000800 */
[----:B------:R-:W-:Y:S04]  /*30790*/  STL.64 [R1+0x1420], R24 ;  /* 0x0014201801007387 */ /* 0x000fe80000100a00 */
[----:B------:R-:W4:Y:S03]  /*307a0*/  LDL.LU R158, [R1+0x4c] ;  /* 0x00004c00019e7983 */ /* 0x000f260000300800 */
[----:B------:R-:W1:Y:S01]  /*307b0*/  LDC R15, c[0x0][0x240] ;  /* 0x00009000ff0f7b82 */ /* 0x000e620000000800 */
[----:B------:R-:W4:Y:S04]  /*307c0*/  LDL.LU R173, [R1+0x40] ;  /* 0x0000400001ad7983 */ /* 0x000f280000300800 */
[----:B------:R-:W-:Y:S04]  /*307d0*/  LDGSTS.E [R14+0x7980], desc[UR60][R30.64], P0 ;  /* 0x079800001e0e7fae */ /* 0x000fe8000812187c */
[----:B------:R-:W-:Y:S04]  /*307e0*/  LDGSTS.E [R14+0x7d80], desc[UR60][R28.64], P0 ;  /* 0x07d800001c0e7fae */ /* 0x000fe8000812187c */
[----:B------:R-:W-:Y:S04]  /*307f0*/  LDGSTS.E [R14+0x20180], desc[UR60][R26.64], P0 ;  /* 0x201800001a0e7fae */ /* 0x000fe8000812187c */
[----:B------:R-:W-:Y:S01]  /*30800*/  LDGSTS.E [R14+0x20580], desc[UR60][R24.64], P0 ;  /* 0x20580000180e7fae */ /* 0x000fe2000812187c */
[----:B--2---:R-:W-:-:S02]  /*30810*/  IMAD R12, R172, R19, RZ ;  /* 0x00000013ac0c7224 */ /* 0x004fc400078e02ff */
[----:B------:R-:W3:Y:S03]  /*30820*/  LDC R19, c[0x0][0x240] ;  /* 0x00009000ff137b82 */ /* 0x000ee60000000800 */
[----:B------:R-:W-:-:S04]  /*30830*/  LEA R2, P2, R12, R0, 0x2 ;  /* 0x000000000c027211 */ /* 0x000fc800078410ff */
[----:B------:R-:W-:-:S05]  /*30840*/  LEA.HI.X.SX32 R3, R12, R4, 0x2, P2 ;  /* 0x000000040c037211 */ /* 0x000fca00010f16ff */
[----:B------:R2:W-:Y:S04]  /*30850*/  STL.64 [R1+0x1428], R2 ;  /* 0x0014280201007387 */ /* 0x0005e80000100a00 */
[----:B------:R-:W4:Y:S04]  /*30860*/  LDL.LU R172, [R1+0x3c] ;  /* 0x00003c0001ac7983 */ /* 0x000f280000300800 */
[----:B------:R2:W-:Y:S02]  /*30870*/  LDGSTS.E [R14+0x20980], desc[UR60][R2.64], P0 ;  /* 0x20980000020e7fae */ /* 0x0005e4000812187c */
[----:B--2---:R-:W-:-:S02]  /*30880*/  IMAD R2, R163, R16, RZ ;  /* 0x00000010a3027224 */ /* 0x004fc400078e02ff */
[----:B------:R-:W2:Y:S01]  /*30890*/  LDC R16, c[0x0][0x240] ;  /* 0x00009000ff107b82 */ /* 0x000ea20000000800 */
[----:B------:R-:W-:Y:S02]  /*308a0*/  IMAD R3, R159, R17, RZ ;  /* 0x000000119f037224 */ /* 0x000fe400078e02ff */
[----:B------:R-:W-:-:S04]  /*308b0*/  LEA R30, P1, R2, R0, 0x2 ;  /* 0x00000000021e7211 */ /* 0x000fc800078210ff */
[----:B------:R-:W-:Y:S01]  /*308c0*/  LEA.HI.X.SX32 R31, R2, R4, 0x2, P1 ;  /* 0x00000004021f7211 */ /* 0x000fe200008f16ff */
[----:B------:R-:W2:Y:S01]  /*308d0*/  LDC R17, c[0x0][0x240] ;  /* 0x00009000ff117b82 */ /* 0x000ea20000000800 */
[----:B------:R-:W-:-:S03]  /*308e0*/  LEA R28, P3, R3, R0, 0x2 ;  /* 0x00000000031c7211 */ /* 0x000fc600078610ff */
[----:B------:R-:W-:Y:S01]  /*308f0*/  LDGSTS.E [R14+0x20d80], desc[UR60][R30.64], P0 ;  /* 0x20d800001e0e7fae */ /* 0x000fe2000812187c */
[----:B------:R-:W-:Y:S01]  /*30900*/  IMAD R13, R157, R18, RZ ;  /* 0x000000129d0d7224 */ /* 0x000fe200078e02ff */
[----:B------:R-:W-:-:S04]  /*30910*/  LEA.HI.X.SX32 R29, R3, R4, 0x2, P3 ;  /* 0x00000004031d7211 */ /* 0x000fc800018f16ff */
[C---:B------:R-:W-:Y:S01]  /*30920*/  LEA R26, P2, R13.reuse, R0, 0x2 ;  /* 0x000000000d1a7211 */ /* 0x040fe200078410ff */
[----:B------:R-:W-:Y:S03]  /*30930*/  STL.64 [R1+0x1360], R30 ;  /* 0x0013601e01007387 */ /* 0x000fe60000100a00 */
[----:B------:R-:W-:Y:S01]  /*30940*/  LEA.HI.X.SX32 R27, R13, R4, 0x2, P2 ;  /* 0x000000040d1b7211 */ /* 0x000fe200010f16ff */
[----:B------:R-:W-:Y:S01]  /*30950*/  STL.64 [R1+0x1358], R28 ;  /* 0x0013581c01007387 */ /* 0x000fe20000100a00 */
[----:B------:R-:W2:Y:S01]  /*30960*/  LDC R13, c[0x0][0x240] ;  /* 0x00009000ff0d7b82 */ /* 0x000ea20000000800 */
[----:B---3--:R-:W-:Y:S02]  /*30970*/  IMAD R12, R171, R19, RZ ;  /* 0x00000013ab0c7224 */ /* 0x008fe400078e02ff */
[----:B------:R-:W-:Y:S01]  /*30980*/  LDGSTS.E [R14+0x21180], desc[UR60][R28.64], P0 ;  /* 0x211800001c0e7fae */ /* 0x000fe2000812187c */
[----:B----4-:R-:W-:-:S02]  /*30990*/  IMAD R2, R156, R20, RZ ;  /* 0x000000149c027224 */ /* 0x010fc400078e02ff */
[-C--:B------:R-:W-:Y:S01]  /*309a0*/  LEA R24, P1, R12, R0.reuse, 0x2 ;  /* 0x000000000c187211 */ /* 0x080fe200078210ff */
[----:B------:R-:W-:Y:S02]  /*309b0*/  STL.64 [R1+0x1350], R26 ;  /* 0x0013501a01007387 */ /* 0x000fe40000100a00 */
[----:B------:R-:W-:Y:S02]  /*309c0*/  LEA R18, P3, R2, R0, 0x2 ;  /* 0x0000000002127211 */ /* 0x000fe400078610ff */
[----:B------:R-:W-:Y:S01]  /*309d0*/  LDGSTS.E [R14+0x21580], desc[UR60][R26.64], P0 ;  /* 0x215800001a0e7fae */ /* 0x000fe2000812187c */
[-C--:B------:R-:W-:Y:S02]  /*309e0*/  LEA.HI.X.SX32 R25, R12, R4.reuse, 0x2, P1 ;  /* 0x000000040c197211 */ /* 0x080fe400008f16ff */
[----:B------:R-:W-:-:S03]  /*309f0*/  LEA.HI.X.SX32 R19, R2, R4, 0x2, P3 ;  /* 0x0000000402137211 */ /* 0x000fc600018f16ff */
[----:B------:R3:W-:Y:S04]  /*30a00*/  STL.64 [R1+0x1320], R24 ;  /* 0x0013201801007387 */ /* 0x0007e80000100a00 */
[----:B------:R-:W4:Y:S04]  /*30a10*/  LDL.LU R157, [R1+0x38] ;  /* 0x00003800019d7983 */ /* 0x000f280000300800 */
[----:B------:R-:W-:Y:S04]  /*30a20*/  STL.64 [R1+0x1450], R18 ;  /* 0x0014501201007387 */ /* 0x000fe80000100a00 */
[----:B------:R-:W4:Y:S04]  /*30a30*/  LDL.LU R171, [R1+0x34] ;  /* 0x0000340001ab7983 */ /* 0x000f280000300800 */
[----:B------:R-:W4:Y:S01]  /*30a40*/  LDL.LU R156, [R1+0x30] ;  /* 0x00003000019c7983 */ /* 0x000f220000300800 */
[----:B-1----:R-:W-:-:S02]  /*30a50*/  IMAD R2, R158, R15, RZ ;  /* 0x0000000f9e027224 */ /* 0x002fc400078e02ff */
[----:B------:R-:W4:Y:S01]  /*30a60*/  LDC R15, c[0x0][0x240] ;  /* 0x00009000ff0f7b82 */ /* 0x000f220000000800 */
[----:B--2---:R-:W-:Y:S01]  /*30a70*/  IMAD R12, R173, R16, RZ ;  /* 0x00000010ad0c7224 */ /* 0x004fe200078e02ff */
[----:B------:R3:W-:Y:S04]  /*30a80*/  LDGSTS.E [R14+0x21980], desc[UR60][R24.64], P0 ;  /* 0x21980000180e7fae */ /* 0x0007e8000812187c */
[----:B------:R-:W-:Y:S01]  /*30a90*/  LDGSTS.E [R14+0x21d80], desc[UR60][R18.64], P0 ;  /* 0x21d80000120e7fae */ /* 0x000fe2000812187c */
[-C--:B------:R-:W-:Y:S01]  /*30aa0*/  LEA R20, P2, R12, R0.reuse, 0x2 ;  /* 0x000000000c147211 */ /* 0x080fe200078410ff */
[----:B------:R-:W1:Y:S01]  /*30ab0*/  LDC R16, c[0x0][0x240] ;  /* 0x00009000ff107b82 */ /* 0x000e620000000800 */
[----:B---3--:R-:W-:-:S04]  /*30ac0*/  LEA R24, P1, R2, R0, 0x2 ;  /* 0x0000000002187211 */ /* 0x008fc800078210ff */
[-C--:B------:R-:W-:Y:S02]  /*30ad0*/  LEA.HI.X.SX32 R25, R2, R4.reuse, 0x2, P1 ;  /* 0x0000000402197211 */ /* 0x080fe400008f16ff */
[----:B------:R-:W-:Y:S01]  /*30ae0*/  LEA.HI.X.SX32 R21, R12, R4, 0x2, P2 ;  /* 0x000000040c157211 */ /* 0x000fe200010f16ff */
[----:B------:R-:W-:Y:S02]  /*30af0*/  IMAD.MOV.U32 R2, RZ, RZ, R191 ;  /* 0x000000ffff027224 */ /* 0x000fe400078e00bf */
[----:B------:R-:W-:Y:S04]  /*30b00*/  LDGSTS.E [R14+0x22180], desc[UR60][R24.64], P0 ;  /* 0x22180000180e7fae */ /* 0x000fe8000812187c */
[----:B------:R2:W-:Y:S04]  /*30b10*/  LDGSTS.E [R14+0x22580], desc[UR60][R20.64], P0 ;  /* 0x22580000140e7fae */ /* 0x0005e8000812187c */
[----:B------:R-:W-:Y:S04]  /*30b20*/  STL.64 [R1+0x1458], R24 ;  /* 0x0014581801007387 */ /* 0x000fe80000100a00 */
[----:B------:R2:W-:Y:S02]  /*30b30*/  STL.64 [R1+0x1460], R20 ;  /* 0x0014601401007387 */ /* 0x0005e40000100a00 */
[----:B--2---:R-:W2:Y:S08]  /*30b40*/  LDC R20, c[0x0][0x240] ;  /* 0x00009000ff147b82 */ /* 0x004eb00000000800 */
[----:B------:R-:W3:Y:S01]  /*30b50*/  LDC R21, c[0x0][0x240] ;  /* 0x00009000ff157b82 */ /* 0x000ee20000000800 */
[----:B------:R-:W-:Y:S01]  /*30b60*/  IMAD R3, R172, R17, RZ ;  /* 0x00000011ac037224 */ /* 0x000fe200078e02ff */
[----:B------:R-:W-:-:S06]  /*30b70*/  LEA R172, P1, R117, R0, 0x2 ;  /* 0x0000000075ac7211 */ /* 0x000fcc00078210ff */
[----:B------:R-:W1:Y:S01]  /*30b80*/  LDC R17, c[0x0][0x240] ;  /* 0x00009000ff117b82 */ /* 0x000e620000000800 */
[----:B------:R-:W-:Y:S02]  /*30b90*/  LEA R18, P3, R3, R0, 0x2 ;  /* 0x0000000003127211 */ /* 0x000fe400078610ff */
[-C--:B------:R-:W-:Y:S02]  /*30ba0*/  LEA.HI.X.SX32 R173, R117, R4.reuse, 0x2, P1 ;  /* 0x0000000475ad7211 */ /* 0x080fe400008f16ff */
[----:B------:R-:W-:Y:S01]  /*30bb0*/  LEA.HI.X.SX32 R19, R3, R4, 0x2, P3 ;  /* 0x0000000403137211 */ /* 0x000fe200018f16ff */
[----:B------:R-:W-:-:S04]  /*30bc0*/  IMAD.MOV.U32 R3, RZ, RZ, R190 ;  /* 0x000000ffff037224 */ /* 0x000fc800078e00be */
[----:B------:R-:W-:Y:S04]  /*30bd0*/  LDGSTS.E [R14+0x22980], desc[UR60][R18.64], P0 ;  /* 0x22980000120e7fae */ /* 0x000fe8000812187c */
[----:B------:R-:W-:Y:S04]  /*30be0*/  LDGSTS.E [R14+0x22d80], desc[UR60][R172.64], P0 ;  /* 0x22d80000ac0e7fae */ /* 0x000fe8000812187c */
[----:B------:R2:W-:Y:S02]  /*30bf0*/  LDGSTS.E [R14+0x23180], desc[UR60][R2.64], P0 ;  /* 0x23180000020e7fae */ /* 0x0005e4000812187c */
[----:B--2---:R-:W-:-:S02]  /*30c00*/  IMAD.MOV.U32 R2, RZ, RZ, R207 ;  /* 0x000000ffff027224 */ /* 0x004fc400078e00cf */
[----:B------:R-:W-:-:S05]  /*30c10*/  IMAD.MOV.U32 R3, RZ, RZ, R206 ;  /* 0x000000ffff037224 */ /* 0x000fca00078e00ce */
[----:B------:R2:W-:Y:S02]  /*30c20*/  LDGSTS.E [R14+0x23580], desc[UR60][R2.64], P0 ;  /* 0x23580000020e7fae */ /* 0x0005e4000812187c */
[----:B--2---:R-:W-:Y:S01]  /*30c30*/  MOV R2, R223 ;  /* 0x000000df00027202 */ /* 0x004fe20000000f00 */
[----:B------:R-:W-:-:S05]  /*30c40*/  IMAD.MOV.U32 R3, RZ, RZ, R222 ;  /* 0x000000ffff037224 */ /* 0x000fca00078e00de */
[----:B------:R2:W-:Y:S02]  /*30c50*/  LDGSTS.E [R14+0x23980], desc[UR60][R2.64], P0 ;  /* 0x23980000020e7fae */ /* 0x0005e4000812187c */
[----:B--2---:R-:W-:Y:S02]  /*30c60*/  IMAD.MOV.U32 R2, RZ, RZ, R239 ;  /* 0x000000ffff027224 */ /* 0x004fe400078e00ef */
[----:B------:R-:W-:Y:S01]  /*30c70*/  IMAD.MOV.U32 R3, RZ, RZ, R238 ;  /* 0x000000ffff037224 */ /* 0x000fe200078e00ee */
[----:B------:R2:W-:Y:S04]  /*30c80*/  STL.64 [R1+0x1468], R18 ;  /* 0x0014681201007387 */ /* 0x0005e80000100a00 */
[----:B------:R4:W-:Y:S01]  /*30c90*/  LDGSTS.E [R14+0x23d80], desc[UR60][R2.64], P0 ;  /* 0x23d80000020e7fae */ /* 0x0009e2000812187c */
[----:B--2---:R-:W2:Y:S08]  /*30ca0*/  LDC R18, c[0x0][0x240] ;  /* 0x00009000ff127b82 */ /* 0x004eb00000000800 */
[----:B------:R-:W3:Y:S01]  /*30cb0*/  LDC R19, c[0x0][0x240] ;  /* 0x00009000ff137b82 */ /* 0x000ee20000000800 */
[----:B----4-:R-:W-:-:S02]  /*30cc0*/  IMAD R3, R171, R15, RZ ;  /* 0x0000000fab037224 */ /* 0x010fc400078e02ff */
[----:B-1----:R-:W-:-:S05]  /*30cd0*/  IMAD R15, R148, R17, RZ ;  /* 0x00000011940f7224 */ /* 0x002fca00078e02ff */
[----:B------:R-:W1:Y:S01]  /*30ce0*/  LDC R17, c[0x0][0x240] ;  /* 0x00009000ff117b82 */ /* 0x000e620000000800 */
[----:B------:R-:W-:Y:S01]  /*30cf0*/  LEA R12, P1, R122, R0, 0x2 ;  /* 0x000000007a0c7211 */ /* 0x000fe200078210ff */
[----:B------:R-:W-:Y:S02]  /*30d00*/  IMAD R2, R157, R13, RZ ;  /* 0x0000000d9d027224 */ /* 0x000fe400078e02ff */
[----:B------:R-:W-:Y:S01]  /*30d10*/  IMAD R16, R156, R16, RZ ;  /* 0x000000109c107224 */ /* 0x000fe200078e02ff */
[----:B------:R-:W-:Y:S02]  /*30d20*/  LEA.HI.X.SX32 R13, R122, R4, 0x2, P1 ;  /* 0x000000047a0d7211 */ /* 0x000fe400008f16ff */
[CC--:B------:R-:W-:Y:S02]  /*30d30*/  LEA R28, P1, R3.reuse, R0.reuse, 0x2 ;  /* 0x00000000031c7211 */ /* 0x0c0fe400078210ff */
[----:B------:R-:W-:Y:S01]  /*30d40*/  LEA R30, P2, R2, R0, 0x2 ;  /* 0x00000000021e7211 */ /* 0x000fe200078410ff */
[----:B------:R-:W-:Y:S01]  /*30d50*/  LDGSTS.E [R14+0x24180], desc[UR60][R12.64], P0 ;  /* 0x241800000c0e7fae */ /* 0x000fe2000812187c */
[----:B------:R-:W-:-:S02]  /*30d60*/  LEA.HI.X.SX32 R29, R3, R4, 0x2, P1 ;  /* 0x00000004031d7211 */ /* 0x000fc400008f16ff */
[----:B------:R-:W-:Y:S02]  /*30d70*/  LEA.HI.X.SX32 R31, R2, R4, 0x2, P2 ;  /* 0x00000004021f7211 */ /* 0x000fe400010f16ff */
[-C--:B------:R-:W-:Y:S02]  /*30d80*/  LEA R26, P3, R16, R0.reuse, 0x2 ;  /* 0x00000000101a7211 */ /* 0x080fe400078610ff */
[-C--:B------:R-:W-:Y:S01]  /*30d90*/  LEA R170, P1, R162, R0.reuse, 0x2 ;  /* 0x00000000a2aa7211 */ /* 0x080fe200078210ff */
[----:B------:R4:W-:Y:S01]  /*30da0*/  LDGSTS.E [R14+0x24580], desc[UR60][R30.64], P0 ;  /* 0x245800001e0e7fae */ /* 0x0009e2000812187c */
[----:B------:R-:W-:Y:S02]  /*30db0*/  LEA R24, P2, R15, R0, 0x2 ;  /* 0x000000000f187211 */ /* 0x000fe400078410ff */
[----:B------:R-:W-:Y:S01]  /*30dc0*/  LEA.HI.X.SX32 R27, R16, R4, 0x2, P3 ;  /* 0x00000004101b7211 */ /* 0x000fe200018f16ff */
[----:B--2---:R-:W-:Y:S01]  /*30dd0*/  IMAD R16, R146, R18, RZ ;  /* 0x0000001292107224 */ /* 0x004fe200078e02ff */
[-C--:B------:R-:W-:Y:S01]  /*30de0*/  LEA.HI.X.SX32 R171, R162, R4.reuse, 0x2, P1 ;  /* 0x00000004a2ab7211 */ /* 0x080fe200008f16ff */
[----:B-1----:R-:W-:Y:S01]  /*30df0*/  IMAD R2, R147, R17, RZ ;  /* 0x0000001193027224 */ /* 0x002fe200078e02ff */
[----:B------:R-:W-:Y:S01]  /*30e00*/  LEA.HI.X.SX32 R25, R15, R4, 0x2, P2 ;  /* 0x000000040f197211 */ /* 0x000fe200010f16ff */
[----:B---3--:R-:W-:Y:S01]  /*30e10*/  IMAD R15, R142, R19, RZ ;  /* 0x000000138e0f7224 */ /* 0x008fe200078e02ff */
[C---:B------:R-:W-:Y:S01]  /*30e20*/  LEA R164, P1, R118.reuse, R0, 0x2 ;  /* 0x0000000076a47211 */ /* 0x040fe200078210ff */
[----:B------:R4:W-:Y:S01]  /*30e30*/  STL.64 [R1+0x14a0], R30 ;  /* 0x0014a01e01007387 */ /* 0x0009e20000100a00 */
[----:B------:R-:W-:Y:S01]  /*30e40*/  IMAD R3, R141, R20, RZ ;  /* 0x000000148d037224 */ /* 0x000fe200078e02ff */
[----:B------:R-:W1:Y:S01]  /*30e50*/  LDC R17, c[0x0][0x240] ;  /* 0x00009000ff117b82 */ /* 0x000e620000000800 */
[----:B------:R-:W-:Y:S01]  /*30e60*/  LEA.HI.X.SX32 R165, R118, R4, 0x2, P1 ;  /* 0x0000000476a57211 */ /* 0x000fe200008f16ff */
[----:B------:R2:W-:Y:S04]  /*30e70*/  STL.64 [R1+0x14a8], R28 ;  /* 0x0014a81c01007387 */ /* 0x0005e80000100a00 */
[----:B------:R2:W-:Y:S02]  /*30e80*/  LDGSTS.E [R14+0x24980], desc[UR60][R28.64], P0 ;  /* 0x249800001c0e7fae */ /* 0x0005e4000812187c */
[----:B------:R-:W3:Y:S01]  /*30e90*/  LDC R18, c[0x0][0x240] ;  /* 0x00009000ff127b82 */ /* 0x000ee20000000800 */
[C---:B----4-:R-:W-:Y:S01]  /*30ea0*/  LEA R30, P2, R2.reuse, R0, 0x2 ;  /* 0x00000000021e7211 */ /* 0x050fe200078410ff */
[----:B------:R4:W-:Y:S04]  /*30eb0*/  STL.64 [R1+0x1498], R26 ;  /* 0x0014981a01007387 */ /* 0x0009e80000100a00 */
[----:B------:R4:W-:Y:S01]  /*30ec0*/  LDGSTS.E [R14+0x24d80], desc[UR60][R26.64], P0 ;  /* 0x24d800001a0e7fae */ /* 0x0009e2000812187c */
[----:B------:R-:W-:Y:S01]  /*30ed0*/  LEA.HI.X.SX32 R31, R2, R4, 0x2, P2 ;  /* 0x00000004021f7211 */ /* 0x000fe200010f16ff */
[----:B------:R-:W3:Y:S01]  /*30ee0*/  LDC R20, c[0x0][0x240] ;  /* 0x00009000ff147b82 */ /* 0x000ee20000000800 */
[C---:B--2---:R-:W-:Y:S01]  /*30ef0*/  LEA R28, P1, R16.reuse, R0, 0x2 ;  /* 0x00000000101c7211 */ /* 0x044fe200078210ff */
[----:B------:R2:W-:Y:S03]  /*30f00*/  STL.64 [R1+0x1490], R24 ;  /* 0x0014901801007387 */ /* 0x0005e60000100a00 */
[----:B------:R-:W-:Y:S01]  /*30f10*/  LEA.HI.X.SX32 R29, R16, R4, 0x2, P1 ;  /* 0x00000004101d7211 */ /* 0x000fe200008f16ff */
[----:B------:R2:W-:Y:S02]  /*30f20*/  LDGSTS.E [R14+0x25180], desc[UR60][R24.64], P0 ;  /* 0x25180000180e7fae */ /* 0x0005e4000812187c */
[----:B------:R-:W3:Y:S01]  /*30f30*/  LDC R19, c[0x0][0x240] ;  /* 0x00009000ff137b82 */ /* 0x000ee20000000800 */
[C---:B----4-:R-:W-:Y:S01]  /*30f40*/  LEA R26, P3, R15.reuse, R0, 0x2 ;  /* 0x000000000f1a7211 */ /* 0x050fe200078610ff */
[----:B------:R-:W-:Y:S03]  /*30f50*/  STL.64 [R1+0x14d0], R30 ;  /* 0x0014d01e01007387 */ /* 0x000fe60000100a00 */
[----:B------:R-:W-:Y:S01]  /*30f60*/  LEA.HI.X.SX32 R27, R15, R4, 0x2, P3 ;  /* 0x000000040f1b7211 */ /* 0x000fe200018f16ff */
[----:B------:R-:W4:Y:S01]  /*30f70*/  LDL.LU R82, [R1+0x420] ;  /* 0x0004200001527983 */ /* 0x000f220000300800 */
[----:B-1----:R-:W-:Y:S01]  /*30f80*/  IMAD R2, R140, R17, RZ ;  /* 0x000000118c027224 */ /* 0x002fe200078e02ff */
[----:B------:R-:W1:Y:S01]  /*30f90*/  LDC R16, c[0x0][0x240] ;  /* 0x00009000ff107b82 */ /* 0x000e620000000800 */
[C---:B--2---:R-:W-:Y:S01]  /*30fa0*/  LEA R24, P2, R3.reuse, R0, 0x2 ;  /* 0x0000000003187211 */ /* 0x044fe200078410ff */
[----:B------:R-:W-:Y:S03]  /*30fb0*/  STL.64 [R1+0x14d8], R28 ;  /* 0x0014d81c01007387 */ /* 0x000fe60000100a00 */
[----:B------:R-:W-:Y:S01]  /*30fc0*/  LEA.HI.X.SX32 R25, R3, R4, 0x2, P2 ;  /* 0x0000000403197211 */ /* 0x000fe200010f16ff */
[----:B------:R-:W-:Y:S02]  /*30fd0*/  STL.64 [R1+0x14e0], R26 ;  /* 0x0014e01a01007387 */ /* 0x000fe40000100a00 */
[----:B------:R-:W4:Y:S02]  /*30fe0*/  LDC R3, c[0x0][0x240] ;  /* 0x00009000ff037b82 */ /* 0x000f240000000800 */
[----:B------:R-:W2:Y:S04]  /*30ff0*/  LDL.LU R34, [R1+0x3fc] ;  /* 0x0003fc0001227983 */ /* 0x000ea80000300800 */
[----:B------:R-:W1:Y:S01]  /*31000*/  LDL.LU R35, [R1+0x3dc] ;  /* 0x0003dc0001237983 */ /* 0x000e620000300800 */
[CC--:B------:R-:W-:Y:S01]  /*31010*/  LEA R160, P3, R116.reuse, R0.reuse, 0x2 ;  /* 0x0000000074a07211 */ /* 0x0c0fe200078610ff */
[----:B------:R-:W2:Y:S02]  /*31020*/  LDC R15, c[0x0][0x240] ;  /* 0x00009000ff0f7b82 */ /* 0x000ea40000000800 */
[----:B------:R3:W-:Y:S04]  /*31030*/  STL.64 [R1+0x14e8], R24 ;  /* 0x0014e81801007387 */ /* 0x0007e80000100a00 */
[----:B------:R-:W2:Y:S01]  /*31040*/  LDL.LU R38, [R1+0x3bc] ;  /* 0x0003bc0001267983 */ /* 0x000ea20000300800 */
[----:B------:R-:W-:Y:S01]  /*31050*/  LEA R162, P1, R115, R0, 0x2 ;  /* 0x0000000073a27211 */ /* 0x000fe200078210ff */
[----:B------:R-:W1:Y:S02]  /*31060*/  LDC R17, c[0x0][0x240] ;  /* 0x00009000ff117b82 */ /* 0x000e640000000800 */
[----:B------:R-:W2:Y:S04]  /*31070*/  LDL.LU R43, [R1+0x39c] ;  /* 0x00039c00012b7983 */ /* 0x000ea80000300800 */
[----:B------:R-:W-:Y:S04]  /*31080*/  LDGSTS.E [R14+0x25580], desc[UR60][R170.64], P0 ;  /* 0x25580000aa0e7fae */ /* 0x000fe8000812187c */
[----:B------:R-:W-:Y:S01]  /*31090*/  LDGSTS.E [R14+0x25980], desc[UR60][R164.64], P0 ;  /* 0x25980000a40e7fae */ /* 0x000fe2000812187c */
[----:B------:R-:W-:-:S03]  /*310a0*/  LEA.HI.X.SX32 R161, R116, R4, 0x2, P3 ;  /* 0x0000000474a17211 */ /* 0x000fc600018f16ff */
[----:B------:R-:W-:Y:S04]  /*310b0*/  LDGSTS.E [R14+0x25d80], desc[UR60][R30.64], P0 ;  /* 0x25d800001e0e7fae */ /* 0x000fe8000812187c */
[----:B------:R-:W-:Y:S04]  /*310c0*/  LDGSTS.E [R14+0x26180], desc[UR60][R28.64], P0 ;  /* 0x261800001c0e7fae */ /* 0x000fe8000812187c */
[----:B------:R-:W-:Y:S04]  /*310d0*/  LDGSTS.E [R14+0x26580], desc[UR60][R26.64], P0 ;  /* 0x265800001a0e7fae */ /* 0x000fe8000812187c */
[----:B------:R3:W-:Y:S04]  /*310e0*/  LDGSTS.E [R14+0x26980], desc[UR60][R24.64], P0 ;  /* 0x26980000180e7fae */ /* 0x0007e8000812187c */
[----:B------:R-:W2:Y:S04]  /*310f0*/  LDL.LU R36, [R1+0x37c] ;  /* 0x00037c0001247983 */ /* 0x000ea80000300800 */
[----:B------:R-:W2:Y:S01]  /*31100*/  LDL.LU R37, [R1+0x35c] ;  /* 0x00035c0001257983 */ /* 0x000ea20000300800 */
[----:B---3--:R-:W-:-:S04]  /*31110*/  LEA R24, P3, R2, R0, 0x2 ;  /* 0x0000000002187211 */ /* 0x008fc800078610ff */
[----:B------:R-:W-:-:S05]  /*31120*/  LEA.HI.X.SX32 R25, R2, R4, 0x2, P3 ;  /* 0x0000000402197211 */ /* 0x000fca00018f16ff */
[----:B------:R3:W-:Y:S01]  /*31130*/  STL.64 [R1+0x1510], R24 ;  /* 0x0015101801007387 */ /* 0x0007e20000100a00 */
[----:B----4-:R-:W-:-:S03]  /*31140*/  IMAD R2, R82, R3, RZ ;  /* 0x0000000352027224 */ /* 0x010fc600078e02ff */
[----:B------:R-:W4:Y:S01]  /*31150*/  LDL.LU R82, [R1+0x33c] ;  /* 0x00033c0001527983 */ /* 0x000f220000300800 */
[----:B--2---:R-:W-:-:S03]  /*31160*/  IMAD R3, R38, R18, RZ ;  /* 0x0000001226037224 */ /* 0x004fc600078e02ff */
[----:B------:R-:W2:Y:S01]  /*31170*/  LDL.LU R38, [R1+0x31c] ;  /* 0x00031c0001267983 */ /* 0x000ea20000300800 */
[----:B------:R-:W-:Y:S02]  /*31180*/  LEA.HI.X.SX32 R163, R115, R4, 0x2, P1 ;  /* 0x0000000473a37211 */ /* 0x000fe400008f16ff */
[-C--:B------:R-:W-:Y:S01]  /*31190*/  LEA R158, P2, R114, R0.reuse, 0x2 ;  /* 0x00000000729e7211 */ /* 0x080fe200078410ff */
[----:B------:R-:W-:Y:S01]  /*311a0*/  IMAD R15, R34, R15, RZ ;  /* 0x0000000f220f7224 */ /* 0x000fe200078e02ff */
[C---:B------:R-:W-:Y:S01]  /*311b0*/  LEA R156, P1, R113.reuse, R0, 0x2 ;  /* 0x00000000719c7211 */ /* 0x040fe200078210ff */
[----:B------:R-:W-:Y:S01]  /*311c0*/  LDGSTS.E [R14+0x26d80], desc[UR60][R162.64], P0 ;  /* 0x26d80000a20e7fae */ /* 0x000fe2000812187c */
[-C--:B------:R-:W-:Y:S01]  /*311d0*/  LEA.HI.X.SX32 R159, R114, R4.reuse, 0x2, P2 ;  /* 0x00000004729f7211 */ /* 0x080fe200010f16ff */
[----:B------:R-:W3:Y:S01]  /*311e0*/  LDC R18, c[0x0][0x240] ;  /* 0x00009000ff127b82 */ /* 0x000ee20000000800 */
[----:B------:R-:W-:Y:S01]  /*311f0*/  LEA.HI.X.SX32 R157, R113, R4, 0x2, P1 ;  /* 0x00000004719d7211 */ /* 0x000fe200008f16ff */
[----:B------:R-:W-:Y:S01]  /*31200*/  LDGSTS.E [R14+0x27180], desc[UR60][R160.64], P0 ;  /* 0x27180000a00e7fae */ /* 0x000fe2000812187c */
[----:B------:R-:W-:-:S03]  /*31210*/  LEA R30, P1, R2, R0, 0x2 ;  /* 0x00000000021e7211 */ /* 0x000fc600078210ff */
[----:B------:R-:W-:Y:S04]  /*31220*/  LDGSTS.E [R14+0x27580], desc[UR60][R158.64], P0 ;  /* 0x275800009e0e7fae */ /* 0x000fe8000812187c */
[----:B------:R-:W-:Y:S04]  /*31230*/  LDGSTS.E [R14+0x27980], desc[UR60][R156.64], P0 ;  /* 0x279800009c0e7fae */ /* 0x000fe8000812187c */
[----:B------:R1:W-:Y:S01]  /*31240*/  LDGSTS.E [R14+0x27d80], desc[UR60][R24.64], P0 ;  /* 0x27d80000180e7fae */ /* 0x0003e2000812187c */
[----:B------:R-:W-:Y:S02]  /*31250*/  LEA R28, P2, R15, R0, 0x2 ;  /* 0x000000000f1c7211 */ /* 0x000fe400078410ff */
[----:B------:R-:W-:Y:S01]  /*31260*/  LEA.HI.X.SX32 R31, R2, R4, 0x2, P1 ;  /* 0x00000004021f7211 */ /* 0x000fe200008f16ff */
[----:B-1----:R-:W-:Y:S01]  /*31270*/  IMAD R14, R35, R16, RZ ;  /* 0x00000010230e7224 */ /* 0x002fe200078e02ff */
[----:B------:R-:W-:-:S02]  /*31280*/  LOP3.LUT R16, R167, 0x40, RZ, 0x3c, !PT ;  /* 0x00000040a7107812 */ /* 0x000fc400078e3cff */
[-C--:B---3--:R-:W-:Y:S02]  /*31290*/  LEA R24, P3, R3, R0.reuse, 0x2 ;  /* 0x0000000003187211 */ /* 0x088fe400078610ff */
[C---:B------:R-:W-:Y:S01]  /*312a0*/  LEA R26, P1, R14.reuse, R0, 0x2 ;  /* 0x000000000e1a7211 */ /* 0x040fe200078210ff */
[----:B------:R-:W-:Y:S01]  /*312b0*/  IMAD.IADD R16, R83, 0x1, R16 ;  /* 0x0000000153107824 */ /* 0x000fe200078e0210 */
[-C--:B------:R-:W-:Y:S02]  /*312c0*/  LEA.HI.X.SX32 R29, R15, R4.reuse, 0x2, P2 ;  /* 0x000000040f1d7211 */ /* 0x080fe400010f16ff */
[----:B------:R-:W-:Y:S01]  /*312d0*/  LEA.HI.X.SX32 R27, R14, R4, 0x2, P1 ;  /* 0x000000040e1b7211 */ /* 0x000fe200008f16ff */
[----:B------:R-:W-:Y:S01]  /*312e0*/  IMAD R2, R43, R20, RZ ;  /* 0x000000142b027224 */ /* 0x000fe200078e02ff */
[----:B------:R-:W-:Y:S01]  /*312f0*/  LEA.HI.X.SX32 R25, R3, R4, 0x2, P3 ;  /* 0x0000000403197211 */ /* 0x000fe200018f16ff */
[----:B------:R1:W-:Y:S04]  /*31300*/  STL.64 [R1+0xdf0], R30 ;  /* 0x000df01e01007387 */ /* 0x0003e80000100a00 */
[----:B------:R1:W-:Y:S01]  /*31310*/  LDGSTS.E [R16+0x200], desc[UR60][R30.64], P0 ;  /* 0x002000001e107fae */ /* 0x0003e2000812187c */
[----:B------:R-:W-:Y:S01]  /*31320*/  IMAD R15, R37, R18, RZ ;  /* 0x00000012250f7224 */ /* 0x000fe200078e02ff */
[----:B------:R-:W3:Y:S02]  /*31330*/  LDC R20, c[0x0][0x240] ;  /* 0x00009000ff147b82 */ /* 0x000ee40000000800 */
[----:B------:R-:W-:Y:S04]  /*31340*/  STL.64 [R1+0xe30], R28 ;  /* 0x000e301c01007387 */ /* 0x000fe80000100a00 */
[----:B------:R-:W-:Y:S01]  /*31350*/  LDGSTS.E [R16+0x600], desc[UR60][R28.64], P0 ;  /* 0x006000001c107fae */ /* 0x000fe2000812187c */
[----:B------:R-:W-:Y:S01]  /*31360*/  IMAD R3, R36, R17, RZ ;  /* 0x0000001124037224 */ /* 0x000fe200078e02ff */
[----:B------:R-:W3:Y:S02]  /*31370*/  LDC R18, c[0x0][0x240] ;  /* 0x00009000ff127b82 */ /* 0x000ee40000000800 */
[----:B------:R-:W-:Y:S04]  /*31380*/  STL.64 [R1+0xe70], R26 ;  /* 0x000e701a01007387 */ /* 0x000fe80000100a00 */
[----:B------:R-:W-:Y:S01]  /*31390*/  LDGSTS.E [R16+0xa00], desc[UR60][R26.64], P0 ;  /* 0x00a000001a107fae */ /* 0x000fe2000812187c */
[-C--:B-1----:R-:W-:Y:S01]  /*313a0*/  LEA R30, P2, R15, R0.reuse, 0x2 ;  /* 0x000000000f1e7211 */ /* 0x082fe200078410ff */
[----:B------:R-:W1:Y:S02]  /*313b0*/  LDC R17, c[0x0][0x240] ;  /* 0x00009000ff117b82 */ /* 0x000e640000000800 */
[----:B------:R3:W-:Y:S04]  /*313c0*/  STL.64 [R1+0xeb0], R24 ;  /* 0x000eb01801007387 */ /* 0x0007e80000100a00 */
[----:B------:R3:W-:Y:S04]  /*313d0*/  LDGSTS.E [R16+0xe00], desc[UR60][R24.64], P0 ;  /* 0x00e0000018107fae */ /* 0x0007e8000812187c */
[----:B------:R-:W1:Y:S04]  /*313e0*/  LDL.LU R43, [R1+0x2fc] ;  /* 0x0002fc00012b7983 */ /* 0x000e680000300800 */
[----:B------:R-:W2:Y:S01]  /*313f0*/  LDL.LU R32, [R1+0x2dc] ;  /* 0x0002dc0001207983 */ /* 0x000ea20000300800 */
[----:B---3--:R-:W-:-:S03]  /*31400*/  LEA R24, P1, R2, R0, 0x2 ;  /* 0x0000000002187211 */ /* 0x008fc600078210ff */
[----:B------:R-:W3:Y:S01]  /*31410*/  LDL.LU R33, [R1+0x2bc] ;  /* 0x0002bc0001217983 */ /* 0x000ee20000300800 */
[----:B------:R-:W-:-:S03]  /*31420*/  LEA.HI.X.SX32 R25, R2, R4, 0x2, P1 ;  /* 0x0000000402197211 */ /* 0x000fc600008f16ff */
[----:B------:R-:W3:Y:S04]  /*31430*/  LDL.LU R34, [R1+0x29c] ;  /* 0x00029c0001227983 */ /* 0x000ee80000300800 */
[----:B------:R4:W-:Y:S04]  /*31440*/  STL.64 [R1+0xef0], R24 ;  /* 0x000ef01801007387 */ /* 0x0009e80000100a00 */
[----:B------:R-:W3:Y:S01]  /*31450*/  LDL.LU R35, [R1+0x27c] ;  /* 0x00027c0001237983 */ /* 0x000ee20000300800 */
[----:B------:R-:W-:Y:S02]  /*31460*/  LEA R36, P1, R3, R0, 0x2 ;  /* 0x0000000003247211 */ /* 0x000fe400078210ff */
[-C--:B------:R-:W-:Y:S01]  /*31470*/  LEA.HI.X.SX32 R31, R15, R4.reuse, 0x2, P2 ;  /* 0x000000040f1f7211 */ /* 0x080fe200010f16ff */
[----:B------:R4:W-:Y:S01]  /*31480*/  LDGSTS.E [R16+0x1200], desc[UR60][R24.64], P0 ;  /* 0x0120000018107fae */ /* 0x0009e2000812187c */
[----:B------:R-:W-:-:S05]  /*31490*/  LEA.HI.X.SX32 R37, R3, R4, 0x2, P1 ;  /* 0x0000000403257211 */ /* 0x000fca00008f16ff */
[----:B------:R2:W-:Y:S04]  /*314a0*/  STL.64 [R1+0xf30], R36 ;  /* 0x000f302401007387 */ /* 0x0005e80000100a00 */
[----:B------:R3:W-:Y:S01]  /*314b0*/  STL.64 [R1+0xf70], R30 ;  /* 0x000f701e01007387 */ /* 0x0007e20000100a00 */
[----:B----4-:R-:W4:Y:S03]  /*314c0*/  LDC R24, c[0x0][0x240] ;  /* 0x00009000ff187b82 */ /* 0x010f260000000800 */
[----:B------:R-:W-:Y:S04]  /*314d0*/  LDGSTS.E [R16+0x1600], desc[UR60][R36.64], P0 ;  /* 0x0160000024107fae */ /* 0x000fe8000812187c */
[----:B------:R3:W-:Y:S01]  /*314e0*/  LDGSTS.E [R16+0x1a00], desc[UR60][R30.64], P0 ;  /* 0x01a000001e107fae */ /* 0x0007e2000812187c */
[----:B------:R-:W-:-:S02]  /*314f0*/  IMAD R14, R82, R19, RZ ;  /* 0x00000013520e7224 */ /* 0x000fc400078e02ff */
[----:B------:R-:W3:Y:S03]  /*31500*/  LDC R19, c[0x0][0x240] ;  /* 0x00009000ff137b82 */ /* 0x000ee60000000800 */
[----:B------:R-:W-:-:S04]  /*31510*/  LEA R28, P3, R14, R0, 0x2 ;  /* 0x000000000e1c7211 */ /* 0x000fc800078610ff */
[----:B------:R-:W-:Y:S01]  /*31520*/  LEA.HI.X.SX32 R29, R14, R4, 0x2, P3 ;  /* 0x000000040e1d7211 */ /* 0x000fe200018f16ff */
[----:B--2---:R-:W-:-:S04]  /*31530*/  IMAD R2, R38, R21, RZ ;  /* 0x0000001526027224 */ /* 0x004fc800078e02ff */
[----:B------:R2:W-:Y:S01]  /*31540*/  STL.64 [R1+0xfb0], R28 ;  /* 0x000fb01c01007387 */ /* 0x0005e20000100a00 */
[----:B------:R-:W2:Y:S01]  /*31550*/  LDC R21, c[0x0][0x240] ;  /* 0x00009000ff157b82 */ /* 0x000ea20000000800 */
[C---:B------:R-:W-:Y:S02]  /*31560*/  LEA R26, P1, R2.reuse, R0, 0x2 ;  /* 0x00000000021a7211 */ /* 0x040fe400078210ff */
[----:B------:R-:W2:Y:S02]  /*31570*/  LDL.LU R36, [R1+0x25c] ;  /* 0x00025c0001247983 */ /* 0x000ea40000300800 */
[----:B------:R-:W-:Y:S02]  /*31580*/  LEA.HI.X.SX32 R27, R2, R4, 0x2, P1 ;  /* 0x00000004021b7211 */ /* 0x000fe400008f16ff */
[----:B------:R2:W-:Y:S04]  /*31590*/  LDGSTS.E [R16+0x1e00], desc[UR60][R28.64], P0 ;  /* 0x01e000001c107fae */ /* 0x0005e8000812187c */
[----:B------:R2:W-:Y:S04]  /*315a0*/  STL.64 [R1+0xff0], R26 ;  /* 0x000ff01a01007387 */ /* 0x0005e80000100a00 */
[----:B------:R-:W2:Y:S04]  /*315b0*/  LDL.LU R37, [R1+0x23c] ;  /* 0x00023c0001257983 */ /* 0x000ea80000300800 */
[----:B------:R-:W2:Y:S04]  /*315c0*/  LDL.LU R82, [R1+0x21c] ;  /* 0x00021c0001527983 */ /* 0x000ea80000300800 */
[----:B------:R-:W2:Y:S04]  /*315d0*/  LDL.LU R38, [R1+0x1fc] ;  /* 0x0001fc0001267983 */ /* 0x000ea80000300800 */
[----:B------:R2:W-:Y:S01]  /*315e0*/  LDGSTS.E [R16+0x2200], desc[UR60][R26.64], P0 ;  /* 0x022000001a107fae */ /* 0x0005e2000812187c */
[----:B-1----:R-:W-:-:S02]  /*315f0*/  IMAD R2, R43, R17, RZ ;  /* 0x000000112b027224 */ /* 0x002fc400078e02ff */
[----:B------:R-:W1:Y:S01]  /*31600*/  LDC R17, c[0x0][0x240] ;  /* 0x00009000ff117b82 */ /* 0x000e620000000800 */
[----:B------:R-:W2:Y:S01]  /*31610*/  LDL.LU R43, [R1+0x1dc] ;  /* 0x0001dc00012b7983 */ /* 0x000ea20000300800 */
[----:B------:R-:W-:Y:S01]  /*31620*/  IMAD R3, R32, R18, RZ ;  /* 0x0000001220037224 */ /* 0x000fe200078e02ff */
[----:B------:R-:W-:Y:S01]  /*31630*/  LEA R32, P1, R2, R0, 0x2 ;  /* 0x0000000002207211 */ /* 0x000fe200078210ff */
[----:B---3--:R-:W-:-:S04]  /*31640*/  IMAD R15, R33, R19, RZ ;  /* 0x00000013210f7224 */ /* 0x008fc800078e02ff */
[----:B------:R-:W3:Y:S01]  /*31650*/  LDC R18, c[0x0][0x240] ;  /* 0x00009000ff127b82 */ /* 0x000ee20000000800 */
[----:B------:R-:W-:Y:S01]  /*31660*/  LEA.HI.X.SX32 R33, R2, R4, 0x2, P1 ;  /* 0x0000000402217211 */ /* 0x000fe200008f16ff */
[----:B------:R-:W-:Y:S01]  /*31670*/  IMAD R14, R34, R20, RZ ;  /* 0x00000014220e7224 */ /* 0x000fe200078e02ff */
[----:B------:R-:W-:-:S05]  /*31680*/  LEA R30, P2, R3, R0, 0x2 ;  /* 0x00000000031e7211 */ /* 0x000fca00078410ff */
[----:B------:R-:W3:Y:S01]  /*31690*/  LDC R19, c[0x0][0x240] ;  /* 0x00009000ff137b82 */ /* 0x000ee20000000800 */
[----:B----4-:R-:W-:Y:S01]  /*316a0*/  IMAD R2, R35, R24, RZ ;  /* 0x0000001823027224 */ /* 0x010fe200078e02ff */
[-C--:B--2---:R-:W-:Y:S01]  /*316b0*/  LEA R28, P1, R15, R0.reuse, 0x2 ;  /* 0x000000000f1c7211 */ /* 0x084fe200078210ff */
[----:B------:R-:W-:Y:S01]  /*316c0*/  LDGSTS.E [R16+0x2600], desc[UR60][R32.64], P0 ;  /* 0x0260000020107fae */ /* 0x000fe2000812187c */
[----:B------:R-:W-:Y:S02]  /*316d0*/  LEA R26, P3, R14, R0, 0x2 ;  /* 0x000000000e1a7211 */ /* 0x000fe400078610ff */
[----:B------:R-:W-:Y:S01]  /*316e0*/  LEA.HI.X.SX32 R31, R3, R4, 0x2, P2 ;  /* 0x00000004031f7211 */ /* 0x000fe200010f16ff */
[----:B------:R2:W-:Y:S01]  /*316f0*/  STL.64 [R1+0x1030], R32 ;  /* 0x0010302001007387 */ /* 0x0005e20000100a00 */
[----:B------:R-:W-:Y:S01]  /*31700*/  LEA R24, P2, R2, R0, 0x2 ;  /* 0x0000000002187211 */ /* 0x000fe200078410ff */
[----:B------:R-:W4:Y:S01]  /*31710*/  LDC R20, c[0x0][0x240] ;  /* 0x00009000ff147b82 */ /* 0x000f220000000800 */
[-C--:B------:R-:W-:Y:S01]  /*31720*/  LEA.HI.X.SX32 R29, R15, R4.reuse, 0x2, P1 ;  /* 0x000000040f1d7211 */ /* 0x080fe200008f16ff */
[----:B------:R-:W-:Y:S01]  /*31730*/  LDGSTS.E [R16+0x2a00], desc[UR60][R30.64], P0 ;  /* 0x02a000001e107fae */ /* 0x000fe2000812187c */
[----:B------:R-:W-:-:S02]  /*31740*/  LEA.HI.X.SX32 R27, R14, R4, 0x2, P3 ;  /* 0x000000040e1b7211 */ /* 0x000fc400018f16ff */
[----:B------:R-:W-:Y:S01]  /*31750*/  LEA.HI.X.SX32 R25, R2, R4, 0x2, P2 ;  /* 0x0000000402197211 */ /* 0x000fe200010f16ff */
[----:B------:R-:W-:Y:S04]  /*31760*/  STL.64 [R1+0x1070], R30 ;  /* 0x0010701e01007387 */ /* 0x000fe80000100a00 */
[----:B------:R-:W-:Y:S04]  /*31770*/  STL.64 [R1+0x10b0], R28 ;  /* 0x0010b01c01007387 */ /* 0x000fe80000100a00 */
[----:B------:R3:W-:Y:S04]  /*31780*/  STL.64 [R1+0x10f0], R26 ;  /* 0x0010f01a01007387 */ /* 0x0007e80000100a00 */
[----:B------:R4:W-:Y:S04]  /*31790*/  STL.64 [R1+0x1130], R24 ;  /* 0x0011301801007387 */ /* 0x0009e80000100a00 */
[----:B--2---:R-:W2:Y:S04]  /*317a0*/  LDL.LU R33, [R1+0x1d4] ;  /* 0x0001d40001217983 */ /* 0x004ea80000300800 */
[----:B------:R-:W-:Y:S04]  /*317b0*/  LDGSTS.E [R16+0x2e00], desc[UR60][R28.64], P0 ;  /* 0x02e000001c107fae */ /* 0x000fe8000812187c */
[----:B------:R3:W-:Y:S04]  /*317c0*/  LDGSTS.E [R16+0x3200], desc[UR60][R26.64], P0 ;  /* 0x032000001a107fae */ /* 0x0007e8000812187c */
[----:B------:R4:W-:Y:S01]  /*317d0*/  LDGSTS.E [R16+0x3600], desc[UR60][R24.64], P0 ;  /* 0x0360000018107fae */ /* 0x0009e2000812187c */
[----:B-1----:R-:W-:-:S03]  /*317e0*/  IMAD R2, R36, R17, RZ ;  /* 0x0000001124027224 */ /* 0x002fc600078e02ff */
[----:B------:R-:W2:Y:S01]  /*317f0*/  LDL.LU R36, [R1+0x1bc] ;  /* 0x0001bc0001247983 */ /* 0x000ea20000300800 */
[----:B---3--:R-:W-:-:S03]  /*31800*/  IMAD R3, R37, R18, RZ ;  /* 0x0000001225037224 */ /* 0x008fc600078e02ff */
[----:B------:R-:W3:Y:S01]  /*31810*/  LDL.LU R37, [R1+0x1b4] ;  /* 0x0001b40001257983 */ /* 0x000ee20000300800 */
[----:B------:R-:W-:Y:S01]  /*31820*/  IMAD R17, R82, R19, RZ ;  /* 0x0000001352117224 */ /* 0x000fe200078e02ff */
[C---:B------:R-:W-:Y:S02]  /*31830*/  LEA R26, P1, R2.reuse, R0, 0x2 ;  /* 0x00000000021a7211 */ /* 0x040fe400078210ff */
[----:B------:R-:W3:Y:S01]  /*31840*/  LDL.LU R82, [R1+0x19c] ;  /* 0x00019c0001527983 */ /* 0x000ee20000300800 */
[----:B------:R-:W2:Y:S01]  /*31850*/  LDC R18, c[0x0][0x240] ;  /* 0x00009000ff127b82 */ /* 0x000ea20000000800 */
[----:B------:R-:W-:Y:S01]  /*31860*/  LEA.HI.X.SX32 R27, R2, R4, 0x2, P1 ;  /* 0x00000004021b7211 */ /* 0x000fe200008f16ff */
[----:B----4-:R-:W-:-:S04]  /*31870*/  IMAD R15, R38, R20, RZ ;  /* 0x00000014260f7224 */ /* 0x010fc800078e02ff */
[----:B------:R1:W-:Y:S02]  /*31880*/  STL.64 [R1+0x1170], R26 ;  /* 0x0011701a01007387 */ /* 0x0003e40000100a00 */
[----:B------:R-:W4:Y:S02]  /*31890*/  LDC R19, c[0x0][0x240] ;  /* 0x00009000ff137b82 */ /* 0x000f240000000800 */
[----:B------:R-:W3:Y:S01]  /*318a0*/  LDL.LU R38, [R1+0x198] ;  /* 0x0001980001267983 */ /* 0x000ee20000300800 */
[-C--:B------:R-:W-:Y:S02]  /*318b0*/  LEA R28, P2, R3, R0.reuse, 0x2 ;  /* 0x00000000031c7211 */ /* 0x080fe400078410ff */
[----:B------:R-:W-:Y:S01]  /*318c0*/  LEA R24, P1, R17, R0, 0x2 ;  /* 0x0000000011187211 */ /* 0x000fe200078210ff */
[----:B------:R1:W-:Y:S02]  /*318d0*/  LDGSTS.E [R16+0x3a00], desc[UR60][R26.64], P0 ;  /* 0x03a000001a107fae */ /* 0x0003e4000812187c */
[----:B------:R-:W3:Y:S01]  /*318e0*/  LDC R20, c[0x0][0x240] ;  /* 0x00009000ff147b82 */ /* 0x000ee20000000800 */
[----:B------:R-:W-:-:S02]  /*318f0*/  LEA.HI.X.SX32 R29, R3, R4, 0x2, P2 ;  /* 0x00000004031d7211 */ /* 0x000fc400010f16ff */
[----:B------:R-:W-:Y:S02]  /*31900*/  LEA.HI.X.SX32 R25, R17, R4, 0x2, P1 ;  /* 0x0000000411197211 */ /* 0x000fe400008f16ff */
[C---:B-1----:R-:W-:Y:S01]  /*31910*/  LEA R26, P2, R15.reuse, R0, 0x2 ;  /* 0x000000000f1a7211 */ /* 0x042fe200078410ff */
[----:B------:R-:W-:Y:S02]  /*31920*/  STL.64 [R1+0x11b0], R28 ;  /* 0x0011b01c01007387 */ /* 0x000fe40000100a00 */
[----:B------:R-:W1:Y:S01]  /*31930*/  LDC R17, c[0x0][0x240] ;  /* 0x00009000ff117b82 */ /* 0x000e620000000800 */
[----:B------:R-:W-:Y:S01]  /*31940*/  LEA.HI.X.SX32 R27, R15, R4, 0x2, P2 ;  /* 0x000000040f1b7211 */ /* 0x000fe200010f16ff */
[----:B------:R4:W-:Y:S04]  /*31950*/  STL.64 [R1+0x11f0], R24 ;  /* 0x0011f01801007387 */ /* 0x0009e80000100a00 */
[----:B------:R-:W-:Y:S04]  /*31960*/  LDGSTS.E [R16+0x3e00], desc[UR60][R28.64], P0 ;  /* 0x03e000001c107fae */ /* 0x000fe8000812187c */
[----:B------:R4:W-:Y:S04]  /*31970*/  LDGSTS.E [R16+0x4200], desc[UR60][R24.64], P0 ;  /* 0x0420000018107fae */ /* 0x0009e8000812187c */
[----:B------:R-:W-:Y:S01]  /*31980*/  LDGSTS.E [R16+0x4600], desc[UR60][R26.64], P0 ;  /* 0x046000001a107fae */ /* 0x000fe2000812187c */
[----:B----4-:R-:W4:Y:S01]  /*31990*/  LDC R24, c[0x0][0x240] ;  /* 0x00009000ff187b82 */ /* 0x010f220000000800 */
[----:B------:R-:W-:-:S02]  /*319a0*/  IMAD R14, R43, R21, RZ ;  /* 0x000000152b0e7224 */ /* 0x000fc400078e02ff */
[----:B------:R-:W1:Y:S05]  /*319b0*/  LDL.LU R43, [R1+0x190] ;  /* 0x00019000012b7983 */ /* 0x000e6a0000300800 */
[----:B------:R-:W4:Y:S01]  /*319c0*/  LDC R21, c[0x0][0x240] ;  /* 0x00009000ff157b82 */ /* 0x000f220000000800 */
[----:B------:R-:W-:-:S04]  /*319d0*/  LEA R2, P3, R14, R0, 0x2 ;  /* 0x000000000e027211 */ /* 0x000fc800078610ff */
[----:B------:R-:W-:Y:S01]  /*319e0*/  LEA.HI.X.SX32 R3, R14, R4, 0x2, P3 ;  /* 0x000000040e037211 */ /* 0x000fe200018f16ff */
[----:B------:R-:W-:Y:S04]  /*319f0*/  STL.64 [R1+0x1230], R26 ;  /* 0x0012301a01007387 */ /* 0x000fe80000100a00 */
[----:B------:R2:W-:Y:S04]  /*31a00*/  STL.64 [R1+0x1270], R2 ;  /* 0x0012700201007387 */ /* 0x0005e80000100a00 */
[----:B------:R-:W4:Y:S04]  /*31a10*/  LDL.LU R34, [R1+0x174] ;  /* 0x0001740001227983 */ /* 0x000f280000300800 */
[----:B------:R2:W-:Y:S04]  /*31a20*/  LDGSTS.E [R16+0x4a00], desc[UR60][R2.64], P0 ;  /* 0x04a0000002107fae */ /* 0x0005e8000812187c */
[----:B------:R-:W4:Y:S01]  /*31a30*/  LDL.LU R35, [R1+0x15c] ;  /* 0x00015c0001237983 */ /* 0x000f220000300800 */
[----:B--2---:R-:W-:-:S02]  /*31a40*/  IMAD R2, R33, R18, RZ ;  /* 0x0000001221027224 */ /* 0x004fc400078e02ff */
[----:B------:R-:W2:Y:S03]  /*31a50*/  LDC R18, c[0x0][0x240] ;  /* 0x00009000ff127b82 */ /* 0x000ea60000000800 */
[----:B------:R-:W-:-:S04]  /*31a60*/  LEA R32, P1, R2, R0, 0x2 ;  /* 0x0000000002207211 */ /* 0x000fc800078210ff */
[----:B------:R-:W-:-:S05]  /*31a70*/  LEA.HI.X.SX32 R33, R2, R4, 0x2, P1 ;  /* 0x0000000402217211 */ /* 0x000fca00008f16ff */
[----:B------:R-:W-:Y:S01]  /*31a80*/  LDGSTS.E [R16+0x4e00], desc[UR60][R32.64], P0 ;  /* 0x04e0000020107fae */ /* 0x000fe2000812187c */
[----:B------:R-:W-:-:S03]  /*31a90*/  IMAD R15, R36, R19, RZ ;  /* 0x00000013240f7224 */ /* 0x000fc600078e02ff */
[----:B------:R-:W2:Y:S01]  /*31aa0*/  LDL.LU R36, [R1+0x154] ;  /* 0x0001540001247983 */ /* 0x000ea20000300800 */
[----:B------:R-:W2:Y:S01]  /*31ab0*/  LDC R19, c[0x0][0x240] ;  /* 0x00009000ff137b82 */ /* 0x000ea20000000800 */
[----:B------:R-:W-:Y:S01]  /*31ac0*/  LEA R30, P2, R15, R0, 0x2 ;  /* 0x000000000f1e7211 */ /* 0x000fe200078410ff */
[----:B---3--:R-:W-:Y:S02]  /*31ad0*/  IMAD R14, R37, R20, RZ ;  /* 0x00000014250e7224 */ /* 0x008fe400078e02ff */
[----:B----4-:R-:W-:-:S03]  /*31ae0*/  IMAD R3, R82, R21, RZ ;  /* 0x0000001552037224 */ /* 0x010fc600078e02ff */
[C---:B------:R-:W-:Y:S01]  /*31af0*/  LEA R28, P1, R14.reuse, R0, 0x2 ;  /* 0x000000000e1c7211 */ /* 0x040fe200078210ff */
[----:B------:R-:W-:Y:S01]  /*31b00*/  STL.64 [R1+0x12b0], R32 ;  /* 0x0012b02001007387 */ /* 0x000fe20000100a00 */
[----:B------:R-:W-:Y:S01]  /*31b10*/  LEA.HI.X.SX32 R31, R15, R4, 0x2, P2 ;  /* 0x000000040f1f7211 */ /* 0x000fe200010f16ff */
[----:B------:R-:W3:Y:S01]  /*31b20*/  LDC R21, c[0x0][0x240] ;  /* 0x00009000ff157b82 */ /* 0x000ee20000000800 */
[C---:B------:R-:W-:Y:S02]  /*31b30*/  LEA R26, P3, R3.reuse, R0, 0x2 ;  /* 0x00000000031a7211 */ /* 0x040fe400078610ff */
[-C--:B------:R-:W-:Y:S01]  /*31b40*/  LEA.HI.X.SX32 R29, R14, R4.reuse, 0x2, P1 ;  /* 0x000000040e1d7211 */ /* 0x080fe200008f16ff */
[----:B------:R4:W-:Y:S01]  /*31b50*/  LDGSTS.E [R16+0x5200], desc[UR60][R30.64], P0 ;  /* 0x052000001e107fae */ /* 0x0009e2000812187c */
[----:B------:R-:W-:-:S03]  /*31b60*/  LEA.HI.X.SX32 R27, R3, R4, 0x2, P3 ;  /* 0x00000004031b7211 */ /* 0x000fc600018f16ff */
[----:B------:R4:W-:Y:S01]  /*31b70*/  STL.64 [R1+0x12f0], R30 ;  /* 0x0012f01e01007387 */ /* 0x0009e20000100a00 */
[----:B------:R-:W-:Y:S01]  /*31b80*/  IMAD R2, R38, R24, RZ ;  /* 0x0000001826027224 */ /* 0x000fe200078e02ff */
[----:B------:R-:W3:Y:S02]  /*31b90*/  LDC R20, c[0x0][0x240] ;  /* 0x00009000ff147b82 */ /* 0x000ee40000000800 */
[----:B------:R4:W-:Y:S04]  /*31ba0*/  STL.64 [R1+0x1330], R28 ;  /* 0x0013301c01007387 */ /* 0x0009e80000100a00 */
[----:B------:R-:W3:Y:S04]  /*31bb0*/  LDL.LU R37, [R1+0x150] ;  /* 0x0001500001257983 */ /* 0x000ee80000300800 */
[----:B------:R4:W-:Y:S04]  /*31bc0*/  STL.64 [R1+0x1370], R26 ;  /* 0x0013701a01007387 */ /* 0x0009e80000100a00 */
[----:B------:R-:W3:Y:S04]  /*31bd0*/  LDL.LU R82, [R1+0x138] ;  /* 0x0001380001527983 */ /* 0x000ee80000300800 */
[----:B------:R-:W3:Y:S01]  /*31be0*/  LDL.LU R38, [R1+0x134] ;  /* 0x0001340001267983 */ /* 0x000ee20000300800 */
[----:B------:R-:W-:-:S03]  /*31bf0*/  LEA R24, P1, R2, R0, 0x2 ;  /* 0x0000000002187211 */ /* 0x000fc600078210ff */
[----:B------:R4:W-:Y:S01]  /*31c00*/  LDGSTS.E [R16+0x5600], desc[UR60][R28.64], P0 ;  /* 0x056000001c107fae */ /* 0x0009e2000812187c */
[----:B------:R-:W-:-:S03]  /*31c10*/  LEA.HI.X.SX32 R25, R2, R4, 0x2, P1 ;  /* 0x0000000402197211 */ /* 0x000fc600008f16ff */
[----:B------:R4:W-:Y:S04]  /*31c20*/  LDGSTS.E [R16+0x5a00], desc[UR60][R26.64], P0 ;  /* 0x05a000001a107fae */ /* 0x0009e8000812187c */
[----:B------:R3:W-:Y:S01]  /*31c30*/  LDGSTS.E [R16+0x5e00], desc[UR60][R24.64], P0 ;  /* 0x05e0000018107fae */ /* 0x0007e2000812187c */
[----:B-1----:R-:W-:-:S03]  /*31c40*/  IMAD R3, R43, R17, RZ ;  /* 0x000000112b037224 */ /* 0x002fc600078e02ff */
[----:B------:R-:W3:Y:S01]  /*31c50*/  LDL.LU R43, [R1+0x130] ;  /* 0x00013000012b7983 */ /* 0x000ee20000300800 */
[----:B------:R-:W1:Y:S03]  /*31c60*/  LDC R17, c[0x0][0x240] ;  /* 0x00009000ff117b82 */ /* 0x000e660000000800 */
[----:B------:R3:W-:Y:S01]  /*31c70*/  STL.64 [R1+0x13b0], R24 ;  /* 0x0013b01801007387 */ /* 0x0007e20000100a00 */
[----:B--2---:R-:W-:-:S04]  /*31c80*/  IMAD R15, R34, R18, RZ ;  /* 0x00000012220f7224 */ /* 0x004fc800078e02ff */
[----:B------:R-:W2:Y:S01]  /*31c90*/  LDC R18, c[0x0][0x240] ;  /* 0x00009000ff127b82 */ /* 0x000ea20000000800 */
[----:B------:R-:W-:-:S07]  /*31ca0*/  IMAD R14, R35, R19, RZ ;  /* 0x00000013230e7224 */ /* 0x000fce00078e02ff */
[----:B------:R-:W1:Y:S01]  /*31cb0*/  LDC R19, c[0x0][0x240] ;  /* 0x00009000ff137b82 */ /* 0x000e620000000800 */
[----:B------:R-:W2:Y:S01]  /*31cc0*/  LDL.LU R35, [R1+0x11c] ;  /* 0x00011c0001237983 */ /* 0x000ea20000300800 */
[-C--:B----4-:R-:W-:Y:S02]  /*31cd0*/  LEA R30, P1, R3, R0.reuse, 0x2 ;  /* 0x00000000031e7211 */ /* 0x090fe400078210ff */
[-C--:B------:R-:W-:Y:S02]  /*31ce0*/  LEA R28, P2, R15, R0.reuse, 0x2 ;  /* 0x000000000f1c7211 */ /* 0x080fe400078410ff */
[----:B------:R-:W-:Y:S02]  /*31cf0*/  LEA R26, P3, R14, R0, 0x2 ;  /* 0x000000000e1a7211 */ /* 0x000fe400078610ff */
[-C--:B------:R-:W-:Y:S02]  /*31d00*/  LEA.HI.X.SX32 R31, R3, R4.reuse, 0x2, P1 ;  /* 0x00000004031f7211 */ /* 0x080fe400008f16ff */
[----:B------:R-:W-:-:S02]  /*31d10*/  LEA.HI.X.SX32 R29, R15, R4, 0x2, P2 ;  /* 0x000000040f1d7211 */ /* 0x000fc400010f16ff */
[----:B------:R-:W-:Y:S01]  /*31d20*/  LEA.HI.X.SX32 R27, R14, R4, 0x2, P3 ;  /* 0x000000040e1b7211 */ /* 0x000fe200018f16ff */
[----:B------:R-:W-:Y:S04]  /*31d30*/  STL.64 [R1+0x13f0], R30 ;  /* 0x0013f01e01007387 */ /* 0x000fe80000100a00 */
[----:B------:R-:W-:Y:S04]  /*31d40*/  STL.64 [R1+0x1430], R28 ;  /* 0x0014301c01007387 */ /* 0x000fe80000100a00 */
[----:B------:R-:W-:Y:S04]  /*31d50*/  STL.64 [R1+0x1470], R26 ;  /* 0x0014701a01007387 */ /* 0x000fe80000100a00 */
[----:B------:R-:W-:Y:S04]  /*31d60*/  LDGSTS.E [R16+0x6200], desc[UR60][R30.64], P0 ;  /* 0x062000001e107fae */ /* 0x000fe8000812187c */
[----:B------:R-:W-:Y:S04]  /*31d70*/  LDGSTS.E [R16+0x6600], desc[UR60][R28.64], P0 ;  /* 0x066000001c107fae */ /* 0x000fe8000812187c */
[----:B------:R-:W-:Y:S01]  /*31d80*/  LDGSTS.E [R16+0x6a00], desc[UR60][R26.64], P0 ;  /* 0x06a000001a107fae */ /* 0x000fe2000812187c */
[----:B---3--:R-:W-:-:S02]  /*31d90*/  IMAD R2, R36, R21, RZ ;  /* 0x0000001524027224 */ /* 0x008fc400078e02ff */
[----:B------:R-:W3:Y:S03]  /*31da0*/  LDC R21, c[0x0][0x240] ;  /* 0x00009000ff157b82 */ /* 0x000ee60000000800 */
[----:B------:R-:W-:-:S04]  /*31db0*/  LEA R24, P1, R2, R0, 0x2 ;  /* 0x0000000002187211 */ /* 0x000fc800078210ff */
[----:B------:R-:W-:-:S05]  /*31dc0*/  LEA.HI.X.SX32 R25, R2, R4, 0x2, P1 ;  /* 0x0000000402197211 */ /* 0x000fca00008f16ff */
[----:B------:R4:W-:Y:S04]  /*31dd0*/  STL.64 [R1+0x14b0], R24 ;  /* 0x0014b01801007387 */ /* 0x0009e80000100a00 */
[----:B------:R4:W-:Y:S02]  /*31de0*/  LDGSTS.E [R16+0x6e00], desc[UR60][R24.64], P0 ;  /* 0x06e0000018107fae */ /* 0x0009e4000812187c */
[----:B----4-:R-:W4:Y:S01]  /*31df0*/  LDC R24, c[0x0][0x240] ;  /* 0x00009000ff187b82 */ /* 0x010f220000000800 */
[----:B--2---:R-:W-:-:S07]  /*31e00*/  IMAD R3, R82, R18, RZ ;  /* 0x0000001252037224 */ /* 0x004fce00078e02ff */
[----:B------:R-:W2:Y:S01]  /*31e10*/  LDC R25, c[0x0][0x240] ;  /* 0x00009000ff197b82 */ /* 0x000ea20000000800 */
[----:B------:R-:W4:Y:S01]  /*31e20*/  LDL.LU R82, [R1+0x118] ;  /* 0x0001180001527983 */ /* 0x000f220000300800 */
[----:B-1----:R-:W-:-:S03]  /*31e30*/  IMAD R15, R38, R19, RZ ;  /* 0x00000013260f7224 */ /* 0x002fc600078e02ff */
[----:B------:R-:W2:Y:S01]  /*31e40*/  LDL.LU R33, [R1+0x114] ;  /* 0x0001140001217983 */ /* 0x000ea20000300800 */
[----:B------:R-:W-:Y:S02]  /*31e50*/  IMAD R2, R37, R17, RZ ;  /* 0x0000001125027224 */ /* 0x000fe400078e02ff */
[----:B------:R-:W4:Y:S01]  /*31e60*/  LDC R17, c[0x0][0x240] ;  /* 0x00009000ff117b82 */ /* 0x000f220000000800 */
[----:B------:R-:W2:Y:S04]  /*31e70*/  LDL.LU R34, [R1+0x110] ;  /* 0x0001100001227983 */ /* 0x000ea80000300800 */
[----:B------:R-:W2:Y:S01]  /*31e80*/  LDL.LU R38, [R1+0xfc] ;  /* 0x0000fc0001267983 */ /* 0x000ea20000300800 */
[CC--:B------:R-:W-:Y:S02]  /*31e90*/  LEA R26, P1, R2.reuse, R0.reuse, 0x2 ;  /* 0x00000000021a7211 */ /* 0x0c0fe400078210ff */
[----:B------:R-:W-:Y:S01]  /*31ea0*/  LEA R36, P2, R3, R0, 0x2 ;  /* 0x0000000003247211 */ /* 0x000fe200078410ff */
[----:B------:R-:W1:Y:S01]  /*31eb0*/  LDC R19, c[0x0][0x240] ;  /* 0x00009000ff137b82 */ /* 0x000e620000000800 */
[----:B------:R-:W-:-:S02]  /*31ec0*/  LEA.HI.X.SX32 R27, R2, R4, 0x2, P1 ;  /* 0x00000004021b7211 */ /* 0x000fc400008f16ff */
[----:B------:R-:W-:Y:S02]  /*31ed0*/  LEA R30, P1, R15, R0, 0x2 ;  /* 0x000000000f1e7211 */ /* 0x000fe400078210ff */
[-C--:B------:R-:W-:Y:S01]  /*31ee0*/  LEA.HI.X.SX32 R37, R3, R4.reuse, 0x2, P2 ;  /* 0x0000000403257211 */ /* 0x080fe200010f16ff */
[----:B------:R3:W-:Y:S01]  /*31ef0*/  LDGSTS.E [R16+0x7200], desc[UR60][R26.64], P0 ;  /* 0x072000001a107fae */ /* 0x0007e2000812187c */
[----:B------:R-:W-:Y:S01]  /*31f00*/  LEA.HI.X.SX32 R31, R15, R4, 0x2, P1 ;  /* 0x000000040f1f7211 */ /* 0x000fe200008f16ff */
[----:B------:R-:W1:Y:S02]  /*31f10*/  LDC R18, c[0x0][0x240] ;  /* 0x00009000ff127b82 */ /* 0x000e640000000800 */
[----:B------:R-:W-:Y:S04]  /*31f20*/  LDGSTS.E [R16+0x7600], desc[UR60][R36.64], P0 ;  /* 0x0760000024107fae */ /* 0x000fe8000812187c */
[----:B------:R-:W-:Y:S01]  /*31f30*/  LDGSTS.E [R16+0x7a00], desc[UR60][R30.64], P0 ;  /* 0x07a000001e107fae */ /* 0x000fe2000812187c */
[----:B------:R-:W-:-:S02]  /*31f40*/  IMAD R14, R43, R20, RZ ;  /* 0x000000142b0e7224 */ /* 0x000fc400078e02ff */
[----:B------:R-:W2:Y:S01]  /*31f50*/  LDC R20, c[0x0][0x240] ;  /* 0x00009000ff147b82 */ /* 0x000ea20000000800 */
[----:B------:R-:W2:Y:S02]  /*31f60*/  LDL.LU R43, [R1+0xf4] ;  /* 0x0000f400012b7983 */ /* 0x000ea40000300800 */
[C---:B------:R-:W-:Y:S02]  /*31f70*/  LEA R28, P3, R14.reuse, R0, 0x2 ;  /* 0x000000000e1c7211 */ /* 0x040fe400078610ff */
[----:B------:R3:W-:Y:S02]  /*31f80*/  STL.64 [R1+0x14f0], R26 ;  /* 0x0014f01a01007387 */ /* 0x0007e40000100a00 */
[----:B------:R-:W-:Y:S02]  /*31f90*/  LEA.HI.X.SX32 R29, R14, R4, 0x2, P3 ;  /* 0x000000040e1d7211 */ /* 0x000fe400018f16ff */
[----:B------:R1:W-:Y:S01]  /*31fa0*/  STL.64 [R1+0x1530], R36 ;  /* 0x0015302401007387 */ /* 0x0003e20000100a00 */
[----:B---3--:R-:W-:-:S03]  /*31fb0*/  IMAD R2, R35, R21, RZ ;  /* 0x0000001523027224 */ /* 0x008fc600078e02ff */
[----:B------:R-:W-:Y:S01]  /*31fc0*/  STL.64 [R1+0x1570], R30 ;  /* 0x0015701e01007387 */ /* 0x000fe20000100a00 */
[----:B------:R-:W3:Y:S01]  /*31fd0*/  LDC R21, c[0x0][0x240] ;  /* 0x00009000ff157b82 */ /* 0x000ee20000000800 */
[C---:B------:R-:W-:Y:S02]  /*31fe0*/  LEA R26, P2, R2.reuse, R0, 0x2 ;  /* 0x00000000021a7211 */ /* 0x040fe400078410ff */
[----:B------:R-:W-:Y:S02]  /*31ff0*/  LDGSTS.E [R16+0x7e00], desc[UR60][R28.64], P0 ;  /* 0x07e000001c107fae */ /* 0x000fe4000812187c */
[----:B------:R-:W-:Y:S02]  /*32000*/  LEA.HI.X.SX32 R27, R2, R4, 0x2, P2 ;  /* 0x00000004021b7211 */ /* 0x000fe400010f16ff */
[----:B------:R-:W-:Y:S04]  /*32010*/  STL.64 [R1+0x15b0], R28 ;  /* 0x0015b01c01007387 */ /* 0x000fe80000100a00 */
[----:B------:R2:W-:Y:S04]  /*32020*/  STL.64 [R1+0x15a8], R26 ;  /* 0x0015a81a01007387 */ /* 0x0005e80000100a00 */
[----:B------:R-:W3:Y:S04]  /*32030*/  LDL.LU R35, [R1+0xf8] ;  /* 0x0000f80001237983 */ /* 0x000ee80000300800 */
[----:B-1----:R-:W3:Y:S04]  /*32040*/  LDL.LU R36, [R1+0xf0] ;  /* 0x0000f00001247983 */ /* 0x002ee80000300800 */
[----:B------:R-:W3:Y:S04]  /*32050*/  LDL.LU R37, [R1+0xdc] ;  /* 0x0000dc0001257983 */ /* 0x000ee80000300800 */
[----:B------:R1:W-:Y:S01]  /*32060*/  LDGSTS.E [R16+0x20200], desc[UR60][R26.64], P0 ;  /* 0x202000001a107fae */ /* 0x0003e2000812187c */
[----:B----4-:R-:W-:-:S03]  /*32070*/  IMAD R2, R82, R17, RZ ;  /* 0x0000001152027224 */ /* 0x010fc600078e02ff */
[----:B------:R-:W4:Y:S01]  /*32080*/  LDL.LU R82, [R1+0xd8] ;  /* 0x0000d80001527983 */ /* 0x000f220000300800 */
[----:B--2---:R-:W-:-:S03]  /*32090*/  IMAD R15, R38, R20, RZ ;  /* 0x00000014260f7224 */ /* 0x004fc600078e02ff */
[----:B------:R-:W2:Y:S01]  /*320a0*/  LDL.LU R38, [R1+0xd4] ;  /* 0x0000d40001267983 */ /* 0x000ea20000300800 */
[----:B------:R-:W-:Y:S01]  /*320b0*/  IMAD R17, R34, R19, RZ ;  /* 0x0000001322117224 */ /* 0x000fe200078e02ff */
[----:B------:R-:W3:Y:S01]  /*320c0*/  LDC R20, c[0x0][0x240] ;  /* 0x00009000ff147b82 */ /* 0x000ee20000000800 */
[----:B------:R-:W-:-:S07]  /*320d0*/  IMAD R3, R33, R18, RZ ;  /* 0x0000001221037224 */ /* 0x000fce00078e02ff */
[----:B------:R-:W3:Y:S08]  /*320e0*/  LDC R19, c[0x0][0x240] ;  /* 0x00009000ff137b82 */ /* 0x000ef00000000800 */
[----:B------:R-:W3:Y:S01]  /*320f0*/  LDC R18, c[0x0][0x240] ;  /* 0x00009000ff127b82 */ /* 0x000ee20000000800 */
[----:B------:R-:W-:Y:S01]  /*32100*/  IMAD R14, R43, R24, RZ ;  /* 0x000000182b0e7224 */ /* 0x000fe200078e02ff */
[----:B-1----:R-:W-:-:S06]  /*32110*/  LEA R26, P1, R2, R0, 0x2 ;  /* 0x00000000021a7211 */ /* 0x002fcc00078210ff */
[----:B------:R-:W2:Y:S01]  /*32120*/  LDC R24, c[0x0][0x240] ;  /* 0x00009000ff187b82 */ /* 0x000ea20000000800 */
[----:B------:R-:W-:Y:S02]  /*32130*/  LEA.HI.X.SX32 R27, R2, R4, 0x2, P1 ;  /* 0x00000004021b7211 */ /* 0x000fe400008f16ff */
[-C--:B------:R-:W-:Y:S02]  /*32140*/  LEA R32, P2, R3, R0.reuse, 0x2 ;  /* 0x0000000003207211 */ /* 0x080fe400078410ff */
[----:B------:R-:W-:Y:S01]  /*32150*/  LEA R30, P1, R17, R0, 0x2 ;  /* 0x00000000111e7211 */ /* 0x000fe200078210ff */
[----:B------:R1:W-:Y:S01]  /*32160*/  STL.64 [R1+0x15a0], R26 ;  /* 0x0015a01a01007387 */ /* 0x0003e20000100a00 */
[----:B------:R-:W-:Y:S02]  /*32170*/  LEA.HI.X.SX32 R33, R3, R4, 0x2, P2 ;  /* 0x0000000403217211 */ /* 0x000fe400010f16ff */
[----:B------:R-:W-:Y:S01]  /*32180*/  LEA R28, P3, R15, R0, 0x2 ;  /* 0x000000000f1c7211 */ /* 0x000fe200078610ff */
[----:B------:R1:W-:Y:S01]  /*32190*/  LDGSTS.E [R16+0x20600], desc[UR60][R26.64], P0 ;  /* 0x206000001a107fae */ /* 0x0003e2000812187c */
[----:B------:R-:W-:-:S02]  /*321a0*/  LEA.HI.X.SX32 R31, R17, R4, 0x2, P1 ;  /* 0x00000004111f7211 */ /* 0x000fc400008f16ff */
[----:B------:R-:W-:Y:S01]  /*321b0*/  LEA.HI.X.SX32 R29, R15, R4, 0x2, P3 ;  /* 0x000000040f1d7211 */ /* 0x000fe200018f16ff */
[----:B------:R-:W-:Y:S01]  /*321c0*/  STL.64 [R1+0x15d0], R32 ;  /* 0x0015d02001007387 */ /* 0x000fe20000100a00 */
[----:B------:R-:W2:Y:S03]  /*321d0*/  LDC R17, c[0x0][0x240] ;  /* 0x00009000ff117b82 */ /* 0x000ea60000000800 */
[----:B------:R-:W-:Y:S01]  /*321e0*/  LDGSTS.E [R16+0x20a00], desc[UR60][R32.64], P0 ;  /* 0x20a0000020107fae */ /* 0x000fe2000812187c */
[----:B-1----:R-:W-:-:S03]  /*321f0*/  LEA R26, P2, R14, R0, 0x2 ;  /* 0x000000000e1a7211 */ /* 0x002fc600078410ff */
[----:B------:R-:W-:Y:S01]  /*32200*/  STL.64 [R1+0x15d8], R30 ;  /* 0x0015d81e01007387 */ /* 0x000fe20000100a00 */
[----:B------:R-:W-:-:S03]  /*32210*/  LEA.HI.X.SX32 R27, R14, R4, 0x2, P2 ;  /* 0x000000040e1b7211 */ /* 0x000fc600010f16ff */
[----:B------:R-:W-:Y:S01]  /*32220*/  LDGSTS.E [R16+0x20e00], desc[UR60][R30.64], P0 ;  /* 0x20e000001e107fae */ /* 0x000fe2000812187c */
[----:B---3--:R-:W-:Y:S02]  /*32230*/  IMAD R2, R35, R19, RZ ;  /* 0x0000001323027224 */ /* 0x008fe400078e02ff */
[----:B------:R-:W-:-:S03]  /*32240*/  IMAD R3, R36, R18, RZ ;  /* 0x0000001224037224 */ /* 0x000fc600078e02ff */
[C---:B------:R-:W-:Y:S01]  /*32250*/  LEA R18, P2, R2.reuse, R0, 0x2 ;  /* 0x0000000002127211 */ /* 0x040fe200078410ff */
[----:B------:R1:W-:Y:S01]  /*32260*/  STL.64 [R1+0x15e0], R28 ;  /* 0x0015e01c01007387 */ /* 0x0003e20000100a00 */
[----:B------:R-:W-:Y:S02]  /*32270*/  IMAD R15, R37, R20, RZ ;  /* 0x00000014250f7224 */ /* 0x000fe400078e02ff */
[----:B------:R-:W-:Y:S01]  /*32280*/  LEA.HI.X.SX32 R19, R2, R4, 0x2, P2 ;  /* 0x0000000402137211 */ /* 0x000fe200010f16ff */
[----:B------:R1:W-:Y:S04]  /*32290*/  LDGSTS.E [R16+0x21200], desc[UR60][R28.64], P0 ;  /* 0x212000001c107fae */ /* 0x0003e8000812187c */
[----:B------:R-:W3:Y:S04]  /*322a0*/  LDL.LU R43, [R1+0xbc] ;  /* 0x0000bc00012b7983 */ /* 0x000ee80000300800 */
[----:B------:R1:W-:Y:S02]  /*322b0*/  STL.64 [R1+0x15e8], R26 ;  /* 0x0015e81a01007387 */ /* 0x0003e40000100a00 */
[----:B-1----:R-:W-:-:S02]  /*322c0*/  LEA R28, P1, R3, R0, 0x2 ;  /* 0x00000000031c7211 */ /* 0x002fc400078210ff */
[----:B------:R1:W-:Y:S02]  /*322d0*/  LDGSTS.E [R16+0x21600], desc[UR60][R26.64], P0 ;  /* 0x216000001a107fae */ /* 0x0003e4000812187c */
[----:B------:R-:W-:Y:S02]  /*322e0*/  LEA.HI.X.SX32 R29, R3, R4, 0x2, P1 ;  /* 0x00000004031d7211 */ /* 0x000fe400008f16ff */
[----:B------:R2:W-:Y:S04]  /*322f0*/  STL.64 [R1+0x15f0], R18 ;  /* 0x0015f01201007387 */ /* 0x0005e80000100a00 */
[----:B------:R2:W-:Y:S01]  /*32300*/  LDGSTS.E [R16+0x21a00], desc[UR60][R18.64], P0 ;  /* 0x21a0000012107fae */ /* 0x0005e2000812187c */
[----:B-1----:R-:W-:-:S03]  /*32310*/  LEA R26, P3, R15, R0, 0x2 ;  /* 0x000000000f1a7211 */ /* 0x002fc600078610ff */
[----:B------:R-:W-:Y:S01]  /*32320*/  STL.64 [R1+0x1598], R28 ;  /* 0x0015981c01007387 */ /* 0x000fe20000100a00 */
[----:B------:R-:W-:Y:S01]  /*32330*/  LEA.HI.X.SX32 R27, R15, R4, 0x2, P3 ;  /* 0x000000040f1b7211 */ /* 0x000fe200018f16ff */
[----:B----4-:R-:W-:Y:S02]  /*32340*/  IMAD R14, R82, R21, RZ ;  /* 0x00000015520e7224 */ /* 0x010fe400078e02ff */
[----:B------:R-:W-:Y:S03]  /*32350*/  LDGSTS.E [R16+0x21e00], desc[UR60][R28.64], P0 ;  /* 0x21e000001c107fae */ /* 0x000fe6000812187c */
[----:B------:R-:W-:Y:S01]  /*32360*/  LEA R20, P2, R14, R0, 0x2 ;  /* 0x000000000e147211 */ /* 0x000fe200078410ff */
[----:B--2---:R-:W-:-:S03]  /*32370*/  IMAD R2, R38, R24, RZ ;  /* 0x0000001826027224 */ /* 0x004fc600078e02ff */
[----:B------:R-:W-:Y:S01]  /*32380*/  LEA.HI.X.SX32 R21, R14, R4, 0x2, P2 ;  /* 0x000000040e157211 */ /* 0x000fe200010f16ff */
[----:B------:R1:W-:Y:S01]  /*32390*/  STL.64 [R1+0x1590], R26 ;  /* 0x0015901a01007387 */ /* 0x0003e20000100a00 */
[----:B------:R-:W-:Y:S01]  /*323a0*/  IMAD.MOV.U32 R3, RZ, RZ, R176 ;  /* 0x000000ffff037224 */ /* 0x000fe200078e00b0 */
[----:B------:R-:W2:Y:S01]  /*323b0*/  LDC R24, c[0x0][0x240] ;  /* 0x00009000ff187b82 */ /* 0x000ea20000000800 */
[C---:B------:R-:W-:Y:S01]  /*323c0*/  LEA R18, P1, R2.reuse, R0, 0x2 ;  /* 0x0000000002127211 */ /* 0x040fe200078210ff */
[----:B------:R-:W-:Y:S03]  /*323d0*/  STL.64 [R1+0x1568], R20 ;  /* 0x0015681401007387 */ /* 0x000fe60000100a00 */
[----:B------:R-:W-:Y:S01]  /*323e0*/  LEA.HI.X.SX32 R19, R2, R4, 0x2, P1 ;  /* 0x0000000402137211 */ /* 0x000fe200008f16ff */
[----:B------:R-:W4:Y:S04]  /*323f0*/  LDL.LU R35, [R1+0xd0] ;  /* 0x0000d00001237983 */ /* 0x000f280000300800 */
[----:B------:R1:W-:Y:S04]  /*32400*/  STL.64 [R1+0x1560], R18 ;  /* 0x0015601201007387 */ /* 0x0003e80000100a00 */
[----:B------:R-:W2:Y:S01]  /*32410*/  LDL.LU R38, [R1+0xb8] ;  /* 0x0000b80001267983 */ /* 0x000ea20000300800 */
[----:B------:R-:W-:-:S03]  /*32420*/  IMAD.MOV.U32 R2, RZ, RZ, R177 ;  /* 0x000000ffff027224 */ /* 0x000fc600078e00b1 */
[----:B------:R1:W-:Y:S04]  /*32430*/  LDGSTS.E [R16+0x22200], desc[UR60][R26.64], P0 ;  /* 0x222000001a107fae */ /* 0x0003e8000812187c */
[----:B------:R-:W-:Y:S04]  /*32440*/  LDGSTS.E [R16+0x22600], desc[UR60][R20.64], P0 ;  /* 0x2260000014107fae */ /* 0x000fe8000812187c */
[----:B------:R1:W-:Y:S04]  /*32450*/  LDGSTS.E [R16+0x22a00], desc[UR60][R18.64], P0 ;  /* 0x22a0000012107fae */ /* 0x0003e8000812187c */
[----:B------:R1:W-:Y:S02]  /*32460*/  LDGSTS.E [R16+0x22e00], desc[UR60][R2.64], P0 ;  /* 0x22e0000002107fae */ /* 0x0003e4000812187c */
[----:B-1----:R-:W1:Y:S02]  /*32470*/  LDC R26, c[0x0][0x240] ;  /* 0x00009000ff1a7b82 */ /* 0x002e640000000800 */
[----:B------:R-:W2:Y:S04]  /*32480*/  LDL.LU R32, [R1+0xb4] ;  /* 0x0000b40001207983 */ /* 0x000ea80000300800 */
[----:B------:R-:W1:Y:S02]  /*32490*/  LDL.LU R33, [R1+0xb0] ;  /* 0x0000b00001217983 */ /* 0x000e640000300800 */
[----:B------:R-:W4:Y:S01]  /*324a0*/  LDC R18, c[0x0][0x240] ;  /* 0x00009000ff127b82 */ /* 0x000f220000000800 */
[----:B------:R-:W-:-:S02]  /*324b0*/  IMAD.MOV.U32 R2, RZ, RZ, R193 ;  /* 0x000000ffff027224 */ /* 0x000fc400078e00c1 */
[----:B------:R-:W-:-:S05]  /*324c0*/  IMAD.MOV.U32 R3, RZ, RZ, R192 ;  /* 0x000000ffff037224 */ /* 0x000fca00078e00c0 */
[----:B------:R-:W2:Y:S01]  /*324d0*/  LDC R20, c[0x0][0x240] ;  /* 0x00009000ff147b82 */ /* 0x000ea20000000800 */
[----:B------:R3:W-:Y:S02]  /*324e0*/  LDGSTS.E [R16+0x23200], desc[UR60][R2.64], P0 ;  /* 0x2320000002107fae */ /* 0x0007e4000812187c */
[----:B---3--:R-:W-:-:S05]  /*324f0*/  IMAD R17, R43, R17, RZ ;  /* 0x000000112b117224 */ /* 0x008fca00078e02ff */
[----:B------:R-:W3:Y:S01]  /*32500*/  LDC R19, c[0x0][0x240] ;  /* 0x00009000ff137b82 */ /* 0x000ee20000000800 */
[----:B------:R-:W-:Y:S01]  /*32510*/  IMAD.MOV.U32 R2, RZ, RZ, R209 ;  /* 0x000000ffff027224 */ /* 0x000fe200078e00d1 */
[----:B------:R-:W3:Y:S01]  /*32520*/  LDL.LU R43, [R1+0x9c] ;  /* 0x00009c00012b7983 */ /* 0x000ee20000300800 */
[----:B------:R-:W-:Y:S01]  /*32530*/  IMAD.MOV.U32 R3, RZ, RZ, R208 ;  /* 0x000000ffff037224 */ /* 0x000fe200078e00d0 */
[-C--:B------:R-:W-:Y:S02]  /*32540*/  LEA R28, P2, R17, R0.reuse, 0x2 ;  /* 0x00000000111c7211 */ /* 0x080fe400078410ff */
[----:B------:R-:W3:Y:S01]  /*32550*/  LDL.LU R36, [R1+0x98] ;  /* 0x0000980001247983 */ /* 0x000ee20000300800 */
[----:B------:R-:W-:Y:S01]  /*32560*/  LEA R14, P1, R123, R0, 0x2 ;  /* 0x000000007b0e7211 */ /* 0x000fe200078210ff */
[----:B------:R-:W3:Y:S02]  /*32570*/  LDC R21, c[0x0][0x240] ;  /* 0x00009000ff157b82 */ /* 0x000ee40000000800 */
[----:B------:R4:W-:Y:S01]  /*32580*/  LDGSTS.E [R16+0x23600], desc[UR60][R2.64], P0 ;  /* 0x2360000002107fae */ /* 0x0009e2000812187c */
[----:B------:R-:W-:-:S03]  /*32590*/  LEA.HI.X.SX32 R29, R17, R4, 0x2, P2 ;  /* 0x00000004111d7211 */ /* 0x000fc600010f16ff */
[----:B------:R-:W3:Y:S04]  /*325a0*/  LDL.LU R37, [R1+0x94] ;  /* 0x0000940001257983 */ /* 0x000ee80000300800 */
[----:B------:R-:W3:Y:S01]  /*325b0*/  LDL.LU R82, [R1+0x90] ;  /* 0x0000900001527983 */ /* 0x000ee20000300800 */
[----:B----4-:R-:W-:Y:S01]  /*325c0*/  MOV R2, R225 ;  /* 0x000000e100027202 */ /* 0x010fe20000000f00 */
[----:B------:R-:W-:-:S05]  /*325d0*/  IMAD.MOV.U32 R3, RZ, RZ, R224 ;  /* 0x000000ffff037224 */ /* 0x000fca00078e00e0 */
[----:B------:R4:W-:Y:S04]  /*325e0*/  LDGSTS.E [R16+0x23a00], desc[UR60][R2.64], P0 ;  /* 0x23a0000002107fae */ /* 0x0009e8000812187c */
[----:B------:R1:W-:Y:S01]  /*325f0*/  STL.64 [R1+0x1518], R28 ;  /* 0x0015181c01007387 */ /* 0x0003e20000100a00 */
[----:B----4-:R-:W-:Y:S02]  /*32600*/  IMAD.MOV.U32 R2, RZ, RZ, R241 ;  /* 0x000000ffff027224 */ /* 0x010fe400078e00f1 */
[----:B------:R-:W-:-:S05]  /*32610*/  IMAD.MOV.U32 R3, RZ, RZ, R240 ;  /* 0x000000ffff037224 */ /* 0x000fca00078e00f0 */
[----:B------:R4:W-:Y:S02]  /*32620*/  LDGSTS.E [R16+0x23e00], desc[UR60][R2.64], P0 ;  /* 0x23e0000002107fae */ /* 0x0009e4000812187c */
[----:B----4-:R-:W-:Y:S02]  /*32630*/  IMAD R2, R35, R18, RZ ;  /* 0x0000001223027224 */ /* 0x010fe400078e02ff */
[----:B--2---:R-:W-:Y:S02]  /*32640*/  IMAD R18, R38, R20, RZ ;  /* 0x0000001426127224 */ /* 0x004fe400078e02ff */
[----:B------:R-:W2:Y:S01]  /*32650*/  LDL.LU R38, [R1+0x84] ;  /* 0x0000840001267983 */ /* 0x000ea20000300800 */
[----:B------:R-:W4:Y:S01]  /*32660*/  LDC R20, c[0x0][0x240] ;  /* 0x00009000ff147b82 */ /* 0x000f220000000800 */
[----:B------:R-:W-:Y:S02]  /*32670*/  LEA.HI.X.SX32 R15, R123, R4, 0x2, P1 ;  /* 0x000000047b0f7211 */ /* 0x000fe400008f16ff */
[----:B------:R-:W-:-:S03]  /*32680*/  LEA R34, P1, R2, R0, 0x2 ;  /* 0x0000000002227211 */ /* 0x000fc600078210ff */
[----:B------:R-:W-:Y:S01]  /*32690*/  LDGSTS.E [R16+0x24200], desc[UR60][R14.64], P0 ;  /* 0x242000000e107fae */ /* 0x000fe2000812187c */
[----:B------:R-:W-:-:S03]  /*326a0*/  LEA.HI.X.SX32 R35, R2, R4, 0x2, P1 ;  /* 0x0000000402237211 */ /* 0x000fc600008f16ff */
[----:B------:R1:W-:Y:S01]  /*326b0*/  LDGSTS.E [R16+0x24600], desc[UR60][R28.64], P0 ;  /* 0x246000001c107fae */ /* 0x0003e2000812187c */
[----:B------:R-:W-:Y:S02]  /*326c0*/  IMAD R17, R32, R25, RZ ;  /* 0x0000001920117224 */ /* 0x000fe400078e02ff */
[----:B-1----:R-:W-:Y:S01]  /*326d0*/  IMAD R3, R33, R26, RZ ;  /* 0x0000001a21037224 */ /* 0x002fe200078e02ff */
[----:B------:R-:W2:Y:S01]  /*326e0*/  LDC R25, c[0x0][0x240] ;  /* 0x00009000ff197b82 */ /* 0x000ea20000000800 */
[CC--:B------:R-:W-:Y:S01]  /*326f0*/  LEA R32, P2, R18.reuse, R0.reuse, 0x2 ;  /* 0x0000000012207211 */ /* 0x0c0fe200078410ff */
[----:B------:R-:W-:Y:S01]  /*32700*/  STL.64 [R1+0x1558], R34 ;  /* 0x0015582201007387 */ /* 0x000fe20000100a00 */
[C---:B------:R-:W-:Y:S02]  /*32710*/  LEA R30, P1, R17.reuse, R0, 0x2 ;  /* 0x00000000111e7211 */ /* 0x040fe400078210ff */
[-C--:B------:R-:W-:Y:S01]  /*32720*/  LEA.HI.X.SX32 R33, R18, R4.reuse, 0x2, P2 ;  /* 0x0000000412217211 */ /* 0x080fe200010f16ff */
[----:B------:R-:W-:Y:S01]  /*32730*/  LDGSTS.E [R16+0x24a00], desc[UR60][R34.64], P0 ;  /* 0x24a0000022107fae */ /* 0x000fe2000812187c */
[----:B------:R-:W-:-:S02]  /*32740*/  LEA.HI.X.SX32 R31, R17, R4, 0x2, P1 ;  /* 0x00000004111f7211 */ /* 0x000fc400008f16ff */
[C---:B------:R-:W-:Y:S01]  /*32750*/  LEA R28, P3, R3.reuse, R0, 0x2 ;  /* 0x00000000031c7211 */ /* 0x040fe200078610ff */
[----:B------:R1:W-:Y:S04]  /*32760*/  STL.64 [R1+0x1650], R32 ;  /* 0x0016502001007387 */ /* 0x0003e80000100a00 */
[----:B------:R1:W-:Y:S01]  /*32770*/  STL.64 [R1+0x1658], R30 ;  /* 0x0016581e01007387 */ /* 0x0003e20000100a00 */
[----:B------:R-:W-:-:S03]  /*32780*/  LEA.HI.X.SX32 R29, R3, R4, 0x2, P3 ;  /* 0x00000004031d7211 */ /* 0x000fc600018f16ff */
[----:B------:R1:W-:Y:S04]  /*32790*/  LDGSTS.E [R16+0x24e00], desc[UR60][R32.64], P0 ;  /* 0x24e0000020107fae */ /* 0x0003e8000812187c */
[----:B------:R1:W-:Y:S04]  /*327a0*/  LDGSTS.E [R16+0x25200], desc[UR60][R30.64], P0 ;  /* 0x252000001e107fae */ /* 0x0003e8000812187c */
[----:B------:R1:W-:Y:S01]  /*327b0*/  LDGSTS.E [R16+0x25600], desc[UR60][R28.64], P0 ;  /* 0x256000001c107fae */ /* 0x0003e2000812187c */
[----:B---3--:R-:W-:-:S03]  /*327c0*/  IMAD R2, R43, R19, RZ ;  /* 0x000000132b027224 */ /* 0x008fc600078e02ff */
[----:B------:R-:W3:Y:S01]  /*327d0*/  LDL.LU R43, [R1+0x7c] ;  /* 0x00007c00012b7983 */ /* 0x000ee20000300800 */
[----:B------:R-:W3:Y:S01]  /*327e0*/  LDC R19, c[0x0][0x240] ;  /* 0x00009000ff137b82 */ /* 0x000ee20000000800 */
[----:B----4-:R-:W-:Y:S01]  /*327f0*/  IMAD R3, R36, R20, RZ ;  /* 0x0000001424037224 */ /* 0x010fe200078e02ff */
[C---:B------:R-:W-:Y:S01]  /*32800*/  LEA R26, P1, R2.reuse, R0, 0x2 ;  /* 0x00000000021a7211 */ /* 0x040fe200078210ff */
[----:B------:R4:W-:Y:S03]  /*32810*/  STL.64 [R1+0x1660], R28 ;  /* 0x0016601c01007387 */ /* 0x0009e60000100a00 */
[----:B------:R-:W-:Y:S01]  /*32820*/  LEA.HI.X.SX32 R27, R2, R4, 0x2, P1 ;  /* 0x00000004021b7211 */ /* 0x000fe200008f16ff */
[----:B------:R-:W-:Y:S01]  /*32830*/  IMAD R18, R37, R21, RZ ;  /* 0x0000001525127224 */ /* 0x000fe200078e02ff */
[----:B-1----:R-:W-:Y:S01]  /*32840*/  LEA R32, P1, R3, R0, 0x2 ;  /* 0x0000000003207211 */ /* 0x002fe200078210ff */
[----:B------:R-:W-:-:S03]  /*32850*/  IMAD R17, R82, R24, RZ ;  /* 0x0000001852117224 */ /* 0x000fc600078e02ff */
[C---:B------:R-:W-:Y:S01]  /*32860*/  LEA R30, P3, R18.reuse, R0, 0x2 ;  /* 0x00000000121e7211 */ /* 0x040fe200078610ff */
[----:B------:R1:W-:Y:S01]  /*32870*/  STL.64 [R1+0x1668], R26 ;  /* 0x0016681a01007387 */ /* 0x0003e20000100a00 */
[----:B------:R-:W-:Y:S01]  /*32880*/  LEA.HI.X.SX32 R33, R3, R4, 0x2, P1 ;  /* 0x0000000403217211 */ /* 0x000fe200008f16ff */
[----:B------:R-:W1:Y:S01]  /*32890*/  LDC R24, c[0x0][0x240] ;  /* 0x00009000ff187b82 */ /* 0x000e620000000800 */
[C---:B----4-:R-:W-:Y:S01]  /*328a0*/  LEA R28, P2, R17.reuse, R0, 0x2 ;  /* 0x00000000111c7211 */ /* 0x050fe200078410ff */
[----:B------:R1:W-:Y:S01]  /*328b0*/  LDGSTS.E [R16+0x25a00], desc[UR60][R26.64], P0 ;  /* 0x25a000001a107fae */ /* 0x0003e2000812187c */
[-C--:B------:R-:W-:Y:S02]  /*328c0*/  LEA.HI.X.SX32 R31, R18, R4.reuse, 0x2, P3 ;  /* 0x00000004121f7211 */ /* 0x080fe400018f16ff */
[----:B------:R-:W-:Y:S01]  /*328d0*/  LEA.HI.X.SX32 R29, R17, R4, 0x2, P2 ;  /* 0x00000004111d7211 */ /* 0x000fe200010f16ff */
[----:B------:R-:W-:Y:S02]  /*328e0*/  STL.64 [R1+0x1670], R32 ;  /* 0x0016702001007387 */ /* 0x000fe40000100a00 */
[----:B------:R-:W4:Y:S02]  /*328f0*/  LDC R20, c[0x0][0x240] ;  /* 0x00009000ff147b82 */ /* 0x000f240000000800 */
[----:B------:R4:W-:Y:S04]  /*32900*/  STL.64 [R1+0x1630], R30 ;  /* 0x0016301e01007387 */ /* 0x0009e80000100a00 */
[----:B------:R-:W-:Y:S02]  /*32910*/  STL.64 [R1+0x1628], R28 ;  /* 0x0016281c01007387 */ /* 0x000fe40000100a00 */
[----:B------:R-:W4:Y:S02]  /*32920*/  LDC R21, c[0x0][0x240] ;  /* 0x00009000ff157b82 */ /* 0x000f240000000800 */
[----:B------:R-:W3:Y:S04]  /*32930*/  LDL.LU R36, [R1+0x478] ;  /* 0x0004780001247983 */ /* 0x000ee80000300800 */
[----:B------:R-:W-:Y:S01]  /*32940*/  LDGSTS.E [R16+0x25e00], desc[UR60][R32.64], P0 ;  /* 0x25e0000020107fae */ /* 0x000fe2000812187c */
[----:B--2---:R-:W-:-:S03]  /*32950*/  IMAD R2, R38, R25, RZ ;  /* 0x0000001926027224 */ /* 0x004fc600078e02ff */
[----:B------:R2:W-:Y:S01]  /*32960*/  LDGSTS.E [R16+0x26200], desc[UR60][R30.64], P0 ;  /* 0x262000001e107fae */ /* 0x0005e2000812187c */
[----:B------:R-:W3:Y:S01]  /*32970*/  LDC R25, c[0x0][0x240] ;  /* 0x00009000ff197b82 */ /* 0x000ee20000000800 */
[----:B-1----:R-:W-:Y:S01]  /*32980*/  LEA R26, P1, R2, R0, 0x2 ;  /* 0x00000000021a7211 */ /* 0x002fe200078210ff */
[----:B------:R-:W-:Y:S01]  /*32990*/  IMAD R17, R150, R24, RZ ;  /* 0x0000001896117224 */ /* 0x000fe200078e02ff */
[----:B------:R-:W-:Y:S02]  /*329a0*/  LDGSTS.E [R16+0x26600], desc[UR60][R28.64], P0 ;  /* 0x266000001c107fae */ /* 0x000fe4000812187c */
[----:B------:R-:W-:-:S03]  /*329b0*/  LEA.HI.X.SX32 R27, R2, R4, 0x2, P1 ;  /* 0x00000004021b7211 */ /* 0x000fc600008f16ff */
[----:B------:R-:W1:Y:S02]  /*329c0*/  LDC R24, c[0x0][0x240] ;  /* 0x00009000ff187b82 */ /* 0x000e640000000800 */
[----:B------:R2:W-:Y:S04]  /*329d0*/  STL.64 [R1+0x1620], R26 ;  /* 0x0016201a01007387 */ /* 0x0005e80000100a00 */
[----:B------:R-:W3:Y:S04]  /*329e0*/  LDL.LU R37, [R1+0x46c] ;  /* 0x00046c0001257983 */ /* 0x000ee80000300800 */
[----:B------:R-:W3:Y:S04]  /*329f0*/  LDL.LU R82, [R1+0x464] ;  /* 0x0004640001527983 */ /* 0x000ee80000300800 */
[----:B------:R-:W1:Y:S01]  /*32a00*/  LDL.LU R38, [R1+0x45c] ;  /* 0x00045c0001267983 */ /* 0x000e620000300800 */
[----:B----4-:R-:W-:-:S02]  /*32a10*/  IMAD R3, R166, R20, RZ ;  /* 0x00000014a6037224 */ /* 0x010fc400078e02ff */
[----:B------:R-:W-:Y:S01]  /*32a20*/  IMAD R18, R151, R21, RZ ;  /* 0x0000001597127224 */ /* 0x000fe200078e02ff */
[----:B------:R4:W-:Y:S01]  /*32a30*/  LDGSTS.E [R16+0x26a00], desc[UR60][R26.64], P0 ;  /* 0x26a000001a107fae */ /* 0x0009e2000812187c */
[-C--:B--2---:R-:W-:Y:S01]  /*32a40*/  LEA R30, P4, R17, R0.reuse, 0x2 ;  /* 0x00000000111e7211 */ /* 0x084fe200078810ff */
[----:B------:R-:W2:Y:S01]  /*32a50*/  LDC R20, c[0x0][0x240] ;  /* 0x00009000ff147b82 */ /* 0x000ea20000000800 */
[CC--:B------:R-:W-:Y:S02]  /*32a60*/  LEA R34, P2, R3.reuse, R0.reuse, 0x2 ;  /* 0x0000000003227211 */ /* 0x0c0fe400078410ff */
[C---:B------:R-:W-:Y:S02]  /*32a70*/  LEA R32, P3, R18.reuse, R0, 0x2 ;  /* 0x0000000012207211 */ /* 0x040fe400078610ff */
[-C--:B------:R-:W-:Y:S02]  /*32a80*/  LEA.HI.X.SX32 R35, R3, R4.reuse, 0x2, P2 ;  /* 0x0000000403237211 */ /* 0x080fe400010f16ff */
[-C--:B------:R-:W-:Y:S01]  /*32a90*/  LEA.HI.X.SX32 R33, R18, R4.reuse, 0x2, P3 ;  /* 0x0000000412217211 */ /* 0x080fe200018f16ff */
[----:B------:R-:W2:Y:S01]  /*32aa0*/  LDC R21, c[0x0][0x240] ;  /* 0x00009000ff157b82 */ /* 0x000ea20000000800 */
[----:B------:R-:W-:-:S07]  /*32ab0*/  LEA.HI.X.SX32 R31, R17, R4, 0x2, P4 ;  /* 0x00000004111f7211 */ /* 0x000fce00020f16ff */
[----:B----4-:R-:W4:Y:S01]  /*32ac0*/  LDC R26, c[0x0][0x240] ;  /* 0x00009000ff1a7b82 */ /* 0x010f220000000800 */
[----:B---3--:R-:W-:Y:S02]  /*32ad0*/  IMAD R2, R43, R19, RZ ;  /* 0x000000132b027224 */ /* 0x008fe400078e02ff */
[----:B------:R-:W4:Y:S05]  /*32ae0*/  LDL.LU R43, [R1+0x44c] ;  /* 0x00044c00012b7983 */ /* 0x000f2a0000300800 */
[----:B------:R-:W3:Y:S01]  /*32af0*/  LDC R19, c[0x0][0x240] ;  /* 0x00009000ff137b82 */ /* 0x000ee20000000800 */
[----:B------:R-:W-:-:S04]  /*32b00*/  LEA R28, P1, R2, R0, 0x2 ;  /* 0x00000000021c7211 */ /* 0x000fc800078210ff */
[----:B------:R-:W-:Y:S01]  /*32b10*/  LEA.HI.X.SX32 R29, R2, R4, 0x2, P1 ;  /* 0x00000004021d7211 */ /* 0x000fe200008f16ff */
[----:B------:R-:W-:Y:S01]  /*32b20*/  IMAD R2, R149, R25, RZ ;  /* 0x0000001995027224 */ /* 0x000fe200078e02ff */
[----:B------:R-:W-:Y:S01]  /*32b30*/  LOP3.LUT R18, R167, 0x50, RZ, 0x3c, !PT ;  /* 0x00000050a7127812 */ /* 0x000fe200078e3cff */
[----:B------:R-:W4:Y:S02]  /*32b40*/  LDC R25, c[0x0][0x240] ;  /* 0x00009000ff197b82 */ /* 0x000f240000000800 */
[----:B------:R2:W-:Y:S04]  /*32b50*/  STL.64 [R1+0x1690], R28 ;  /* 0x0016901c01007387 */ /* 0x0005e80000100a00 */
[----:B------:R2:W-:Y:S04]  /*32b60*/  LDGSTS.E [R16+0x26e00], desc[UR60][R28.64], P0 ;  /* 0x26e000001c107fae */ /* 0x0005e8000812187c */
[----:B------:R1:W-:Y:S01]  /*32b70*/  STL.64 [R1+0x1698], R34 ;  /* 0x0016982201007387 */ /* 0x0003e20000100a00 */
[----:B--2---:R-:W-:-:S03]  /*32b80*/  LEA R28, P1, R2, R0, 0x2 ;  /* 0x00000000021c7211 */ /* 0x004fc600078210ff */
[----:B------:R2:W-:Y:S01]  /*32b90*/  STL.64 [R1+0x16a0], R32 ;  /* 0x0016a02001007387 */ /* 0x0005e20000100a00 */
[----:B------:R-:W-:-:S03]  /*32ba0*/  LEA.HI.X.SX32 R29, R2, R4, 0x2, P1 ;  /* 0x00000004021d7211 */ /* 0x000fc600008f16ff */
[----:B------:R-:W-:Y:S04]  /*32bb0*/  STL.64 [R1+0x16a8], R30 ;  /* 0x0016a81e01007387 */ /* 0x000fe80000100a00 */
[----:B------:R-:W-:Y:S04]  /*32bc0*/  LDGSTS.E [R16+0x27200], desc[UR60][R34.64], P0 ;  /* 0x2720000022107fae */ /* 0x000fe8000812187c */
[----:B------:R2:W-:Y:S01]  /*32bd0*/  STL.64 [R1+0x1618], R28 ;  /* 0x0016181c01007387 */ /* 0x0005e20000100a00 */
[----:B-1----:R-:W-:-:S03]  /*32be0*/  IMAD R17, R38, R24, RZ ;  /* 0x0000001826117224 */ /* 0x002fc600078e02ff */
[----:B------:R-:W4:Y:S01]  /*32bf0*/  LDL.LU R34, [R1+0x454] ;  /* 0x0004540001227983 */ /* 0x000f220000300800 */
[----:B---3--:R-:W-:Y:S01]  /*32c00*/  IMAD R2, R36, R19, RZ ;  /* 0x0000001324027224 */ /* 0x008fe200078e02ff */
[----:B------:R-:W1:Y:S02]  /*32c10*/  LDC R24, c[0x0][0x240] ;  /* 0x00009000ff187b82 */ /* 0x000e640000000800 */
[----:B------:R-:W3:Y:S04]  /*32c20*/  LDL.LU R35, [R1+0x448] ;  /* 0x0004480001237983 */ /* 0x000ee80000300800 */
[----:B------:R-:W3:Y:S04]  /*32c30*/  LDL.LU R38, [R1+0x440] ;  /* 0x0004400001267983 */ /* 0x000ee80000300800 */
[----:B------:R-:W-:Y:S01]  /*32c40*/  LDGSTS.E [R16+0x27600], desc[UR60][R32.64], P0 ;  /* 0x2760000020107fae */ /* 0x000fe2000812187c */
[----:B------:R-:W-:-:S02]  /*32c50*/  IMAD R3, R37, R20, RZ ;  /* 0x0000001425037224 */ /* 0x000fc400078e02ff */
[----:B------:R-:W-:Y:S01]  /*32c60*/  IMAD R19, R82, R21, RZ ;  /* 0x0000001552137224 */ /* 0x000fe200078e02ff */
[----:B------:R-:W-:Y:S01]  /*32c70*/  LDGSTS.E [R16+0x27a00], desc[UR60][R30.64], P0 ;  /* 0x27a000001e107fae */ /* 0x000fe2000812187c */
[----:B------:R-:W-:-:S03]  /*32c80*/  IMAD.IADD R18, R83, 0x1, R18 ;  /* 0x0000000153127824 */ /* 0x000fc600078e0212 */
[----:B--2---:R-:W1:Y:S01]  /*32c90*/  LDL.LU R33, [R1+0x41c] ;  /* 0x00041c0001217983 */ /* 0x004e620000300800 */
[C---:B------:R-:W-:Y:S01]  /*32ca0*/  LEA R36, P2, R3.reuse, R0, 0x2 ;  /* 0x0000000003247211 */ /* 0x040fe200078410ff */
[----:B------:R-:W2:Y:S02]  /*32cb0*/  LDC R20, c[0x0][0x240] ;  /* 0x00009000ff147b82 */ /* 0x000ea40000000800 */
[----:B------:R4:W-:Y:S01]  /*32cc0*/  LDGSTS.E [R16+0x27e00], desc[UR60][R28.64], P0 ;  /* 0x27e000001c107fae */ /* 0x0009e2000812187c */
[----:B------:R-:W-:-:S05]  /*32cd0*/  LEA.HI.X.SX32 R37, R3, R4, 0x2, P2 ;  /* 0x0000000403257211 */ /* 0x000fca00010f16ff */
[----:B------:R-:W2:Y:S01]  /*32ce0*/  LDC R21, c[0x0][0x240] ;  /* 0x00009000ff157b82 */ /* 0x000ea20000000800 */
[----:B----4-:R-:W-:Y:S01]  /*32cf0*/  LEA R28, P1, R2, R0, 0x2 ;  /* 0x00000000021c7211 */ /* 0x010fe200078210ff */
[----:B------:R-:W-:-:S06]  /*32d00*/  IMAD R16, R43, R26, RZ ;  /* 0x0000001a2b107224 */ /* 0x000fcc00078e02ff */
[----:B------:R-:W4:Y:S01]  /*32d10*/  LDC R26, c[0x0][0x240] ;  /* 0x00009000ff1a7b82 */ /* 0x000f220000000800 */
[----:B------:R-:W-:Y:S02]  /*32d20*/  LEA.HI.X.SX32 R29, R2, R4, 0x2, P1 ;  /* 0x00000004021d7211 */ /* 0x000fe400008f16ff */
[----:B------:R-:W-:-:S03]  /*32d30*/  LEA R30, P1, R19, R0, 0x2 ;  /* 0x00000000131e7211 */ /* 0x000fc600078210ff */
[----:B------:R2:W-:Y:S01]  /*32d40*/  STL.64 [R1+0xdf8], R28 ;  /* 0x000df81c01007387 */ /* 0x0005e20000100a00 */
[----:B------:R-:W-:-:S03]  /*32d50*/  LEA R2, P3, R16, R0, 0x2 ;  /* 0x0000000010027211 */ /* 0x000fc600078610ff */
[----:B------:R2:W-:Y:S04]  /*32d60*/  LDGSTS.E [R18+0x280], desc[UR60][R28.64], P0 ;  /* 0x002800001c127fae */ /* 0x0005e8000812187c */
[----:B------:R-:W4:Y:S01]  /*32d70*/  LDL.LU R43, [R1+0x414] ;  /* 0x00041400012b7983 */ /* 0x000f220000300800 */
[-C--:B------:R-:W-:Y:S02]  /*32d80*/  LEA.HI.X.SX32 R31, R19, R4.reuse, 0x2, P1 ;  /* 0x00000004131f7211 */ /* 0x080fe400008f16ff */
[----:B------:R-:W-:Y:S02]  /*32d90*/  LEA.HI.X.SX32 R3, R16, R4, 0x2, P3 ;  /* 0x0000000410037211 */ /* 0x000fe400018f16ff */
[C---:B--2---:R-:W-:Y:S01]  /*32da0*/  LEA R28, P2, R17.reuse, R0, 0x2 ;  /* 0x00000000111c7211 */ /* 0x044fe200078410ff */
[----:B------:R2:W-:Y:S01]  /*32db0*/  STL.64 [R1+0xe38], R36 ;  /* 0x000e382401007387 */ /* 0x0005e20000100a00 */
[----:B------:R-:W4:Y:S02]  /*32dc0*/  LDC R19, c[0x0][0x240] ;  /* 0x00009000ff137b82 */ /* 0x000f240000000800 */
[----:B------:R-:W-:Y:S01]  /*32dd0*/  LEA.HI.X.SX32 R29, R17, R4, 0x2, P2 ;  /* 0x00000004111d7211 */ /* 0x000fe200010f16ff */
[----:B------:R-:W-:Y:S04]  /*32de0*/  LDGSTS.E [R18+0x680], desc[UR60][R36.64], P0 ;  /* 0x0068000024127fae */ /* 0x000fe8000812187c */
[----:B------:R-:W-:Y:S04]  /*32df0*/  LDGSTS.E [R18+0xa80], desc[UR60][R30.64], P0 ;  /* 0x00a800001e127fae */ /* 0x000fe8000812187c */
[----:B------:R-:W-:Y:S04]  /*32e00*/  LDGSTS.E [R18+0xe80], desc[UR60][R28.64], P0 ;  /* 0x00e800001c127fae */ /* 0x000fe8000812187c */
[----:B--2---:R-:W2:Y:S04]  /*32e10*/  LDL.LU R36, [R1+0x410] ;  /* 0x0004100001247983 */ /* 0x004ea80000300800 */
[----:B------:R-:W2:Y:S04]  /*32e20*/  LDL.LU R37, [R1+0x3f8] ;  /* 0x0003f80001257983 */ /* 0x000ea80000300800 */
[----:B------:R-:W-:Y:S04]  /*32e30*/  STL.64 [R1+0xe78], R30 ;  /* 0x000e781e01007387 */ /* 0x000fe80000100a00 */
[----:B------:R-:W-:Y:S04]  /*32e40*/  STL.64 [R1+0xeb8], R28 ;  /* 0x000eb81c01007387 */ /* 0x000fe80000100a00 */
[----:B------:R3:W-:Y:S04]  /*32e50*/  STL.64 [R1+0xef8], R2 ;  /* 0x000ef80201007387 */ /* 0x0007e80000100a00 */
[----:B------:R-:W2:Y:S04]  /*32e60*/  LDL.LU R82, [R1+0x3f4] ;  /* 0x0003f40001527983 */ /* 0x000ea80000300800 */
[----:B------:R3:W-:Y:S02]  /*32e70*/  LDGSTS.E [R18+0x1280], desc[UR60][R2.64], P0 ;  /* 0x0128000002127fae */ /* 0x0007e4000812187c */
[----:B---3--:R-:W-:-:S02]  /*32e80*/  IMAD R16, R38, R25, RZ ;  /* 0x0000001926107224 */ /* 0x008fc400078e02ff */
[----:B------:R-:W3:Y:S01]  /*32e90*/  LDL.LU R38, [R1+0x3f0] ;  /* 0x0003f00001267983 */ /* 0x000ee20000300800 */
[----:B------:R-:W-:Y:S01]  /*32ea0*/  IMAD R2, R34, R20, RZ ;  /* 0x0000001422027224 */ /* 0x000fe200078e02ff */
[----:B------:R-:W3:Y:S01]  /*32eb0*/  LDC R25, c[0x0][0x240] ;  /* 0x00009000ff197b82 */ /* 0x000ee20000000800 */
[----:B------:R-:W-:-:S03]  /*32ec0*/  IMAD R17, R35, R21, RZ ;  /* 0x0000001523117224 */ /* 0x000fc600078e02ff */
[----:B------:R-:W-:-:S04]  /*32ed0*/  LEA R34, P1, R2, R0, 0x2 ;  /* 0x0000000002227211 */ /* 0x000fc800078210ff */
[----:B------:R-:W2:Y:S01]  /*32ee0*/  LDC R20, c[0x0][0x240] ;  /* 0x00009000ff147b82 */ /* 0x000ea20000000800 */
[----:B------:R-:W-:Y:S01]  /*32ef0*/  LEA R32, P2, R17, R0, 0x2 ;  /* 0x0000000011207211 */ /* 0x000fe200078410ff */
[----:B-1----:R-:W-:Y:S01]  /*32f00*/  IMAD R3, R33, R24, RZ ;  /* 0x0000001821037224 */ /* 0x002fe200078e02ff */
[----:B------:R-:W-:-:S05]  /*32f10*/  LEA.HI.X.SX32 R35, R2, R4, 0x2, P1 ;  /* 0x0000000402237211 */ /* 0x000fca00008f16ff */
[----:B------:R-:W1:Y:S01]  /*32f20*/  LDC R21, c[0x0][0x240] ;  /* 0x00009000ff157b82 */ /* 0x000e620000000800 */
[CC--:B------:R-:W-:Y:S02]  /*32f30*/  LEA R30, P1, R16.reuse, R0.reuse, 0x2 ;  /* 0x00000000101e7211 */ /* 0x0c0fe400078210ff */
[----:B------:R-:W-:Y:S01]  /*32f40*/  LEA R28, P3, R3, R0, 0x2 ;  /* 0x00000000031c7211 */ /* 0x000fe200078610ff */
[----:B------:R-:W-:Y:S01]  /*32f50*/  LDGSTS.E [R18+0x1680], desc[UR60][R34.64], P0 ;  /* 0x0168000022127fae */ /* 0x000fe2000812187c */
[-C--:B------:R-:W-:Y:S02]  /*32f60*/  LEA.HI.X.SX32 R33, R17, R4.reuse, 0x2, P2 ;  /* 0x0000000411217211 */ /* 0x080fe400010f16ff */
[-C--:B------:R-:W-:Y:S01]  /*32f70*/  LEA.HI.X.SX32 R31, R16, R4.reuse, 0x2, P1 ;  /* 0x00000004101f7211 */ /* 0x080fe200008f16ff */
[----:B------:R-:W3:Y:S01]  /*32f80*/  LDC R24, c[0x0][0x240] ;  /* 0x00009000ff187b82 */ /* 0x000ee20000000800 */
[----:B------:R-:W-:Y:S01]  /*32f90*/  LEA.HI.X.SX32 R29, R3, R4, 0x2, P3 ;  /* 0x00000004031d7211 */ /* 0x000fe200018f16ff */
[----:B------:R-:W-:Y:S04]  /*32fa0*/  STL.64 [R1+0xf38], R34 ;  /* 0x000f382201007387 */ /* 0x000fe80000100a00 */
[----:B------:R4:W-:Y:S04]  /*32fb0*/  STL.64 [R1+0xf78], R32 ;  /* 0x000f782001007387 */ /* 0x0009e80000100a00 */
[----:B------:R2:W-:Y:S04]  /*32fc0*/  STL.64 [R1+0xfb8], R30 ;  /* 0x000fb81e01007387 */ /* 0x0005e80000100a00 */
[----:B------:R-:W-:Y:S04]  /*32fd0*/  STL.64 [R1+0xff8], R28 ;  /* 0x000ff81c01007387 */ /* 0x000fe80000100a00 */
[----:B------:R-:W-:Y:S01]  /*32fe0*/  LDGSTS.E [R18+0x1a80], desc[UR60][R32.64], P0 ;  /* 0x01a8000020127fae */ /* 0x000fe2000812187c */
[----:B----4-:R-:W-:-:S03]  /*32ff0*/  IMAD R2, R43, R26, RZ ;  /* 0x0000001a2b027224 */ /* 0x010fc600078e02ff */
[----:B------:R-:W-:Y:S04]  /*33000*/  LDGSTS.E [R18+0x1e80], desc[UR60][R30.64], P0 ;  /* 0x01e800001e127fae */ /* 0x000fe8000812187c */
[----:B------:R-:W4:Y:S01]  /*33010*/  LDL.LU R43, [R1+0x3d8] ;  /* 0x0003d800012b7983 */ /* 0x000f220000300800 */
[----:B------:R-:W-:-:S03]  /*33020*/  LEA R26, P1, R2, R0, 0x2 ;  /* 0x00000000021a7211 */ /* 0x000fc600078210ff */
[----:B------:R-:W4:Y:S04]  /*33030*/  LDL.LU R33, [R1+0x3b8] ;  /* 0x0003b80001217983 */ /* 0x000f280000300800 */
[----:B------:R-:W4:Y:S01]  /*33040*/  LDL.LU R34, [R1+0x398] ;  /* 0x0003980001227983 */ /* 0x000f220000300800 */
[----:B------:R-:W-:-:S03]  /*33050*/  LEA.HI.X.SX32 R27, R2, R4, 0x2, P1 ;  /* 0x00000004021b7211 */ /* 0x000fc600008f16ff */
[----:B------:R-:W4:Y:S01]  /*33060*/  LDL.LU R35, [R1+0x390] ;  /* 0x0003900001237983 */ /* 0x000f220000300800 */
[----:B--2---:R-:W-:-:S03]  /*33070*/  IMAD R3, R36, R19, RZ ;  /* 0x0000001324037224 */ /* 0x004fc600078e02ff */
[----:B------:R2:W-:Y:S01]  /*33080*/  STL.64 [R1+0x1038], R26 ;  /* 0x0010381a01007387 */ /* 0x0005e20000100a00 */
[----:B------:R-:W4:Y:S01]  /*33090*/  LDC R19, c[0x0][0x240] ;  /* 0x00009000ff137b82 */ /* 0x000f220000000800 */
[----:B------:R-:W-:Y:S01]  /*330a0*/  IMAD R17, R37, R20, RZ ;  /* 0x0000001425117224 */ /* 0x000fe200078e02ff */
[C---:B------:R-:W-:Y:S01]  /*330b0*/  LEA R40, P1, R3.reuse, R0, 0x2 ;  /* 0x0000000003287211 */ /* 0x040fe200078210ff */
[----:B------:R-:W4:Y:S03]  /*330c0*/  LDL.LU R31, [R1+0x378] ;  /* 0x00037800011f7983 */ /* 0x000f260000300800 */
[----:B------:R-:W-:Y:S01]  /*330d0*/  LEA.HI.X.SX32 R41, R3, R4, 0x2, P1 ;  /* 0x0000000403297211 */ /* 0x000fe200008f16ff */
[----:B------:R-:W-:Y:S01]  /*330e0*/  LDGSTS.E [R18+0x2280], desc[UR60][R28.64], P0 ;  /* 0x022800001c127fae */ /* 0x000fe2000812187c */
[----:B------:R-:W4:Y:S03]  /*330f0*/  LDC R20, c[0x0][0x240] ;  /* 0x00009000ff147b82 */ /* 0x000f260000000800 */
[----:B------:R2:W-:Y:S01]  /*33100*/  LDGSTS.E [R18+0x2680], desc[UR60][R26.64], P0 ;  /* 0x026800001a127fae */ /* 0x0005e2000812187c */
[----:B-1----:R-:W-:-:S03]  /*33110*/  IMAD R16, R82, R21, RZ ;  /* 0x0000001552107224 */ /* 0x002fc600078e02ff */
[----:B------:R-:W-:Y:S01]  /*33120*/  STL.64 [R1+0x1078], R40 ;  /* 0x0010782801007387 */ /* 0x000fe20000100a00 */
[----:B------:R-:W1:Y:S01]  /*33130*/  LDC R21, c[0x0][0x240] ;  /* 0x00009000ff157b82 */ /* 0x000e620000000800 */
[C---:B------:R-:W-:Y:S02]  /*33140*/  LEA R36, P3, R16.reuse, R0, 0x2 ;  /* 0x0000000010247211 */ /* 0x040fe400078610ff */
[----:B------:R-:W-:Y:S02]  /*33150*/  LDGSTS.E [R18+0x2a80], desc[UR60][R40.64], P0 ;  /* 0x02a8000028127fae */ /* 0x000fe4000812187c */
[----:B------:R-:W-:-:S03]  /*33160*/  LEA.HI.X.SX32 R37, R16, R4, 0x2, P3 ;  /* 0x0000000410257211 */ /* 0x000fc600018f16ff */
[----:B--2---:R-:W2:Y:S01]  /*33170*/  LDC R26, c[0x0][0x240] ;  /* 0x00009000ff1a7b82 */ /* 0x004ea20000000800 */
[----:B---3--:R-:W-:Y:S01]  /*33180*/  IMAD R2, R38, R25, RZ ;  /* 0x0000001926027224 */ /* 0x008fe200078e02ff */
[----:B------:R-:W-:-:S06]  /*33190*/  LEA R38, P2, R17, R0, 0x2 ;  /* 0x0000000011267211 */ /* 0x000fcc00078410ff */
[----:B------:R-:W3:Y:S01]  /*331a0*/  LDC R25, c[0x0][0x240] ;  /* 0x00009000ff197b82 */ /* 0x000ee20000000800 */
[C---:B------:R-:W-:Y:S02]  /*331b0*/  LEA R28, P1, R2.reuse, R0, 0x2 ;  /* 0x00000000021c7211 */ /* 0x040fe400078210ff */
[-C--:B------:R-:W-:Y:S02]  /*331c0*/  LEA.HI.X.SX32 R39, R17, R4.reuse, 0x2, P2 ;  /* 0x0000000411277211 */ /* 0x080fe400010f16ff */
[----:B------:R-:W-:-:S03]  /*331d0*/  LEA.HI.X.SX32 R29, R2, R4, 0x2, P1 ;  /* 0x00000004021d7211 */ /* 0x000fc600008f16ff */
[----:B------:R-:W-:Y:S04]  /*331e0*/  STL.64 [R1+0x10b8], R38 ;  /* 0x0010b82601007387 */ /* 0x000fe80000100a00 */
[----:B------:R-:W-:Y:S04]  /*331f0*/  LDGSTS.E [R18+0x2e80], desc[UR60][R38.64], P0 ;  /* 0x02e8000026127fae */ /* 0x000fe8000812187c */
[----:B------:R1:W-:Y:S04]  /*33200*/  STL.64 [R1+0x10f8], R36 ;  /* 0x0010f82401007387 */ /* 0x0003e80000100a00 */
[----:B------:R-:W-:Y:S04]  /*33210*/  LDGSTS.E [R18+0x3280], desc[UR60][R36.64], P0 ;  /* 0x0328000024127fae */ /* 0x000fe8000812187c */
[----:B------:R2:W-:Y:S04]  /*33220*/  LDGSTS.E [R18+0x3680], desc[UR60][R28.64], P0 ;  /* 0x036800001c127fae */ /* 0x0005e8000812187c */
[----:B-1----:R-:W3:Y:S04]  /*33230*/  LDL.LU R36, [R1+0x374] ;  /* 0x0003740001247983 */ /* 0x002ee80000300800 */
[----:B------:R2:W-:Y:S04]  /*33240*/  STL.64 [R1+0x1138], R28 ;  /* 0x0011381c01007387 */ /* 0x0005e80000100a00 */
[----:B------:R-:W3:Y:S04]  /*33250*/  LDL.LU R37, [R1+0x354] ;  /* 0x0003540001257983 */ /* 0x000ee80000300800 */
[----:B------:R-:W3:Y:S04]  /*33260*/  LDL.LU R82, [R1+0x334] ;  /* 0x0003340001527983 */ /* 0x000ee80000300800 */
[----:B------:R-:W3:Y:S01]  /*33270*/  LDL.LU R38, [R1+0x318] ;  /* 0x0003180001267983 */ /* 0x000ee20000300800 */
[----:B----4-:R-:W-:-:S02]  /*33280*/  IMAD R2, R43, R19, RZ ;  /* 0x000000132b027224 */ /* 0x010fc400078e02ff */
[----:B------:R-:W1:Y:S01]  /*33290*/  LDC R19, c[0x0][0x240] ;  /* 0x00009000ff137b82 */ /* 0x000e620000000800 */
[----:B------:R-:W-:Y:S01]  /*332a0*/  IMAD R3, R33, R20, RZ ;  /* 0x0000001421037224 */ /* 0x000fe200078e02ff */
[----:B------:R-:W4:Y:S01]  /*332b0*/  LDL.LU R43, [R1+0x2f8] ;  /* 0x0002f800012b7983 */ /* 0x000f220000300800 */
[----:B------:R-:W-:Y:S02]  /*332c0*/  IMAD R17, R34, R21, RZ ;  /* 0x0000001522117224 */ /* 0x000fe400078e02ff */
[----:B------:R-:W-:Y:S01]  /*332d0*/  IMAD R16, R35, R24, RZ ;  /* 0x0000001823107224 */ /* 0x000fe200078e02ff */
[CC--:B------:R-:W-:Y:S02]  /*332e0*/  LEA R34, P1, R2.reuse, R0.reuse, 0x2 ;  /* 0x0000000002227211 */ /* 0x0c0fe400078210ff */
[----:B------:R-:W3:Y:S01]  /*332f0*/  LDC R24, c[0x0][0x240] ;  /* 0x00009000ff187b82 */ /* 0x000ee20000000800 */
[----:B------:R-:W-:Y:S02]  /*33300*/  LEA R32, P2, R3, R0, 0x2 ;  /* 0x0000000003207211 */ /* 0x000fe400078410ff */
[----:B------:R-:W-:-:S02]  /*33310*/  LEA.HI.X.SX32 R35, R2, R4, 0x2, P1 ;  /* 0x0000000402237211 */ /* 0x000fc400008f16ff */
[-C--:B------:R-:W-:Y:S02]  /*33320*/  LEA R30, P1, R17, R0.reuse, 0x2 ;  /* 0x00000000111e7211 */ /* 0x080fe400078210ff */
[----:B--2---:R-:W-:Y:S01]  /*33330*/  LEA R28, P3, R16, R0, 0x2 ;  /* 0x00000000101c7211 */ /* 0x004fe200078610ff */
[----:B------:R-:W2:Y:S01]  /*33340*/  LDC R20, c[0x0][0x240] ;  /* 0x00009000ff147b82 */ /* 0x000ea20000000800 */
[----:B------:R-:W-:Y:S01]  /*33350*/  IMAD R2, R31, R26, RZ ;  /* 0x0000001a1f027224 */ /* 0x000fe200078e02ff */
[-C--:B------:R-:W-:Y:S01]  /*33360*/  LEA.HI.X.SX32 R33, R3, R4.reuse, 0x2, P2 ;  /* 0x0000000403217211 */ /* 0x080fe200010f16ff */
[----:B------:R-:W-:Y:S01]  /*33370*/  LDGSTS.E [R18+0x3a80], desc[UR60][R34.64], P0 ;  /* 0x03a8000022127fae */ /* 0x000fe2000812187c */
[----:B------:R-:W-:-:S04]  /*33380*/  LEA.HI.X.SX32 R31, R17, R4, 0x2, P1 ;  /* 0x00000004111f7211 */ /* 0x000fc800008f16ff */
[----:B------:R-:W2:Y:S01]  /*33390*/  LDC R21, c[0x0][0x240] ;  /* 0x00009000ff157b82 */ /* 0x000ea20000000800 */
[----:B------:R-:W-:Y:S01]  /*333a0*/  LEA R26, P2, R2, R0, 0x2 ;  /* 0x00000000021a7211 */ /* 0x000fe200078410ff */
[----:B------:R1:W-:Y:S01]  /*333b0*/  STL.64 [R1+0x1178], R34 ;  /* 0x0011782201007387 */ /* 0x0003e20000100a00 */
[-C--:B------:R-:W-:Y:S02]  /*333c0*/  LEA.HI.X.SX32 R29, R16, R4.reuse, 0x2, P3 ;  /* 0x00000004101d7211 */ /* 0x080fe400018f16ff */
[----:B------:R-:W-:Y:S01]  /*333d0*/  LEA.HI.X.SX32 R27, R2, R4, 0x2, P2 ;  /* 0x00000004021b7211 */ /* 0x000fe200010f16ff */
[----:B------:R3:W-:Y:S04]  /*333e0*/  STL.64 [R1+0x11b8], R32 ;  /* 0x0011b82001007387 */ /* 0x0007e80000100a00 */
[----:B------:R-:W-:Y:S04]  /*333f0*/  STL.64 [R1+0x11f8], R30 ;  /* 0x0011f81e01007387 */ /* 0x000fe80000100a00 */
[----:B------:R2:W-:Y:S04]  /*33400*/  STL.64 [R1+0x1238], R28 ;  /* 0x0012381c01007387 */ /* 0x0005e80000100a00 */
[----:B------:R4:W-:Y:S04]  /*33410*/  STL.64 [R1+0x1278], R26 ;  /* 0x0012781a01007387 */ /* 0x0009e80000100a00 */
[----:B-1----:R-:W4:Y:S04]  /*33420*/  LDL.LU R34, [R1+0x314] ;  /* 0x0003140001227983 */ /* 0x002f280000300800 */
[----:B------:R-:W4:Y:S04]  /*33430*/  LDL.LU R35, [R1+0x2d8] ;  /* 0x0002d80001237983 */ /* 0x000f280000300800 */
[----:B------:R-:W-:Y:S04]  /*33440*/  LDGSTS.E [R18+0x3e80], desc[UR60][R32.64], P0 ;  /* 0x03e8000020127fae */ /* 0x000fe8000812187c */
[----:B------:R-:W-:Y:S04]  /*33450*/  LDGSTS.E [R18+0x4280], desc[UR60][R30.64], P0 ;  /* 0x042800001e127fae */ /* 0x000fe8000812187c */
[----:B------:R1:W-:Y:S04]  /*33460*/  LDGSTS.E [R18+0x4680], desc[UR60][R28.64], P0 ;  /* 0x046800001c127fae */ /* 0x0003e8000812187c */
[----:B------:R4:W-:Y:S01]  /*33470*/  LDGSTS.E [R18+0x4a80], desc[UR60][R26.64], P0 ;  /* 0x04a800001a127fae */ /* 0x0009e2000812187c */
[----:B---3--:R-:W-:-:S03]  /*33480*/  IMAD R17, R38, R24, RZ ;  /* 0x0000001826117224 */ /* 0x008fc600078e02ff */
[----:B------:R-:W3:Y:S01]  /*33490*/  LDL.LU R38, [R1+0x2d4] ;  /* 0x0002d40001267983 */ /* 0x000ee20000300800 */
[----:B------:R-:W-:Y:S01]  /*334a0*/  IMAD R2, R36, R19, RZ ;  /* 0x0000001324027224 */ /* 0x000fe200078e02ff */
[----:B------:R-:W3:Y:S02]  /*334b0*/  LDC R24, c[0x0][0x240] ;  /* 0x00009000ff187b82 */ /* 0x000ee40000000800 */
[----:B------:R-:W3:Y:S01]  /*334c0*/  LDL.LU R33, [R1+0x2b8] ;  /* 0x0002b80001217983 */ /* 0x000ee20000300800 */
[----:B--2---:R-:W-:Y:S01]  /*334d0*/  IMAD R3, R37, R20, RZ ;  /* 0x0000001425037224 */ /* 0x004fe200078e02ff */
[----:B-1----:R-:W-:Y:S01]  /*334e0*/  LEA R28, P1, R2, R0, 0x2 ;  /* 0x00000000021c7211 */ /* 0x002fe200078210ff */
[----:B------:R-:W-:-:S03]  /*334f0*/  IMAD R19, R82, R21, RZ ;  /* 0x0000001552137224 */ /* 0x000fc600078e02ff */
[----:B------:R-:W-:Y:S01]  /*33500*/  LEA.HI.X.SX32 R29, R2, R4, 0x2, P1 ;  /* 0x00000004021d7211 */ /* 0x000fe200008f16ff */
[----:B----4-:R-:W-:Y:S01]  /*33510*/  IMAD R16, R43, R25, RZ ;  /* 0x000000192b107224 */ /* 0x010fe200078e02ff */
[-C--:B------:R-:W-:Y:S01]  /*33520*/  LEA R30, P2, R3, R0.reuse, 0x2 ;  /* 0x00000000031e7211 */ /* 0x080fe200078410ff */
[----:B------:R-:W1:Y:S01]  /*33530*/  LDC R20, c[0x0][0x240] ;  /* 0x00009000ff147b82 */ /* 0x000e620000000800 */
[----:B------:R-:W-:Y:S01]  /*33540*/  LEA R26, P1, R19, R0, 0x2 ;  /* 0x00000000131a7211 */ /* 0x000fe200078210ff */
[----:B------:R2:W-:Y:S01]  /*33550*/  STL.64 [R1+0x12b8], R28 ;  /* 0x0012b81c01007387 */ /* 0x0005e20000100a00 */
[----:B------:R-:W-:-:S03]  /*33560*/  LEA.HI.X.SX32 R31, R3, R4, 0x2, P2 ;  /* 0x00000004031f7211 */ /* 0x000fc600010f16ff */
[----:B------:R2:W-:Y:S01]  /*33570*/  LDGSTS.E [R18+0x4e80], desc[UR60][R28.64], P0 ;  /* 0x04e800001c127fae */ /* 0x0005e2000812187c */
[C---:B------:R-:W-:Y:S01]  /*33580*/  LEA R2, P3, R16.reuse, R0, 0x2 ;  /* 0x0000000010027211 */ /* 0x040fe200078610ff */
[----:B------:R-:W4:Y:S02]  /*33590*/  LDC R21, c[0x0][0x240] ;  /* 0x00009000ff157b82 */ /* 0x000f240000000800 */
[----:B------:R-:W4:Y:S01]  /*335a0*/  LDL.LU R43, [R1+0x2b4] ;  /* 0x0002b400012b7983 */ /* 0x000f220000300800 */
[-C--:B------:R-:W-:Y:S02]  /*335b0*/  LEA.HI.X.SX32 R27, R19, R4.reuse, 0x2, P1 ;  /* 0x00000004131b7211 */ /* 0x080fe400008f16ff */
[----:B------:R-:W-:-:S03]  /*335c0*/  LEA.HI.X.SX32 R3, R16, R4, 0x2, P3 ;  /* 0x0000000410037211 */ /* 0x000fc600018f16ff */
[----:B------:R-:W4:Y:S01]  /*335d0*/  LDC R25, c[0x0][0x240] ;  /* 0x00009000ff197b82 */ /* 0x000f220000000800 */
[C---:B--2---:R-:W-:Y:S01]  /*335e0*/  LEA R28, P2, R17.reuse, R0, 0x2 ;  /* 0x00000000111c7211 */ /* 0x044fe200078410ff */
[----:B------:R-:W-:Y:S03]  /*335f0*/  STL.64 [R1+0x12f8], R30 ;  /* 0x0012f81e01007387 */ /* 0x000fe60000100a00 */
[----:B------:R-:W-:Y:S01]  /*33600*/  LEA.HI.X.SX32 R29, R17, R4, 0x2, P2 ;  /* 0x00000004111d7211 */ /* 0x000fe200010f16ff */
[----:B------:R-:W2:Y:S02]  /*33610*/  LDL.LU R36, [R1+0x2b0] ;  /* 0x0002b00001247983 */ /* 0x000ea40000300800 */
[----:B------:R-:W2:Y:S02]  /*33620*/  LDC R19, c[0x0][0x240] ;  /* 0x00009000ff137b82 */ /* 0x000ea40000000800 */
[----:B------:R-:W2:Y:S04]  /*33630*/  LDL.LU R37, [R1+0x298] ;  /* 0x0002980001257983 */ /* 0x000ea80000300800 */
[----:B------:R1:W-:Y:S04]  /*33640*/  STL.64 [R1+0x1338], R26 ;  /* 0x0013381a01007387 */ /* 0x0003e80000100a00 */
[----:B------:R-:W-:Y:S04]  /*33650*/  STL.64 [R1+0x1378], R28 ;  /* 0x0013781c01007387 */ /* 0x000fe80000100a00 */
[----:B------:R3:W-:Y:S04]  /*33660*/  STL.64 [R1+0x13b8], R2 ;  /* 0x0013b80201007387 */ /* 0x0007e80000100a00 */
[----:B------:R-:W2:Y:S04]  /*33670*/  LDL.LU R82, [R1+0x294] ;  /* 0x0002940001527983 */ /* 0x000ea80000300800 */
[----:B------:R-:W-:Y:S04]  /*33680*/  LDGSTS.E [R18+0x5280], desc[UR60][R30.64], P0 ;  /* 0x052800001e127fae */ /* 0x000fe8000812187c */
[----:B------:R1:W-:Y:S04]  /*33690*/  LDGSTS.E [R18+0x5680], desc[UR60][R26.64], P0 ;  /* 0x056800001a127fae */ /* 0x0003e8000812187c */
[----:B------:R-:W-:Y:S04]  /*336a0*/  LDGSTS.E [R18+0x5a80], desc[UR60][R28.64], P0 ;  /* 0x05a800001c127fae */ /* 0x000fe8000812187c */
[----:B------:R3:W-:Y:S01]  /*336b0*/  LDGSTS.E [R18+0x5e80], desc[UR60][R2.64], P0 ;  /* 0x05e8000002127fae */ /* 0x0007e2000812187c */
[----:B-1----:R-:W1:Y:S01]  /*336c0*/  LDC R26, c[0x0][0x240] ;  /* 0x00009000ff1a7b82 */ /* 0x002e620000000800 */
[----:B---3--:R-:W-:-:S02]  /*336d0*/  IMAD R16, R38, R24, RZ ;  /* 0x0000001826107224 */ /* 0x008fc400078e02ff */
[----:B------:R-:W3:Y:S01]  /*336e0*/  LDL.LU R38, [R1+0x290] ;  /* 0x0002900001267983 */ /* 0x000ee20000300800 */
[----:B------:R-:W-:-:S04]  /*336f0*/  IMAD R2, R34, R20, RZ ;  /* 0x0000001422027224 */ /* 0x000fc800078e02ff */
[----:B------:R-:W3:Y:S01]  /*33700*/  LDC R24, c[0x0][0x240] ;  /* 0x00009000ff187b82 */ /* 0x000ee20000000800 */
[----:B----4-:R-:W-:Y:S02]  /*33710*/  IMAD R17, R35, R21, RZ ;  /* 0x0000001523117224 */ /* 0x010fe400078e02ff */
[----:B------:R-:W-:Y:S01]  /*33720*/  IMAD R3, R33, R25, RZ ;  /* 0x0000001921037224 */ /* 0x000fe200078e02ff */
[----:B------:R-:W-:-:S04]  /*33730*/  LEA R34, P1, R2, R0, 0x2 ;  /* 0x0000000002227211 */ /* 0x000fc800078210ff */
[----:B------:R-:W4:Y:S01]  /*33740*/  LDC R20, c[0x0][0x240] ;  /* 0x00009000ff147b82 */ /* 0x000f220000000800 */
[----:B------:R-:W-:Y:S02]  /*33750*/  LEA R32, P2, R17, R0, 0x2 ;  /* 0x0000000011207211 */ /* 0x000fe400078410ff */
[----:B------:R-:W-:-:S05]  /*33760*/  LEA.HI.X.SX32 R35, R2, R4, 0x2, P1 ;  /* 0x0000000402237211 */ /* 0x000fca00008f16ff */
[----:B------:R-:W4:Y:S01]  /*33770*/  LDC R21, c[0x0][0x240] ;  /* 0x00009000ff157b82 */ /* 0x000f220000000800 */
[-C--:B------:R-:W-:Y:S02]  /*33780*/  LEA R30, P1, R16, R0.reuse, 0x2 ;  /* 0x00000000101e7211 */ /* 0x080fe400078210ff */
[----:B------:R-:W-:-:S05]  /*33790*/  LEA R28, P3, R3, R0, 0x2 ;  /* 0x00000000031c7211 */ /* 0x000fca00078610ff */
[----:B------:R-:W3:Y:S01]  /*337a0*/  LDC R25, c[0x0][0x240] ;  /* 0x00009000ff197b82 */ /* 0x000ee20000000800 */
[----:B------:R-:W-:Y:S01]  /*337b0*/  LEA.HI.X.SX32 R33, R17, R4, 0x2, P2 ;  /* 0x0000000411217211 */ /* 0x000fe200010f16ff */
[----:B-1----:R-:W-:Y:S01]  /*337c0*/  IMAD R2, R43, R26, RZ ;  /* 0x0000001a2b027224 */ /* 0x002fe200078e02ff */
[-C--:B------:R-:W-:Y:S01]  /*337d0*/  LEA.HI.X.SX32 R31, R16, R4.reuse, 0x2, P1 ;  /* 0x00000004101f7211 */ /* 0x080fe200008f16ff */
[----:B------:R-:W-:Y:S01]  /*337e0*/  LDGSTS.E [R18+0x6280], desc[UR60][R34.64], P0 ;  /* 0x0628000022127fae */ /* 0x000fe2000812187c */
[----:B------:R-:W-:-:S03]  /*337f0*/  LEA.HI.X.SX32 R29, R3, R4, 0x2, P3 ;  /* 0x00000004031d7211 */ /* 0x000fc600018f16ff */
[----:B------:R-:W-:Y:S04]  /*33800*/  STL.64 [R1+0x13f8], R34 ;  /* 0x0013f82201007387 */ /* 0x000fe80000100a00 */
[----:B------:R1:W-:Y:S04]  /*33810*/  STL.64 [R1+0x1438], R32 ;  /* 0x0014382001007387 */ /* 0x0003e80000100a00 */
[----:B------:R1:W-:Y:S04]  /*33820*/  STL.64 [R1+0x1478], R30 ;  /* 0x0014781e01007387 */ /* 0x0003e80000100a00 */
[----:B------:R1:W-:Y:S01]  /*33830*/  STL.64 [R1+0x14b8], R28 ;  /* 0x0014b81c01007387 */ /* 0x0003e20000100a00 */
[----:B------:R-:W-:-:S03]  /*33840*/  LEA R26, P1, R2, R0, 0x2 ;  /* 0x00000000021a7211 */ /* 0x000fc600078210ff */
[----:B------:R-:W-:Y:S04]  /*33850*/  LDGSTS.E [R18+0x6680], desc[UR60][R32.64], P0 ;  /* 0x0668000020127fae */ /* 0x000fe8000812187c */
[----:B------:R-:W3:Y:S01]  /*33860*/  LDL.LU R43, [R1+0x278] ;  /* 0x00027800012b7983 */ /* 0x000ee20000300800 */
[----:B--2---:R-:W-:Y:S01]  /*33870*/  IMAD R3, R36, R19, RZ ;  /* 0x0000001324037224 */ /* 0x004fe200078e02ff */
[----:B------:R-:W-:Y:S01]  /*33880*/  LEA.HI.X.SX32 R27, R2, R4, 0x2, P1 ;  /* 0x00000004021b7211 */ /* 0x000fe200008f16ff */
[----:B----4-:R-:W-:Y:S01]  /*33890*/  IMAD R17, R37, R20, RZ ;  /* 0x0000001425117224 */ /* 0x010fe200078e02ff */
[----:B------:R2:W-:Y:S01]  /*338a0*/  LDGSTS.E [R18+0x6a80], desc[UR60][R30.64], P0 ;  /* 0x06a800001e127fae */ /* 0x0005e2000812187c */
[----:B------:R-:W-:-:S03]  /*338b0*/  IMAD R16, R82, R21, RZ ;  /* 0x0000001552107224 */ /* 0x000fc600078e02ff */
[----:B-1----:R-:W4:Y:S01]  /*338c0*/  LDL.LU R32, [R1+0x274] ;  /* 0x0002740001207983 */ /* 0x002f220000300800 */
[-C--:B------:R-:W-:Y:S01]  /*338d0*/  LEA R36, P1, R3, R0.reuse, 0x2 ;  /* 0x0000000003247211 */ /* 0x080fe200078210ff */
[----:B------:R-:W1:Y:S02]  /*338e0*/  LDC R19, c[0x0][0x240] ;  /* 0x00009000ff137b82 */ /* 0x000e640000000800 */
[----:B------:R-:W4:Y:S04]  /*338f0*/  LDL.LU R34, [R1+0x270] ;  /* 0x0002700001227983 */ /* 0x000f280000300800 */
[----:B------:R-:W4:Y:S01]  /*33900*/  LDL.LU R35, [R1+0x258] ;  /* 0x0002580001237983 */ /* 0x000f220000300800 */
[----:B--2---:R-:W-:Y:S01]  /*33910*/  LEA R30, P2, R17, R0, 0x2 ;  /* 0x00000000111e7211 */ /* 0x004fe200078410ff */
[----:B------:R-:W4:Y:S02]  /*33920*/  LDC R21, c[0x0][0x240] ;  /* 0x00009000ff157b82 */ /* 0x000f240000000800 */
[----:B------:R-:W-:Y:S01]  /*33930*/  STL.64 [R1+0x14f8], R26 ;  /* 0x0014f81a01007387 */ /* 0x000fe20000100a00 */
[----:B------:R-:W-:-:S03]  /*33940*/  LEA.HI.X.SX32 R37, R3, R4, 0x2, P1 ;  /* 0x0000000403257211 */ /* 0x000fc600008f16ff */
[----:B------:R2:W-:Y:S02]  /*33950*/  LDGSTS.E [R18+0x6e80], desc[UR60][R28.64], P0 ;  /* 0x06e800001c127fae */ /* 0x0005e4000812187c */
[----:B------:R-:W4:Y:S02]  /*33960*/  LDC R20, c[0x0][0x240] ;  /* 0x00009000ff147b82 */ /* 0x000f240000000800 */
[----:B------:R-:W4:Y:S01]  /*33970*/  LDL.LU R33, [R1+0x254] ;  /* 0x0002540001217983 */ /* 0x000f220000300800 */
[----:B------:R-:W-:-:S03]  /*33980*/  LEA.HI.X.SX32 R31, R17, R4, 0x2, P2 ;  /* 0x00000004111f7211 */ /* 0x000fc600010f16ff */
[----:B------:R3:W-:Y:S01]  /*33990*/  LDGSTS.E [R18+0x7280], desc[UR60][R26.64], P0 ;  /* 0x072800001a127fae */ /* 0x0007e2000812187c */
[----:B--2---:R-:W-:-:S03]  /*339a0*/  LEA R28, P3, R16, R0, 0x2 ;  /* 0x00000000101c7211 */ /* 0x004fc600078610ff */
[----:B------:R2:W-:Y:S01]  /*339b0*/  STL.64 [R1+0x1538], R36 ;  /* 0x0015382401007387 */ /* 0x0005e20000100a00 */
[----:B------:R-:W-:-:S03]  /*339c0*/  LEA.HI.X.SX32 R29, R16, R4, 0x2, P3 ;  /* 0x00000004101d7211 */ /* 0x000fc600018f16ff */
[----:B------:R-:W-:Y:S04]  /*339d0*/  STL.64 [R1+0x1578], R30 ;  /* 0x0015781e01007387 */ /* 0x000fe80000100a00 */
[----:B------:R-:W-:Y:S04]  /*339e0*/  LDGSTS.E [R18+0x7680], desc[UR60][R36.64], P0 ;  /* 0x0768000024127fae */ /* 0x000fe8000812187c */
[----:B------:R-:W-:Y:S04]  /*339f0*/  STL.64 [R1+0x15b8], R28 ;  /* 0x0015b81c01007387 */ /* 0x000fe80000100a00 */
[----:B------:R-:W-:Y:S04]  /*33a00*/  LDGSTS.E [R18+0x7a80], desc[UR60][R30.64], P0 ;  /* 0x07a800001e127fae */ /* 0x000fe8000812187c */
[----:B--2---:R-:W2:Y:S04]  /*33a10*/  LDL.LU R36, [R1+0x250] ;  /* 0x0002500001247983 */ /* 0x004ea80000300800 */
[----:B------:R-:W-:Y:S01]  /*33a20*/  LDGSTS.E [R18+0x7e80], desc[UR60][R28.64], P0 ;  /* 0x07e800001c127fae */ /* 0x000fe2000812187c */
[----:B---3--:R-:W-:-:S02]  /*33a30*/  IMAD R2, R38, R25, RZ ;  /* 0x0000001926027224 */ /* 0x008fc400078e02ff */
[----:B------:R-:W3:Y:S03]  /*33a40*/  LDC R25, c[0x0][0x240] ;  /* 0x00009000ff197b82 */ /* 0x000ee60000000800 */
[----:B------:R-:W-:-:S04]  /*33a50*/  LEA R26, P1, R2, R0, 0x2 ;  /* 0x00000000021a7211 */ /* 0x000fc800078210ff */
[----:B------:R-:W-:-:S05]  /*33a60*/  LEA.HI.X.SX32 R27, R2, R4, 0x2, P1 ;  /* 0x00000004021b7211 */ /* 0x000fca00008f16ff */
[----:B------:R1:W-:Y:S04]  /*33a70*/  STL.64 [R1+0x15f8], R26 ;  /* 0x0015f81a01007387 */ /* 0x0003e80000100a00 */
[----:B------:R-:W2:Y:S04]  /*33a80*/  LDL.LU R37, [R1+0x238] ;  /* 0x0002380001257983 */ /* 0x000ea80000300800 */
[----:B------:R-:W2:Y:S04]  /*33a90*/  LDL.LU R38, [R1+0x234] ;  /* 0x0002340001267983 */ /* 0x000ea80000300800 */
[----:B------:R-:W2:Y:S04]  /*33aa0*/  LDL.LU R82, [R1+0x230] ;  /* 0x0002300001527983 */ /* 0x000ea80000300800 */
[----:B------:R1:W-:Y:S02]  /*33ab0*/  LDGSTS.E [R18+0x20280], desc[UR60][R26.64], P0 ;  /* 0x202800001a127fae */ /* 0x0003e4000812187c */
[----:B-1----:R-:W1:Y:S08]  /*33ac0*/  LDC R26, c[0x0][0x240] ;  /* 0x00009000ff1a7b82 */ /* 0x002e700000000800 */
[----:B------:R-:W1:Y:S01]  /*33ad0*/  LDC R27, c[0x0][0x240] ;  /* 0x00009000ff1b7b82 */ /* 0x000e620000000800 */
[----:B------:R-:W-:-:S02]  /*33ae0*/  IMAD R2, R43, R19, RZ ;  /* 0x000000132b027224 */ /* 0x000fc400078e02ff */
[----:B------:R-:W1:Y:S05]  /*33af0*/  LDL.LU R43, [R1+0x218] ;  /* 0x00021800012b7983 */ /* 0x000e6a0000300800 */
[----:B------:R-:W2:Y:S01]  /*33b00*/  LDC R19, c[0x0][0x240] ;  /* 0x00009000ff137b82 */ /* 0x000ea20000000800 */
[----:B------:R-:W-:Y:S01]  /*33b10*/  LEA R28, P1, R2, R0, 0x2 ;  /* 0x00000000021c7211 */ /* 0x000fe200078210ff */
[----:B----4-:R-:W-:-:S06]  /*33b20*/  IMAD R17, R34, R21, RZ ;  /* 0x0000001522117224 */ /* 0x010fcc00078e02ff */
[----:B------:R-:W4:Y:S01]  /*33b30*/  LDC R21, c[0x0][0x240] ;  /* 0x00009000ff157b82 */ /* 0x000f220000000800 */
[----:B------:R-:W-:Y:S01]  /*33b40*/  IMAD R3, R32, R20, RZ ;  /* 0x0000001420037224 */ /* 0x000fe200078e02ff */
[----:B------:R-:W-:Y:S01]  /*33b50*/  LEA.HI.X.SX32 R29, R2, R4, 0x2, P1 ;  /* 0x00000004021d7211 */ /* 0x000fe200008f16ff */
[----:B------:R-:W-:-:S03]  /*33b60*/  IMAD R16, R35, R24, RZ ;  /* 0x0000001823107224 */ /* 0x000fc600078e02ff */
[-C--:B------:R-:W-:Y:S01]  /*33b70*/  LEA R34, P2, R3, R0.reuse, 0x2 ;  /* 0x0000000003227211 */ /* 0x080fe200078410ff */
[----:B------:R3:W-:Y:S01]  /*33b80*/  STL.64 [R1+0x1638], R28 ;  /* 0x0016381c01007387 */ /* 0x0007e20000100a00 */
[-C--:B------:R-:W-:Y:S01]  /*33b90*/  LEA R32, P1, R17, R0.reuse, 0x2 ;  /* 0x0000000011207211 */ /* 0x080fe200078210ff */
[----:B------:R-:W4:Y:S01]  /*33ba0*/  LDC R20, c[0x0][0x240] ;  /* 0x00009000ff147b82 */ /* 0x000f220000000800 */
[C---:B------:R-:W-:Y:S01]  /*33bb0*/  LEA R30, P3, R16.reuse, R0, 0x2 ;  /* 0x00000000101e7211 */ /* 0x040fe200078610ff */
[----:B------:R3:W-:Y:S02]  /*33bc0*/  LDGSTS.E [R18+0x20680], desc[UR60][R28.64], P0 ;  /* 0x206800001c127fae */ /* 0x0007e4000812187c */
[----:B---3--:R-:W-:Y:S01]  /*33bd0*/  IMAD R2, R33, R25, RZ ;  /* 0x0000001921027224 */ /* 0x008fe200078e02ff */
[-C--:B------:R-:W-:Y:S02]  /*33be0*/  LEA.HI.X.SX32 R35, R3, R4.reuse, 0x2, P2 ;  /* 0x0000000403237211 */ /* 0x080fe400010f16ff */
[-C--:B------:R-:W-:Y:S01]  /*33bf0*/  LEA.HI.X.SX32 R33, R17, R4.reuse, 0x2, P1 ;  /* 0x0000000411217211 */ /* 0x080fe200008f16ff */
[----:B------:R-:W3:Y:S01]  /*33c00*/  LDC R24, c[0x0][0x240] ;  /* 0x00009000ff187b82 */ /* 0x000ee20000000800 */
[----:B------:R-:W-:-:S02]  /*33c10*/  LEA.HI.X.SX32 R31, R16, R4, 0x2, P3 ;  /* 0x00000004101f7211 */ /* 0x000fc400018f16ff */
[C---:B------:R-:W-:Y:S01]  /*33c20*/  LEA R28, P2, R2.reuse, R0, 0x2 ;  /* 0x00000000021c7211 */ /* 0x040fe200078410ff */
[----:B------:R-:W-:Y:S03]  /*33c30*/  STL.64 [R1+0x1678], R34 ;  /* 0x0016782201007387 */ /* 0x000fe60000100a00 */
[----:B------:R-:W-:Y:S01]  /*33c40*/  LEA.HI.X.SX32 R29, R2, R4, 0x2, P2 ;  /* 0x00000004021d7211 */ /* 0x000fe200010f16ff */
[----:B------:R4:W-:Y:S04]  /*33c50*/  STL.64 [R1+0x16b8], R32 ;  /* 0x0016b82001007387 */ /* 0x0009e80000100a00 */
[----:B------:R3:W-:Y:S04]  /*33c60*/  STL.64 [R1+0x16f8], R30 ;  /* 0x0016f81e01007387 */ /* 0x0007e80000100a00 */
[----:B------:R3:W-:Y:S04]  /*33c70*/  STL.64 [R1+0x1730], R28 ;  /* 0x0017301c01007387 */ /* 0x0007e80000100a00 */
[----:B------:R-:W-:Y:S01]  /*33c80*/  LDGSTS.E [R18+0x20a80], desc[UR60][R34.64], P0 ;  /* 0x20a8000022127fae */ /* 0x000fe2000812187c */
[----:B--2---:R-:W-:-:S03]  /*33c90*/  IMAD R2, R36, R19, RZ ;  /* 0x0000001324027224 */ /* 0x004fc600078e02ff */
[----:B------:R2:W-:Y:S04]  /*33ca0*/  LDGSTS.E [R18+0x20e80], desc[UR60][R32.64], P0 ;  /* 0x20e8000020127fae */ /* 0x0005e8000812187c */
[----:B------:R3:W-:Y:S04]  /*33cb0*/  LDGSTS.E [R18+0x21280], desc[UR60][R30.64], P0 ;  /* 0x212800001e127fae */ /* 0x0007e8000812187c */
[----:B------:R3:W-:Y:S01]  /*33cc0*/  LDGSTS.E [R18+0x21680], desc[UR60][R28.64], P0 ;  /* 0x216800001c127fae */ /* 0x0007e2000812187c */
[----:B----4-:R-:W-:-:S03]  /*33cd0*/  IMAD R19, R38, R21, RZ ;  /* 0x0000001526137224 */ /* 0x010fc600078e02ff */
[----:B------:R-:W4:Y:S01]  /*33ce0*/  LDL.LU R38, [R1+0x210] ;  /* 0x0002100001267983 */ /* 0x000f220000300800 */
[----:B------:R-:W-:Y:S01]  /*33cf0*/  IMAD R3, R37, R20, RZ ;  /* 0x0000001425037224 */ /* 0x000fe200078e02ff */
[----:B--2---:R-:W-:Y:S01]  /*33d00*/  LEA R32, P1, R2, R0, 0x2 ;  /* 0x0000000002207211 */ /* 0x004fe200078210ff */
[----:B---3--:R-:W-:Y:S01]  /*33d10*/  IMAD R17, R82, R24, RZ ;  /* 0x0000001852117224 */ /* 0x008fe200078e02ff */
[----:B------:R-:W4:Y:S02]  /*33d20*/  LDC R20, c[0x0][0x240] ;  /* 0x00009000ff147b82 */ /* 0x000f240000000800 */
[----:B------:R-:W-:Y:S02]  /*33d30*/  LEA R30, P2, R3, R0, 0x2 ;  /* 0x00000000031e7211 */ /* 0x000fe400078410ff */
[----:B------:R-:W-:Y:S02]  /*33d40*/  LEA.HI.X.SX32 R33, R2, R4, 0x2, P1 ;  /* 0x0000000402217211 */ /* 0x000fe400008f16ff */
[----:B------:R-:W-:-:S02]  /*33d50*/  LEA R28, P1, R19, R0, 0x2 ;  /* 0x00000000131c7211 */ /* 0x000fc400078210ff */
[----:B------:R-:W-:Y:S01]  /*33d60*/  LEA R24, P3, R17, R0, 0x2 ;  /* 0x0000000011187211 */ /* 0x000fe200078610ff */
[----:B------:R-:W-:Y:S01]  /*33d70*/  LDGSTS.E [R18+0x21a80], desc[UR60][R32.64], P0 ;  /* 0x21a8000020127fae */ /* 0x000fe2000812187c */
[-C--:B------:R-:W-:Y:S01]  /*33d80*/  LEA.HI.X.SX32 R31, R3, R4.reuse, 0x2, P2 ;  /* 0x00000004031f7211 */ /* 0x080fe200010f16ff */
[----:B------:R-:W2:Y:S01]  /*33d90*/  LDC R21, c[0x0][0x240] ;  /* 0x00009000ff157b82 */ /* 0x000ea20000000800 */
[-C--:B------:R-:W-:Y:S02]  /*33da0*/  LEA.HI.X.SX32 R29, R19, R4.reuse, 0x2, P1 ;  /* 0x00000004131d7211 */ /* 0x080fe400008f16ff */
[----:B------:R-:W-:Y:S01]  /*33db0*/  LEA.HI.X.SX32 R25, R17, R4, 0x2, P3 ;  /* 0x0000000411197211 */ /* 0x000fe200018f16ff */
[----:B------:R3:W-:Y:S01]  /*33dc0*/  STL.64 [R1+0x1738], R32 ;  /* 0x0017382001007387 */ /* 0x0007e20000100a00 */
[----:B-1----:R-:W-:-:S03]  /*33dd0*/  IMAD R16, R43, R26, RZ ;  /* 0x0000001a2b107224 */ /* 0x002fc600078e02ff */
[----:B------:R-:W-:Y:S01]  /*33de0*/  STL.64 [R1+0x1728], R30 ;  /* 0x0017281e01007387 */ /* 0x000fe20000100a00 */
[----:B------:R-:W1:Y:S01]  /*33df0*/  LDC R26, c[0x0][0x240] ;  /* 0x00009000ff1a7b82 */ /* 0x000e620000000800 */
[C---:B------:R-:W-:Y:S02]  /*33e00*/  LEA R2, P2, R16.reuse, R0, 0x2 ;  /* 0x0000000010027211 */ /* 0x040fe400078410ff */
[----:B------:R2:W-:Y:S02]  /*33e10*/  STL.64 [R1+0x1720], R28 ;  /* 0x0017201c01007387 */ /* 0x0005e40000100a00 */
[----:B------:R-:W-:Y:S02]  /*33e20*/  LEA.HI.X.SX32 R3, R16, R4, 0x2, P2 ;  /* 0x0000000410037211 */ /* 0x000fe400010f16ff */
[----:B------:R4:W-:Y:S04]  /*33e30*/  STL.64 [R1+0x1750], R24 ;  /* 0x0017501801007387 */ /* 0x0009e80000100a00 */
[----:B------:R1:W-:Y:S04]  /*33e40*/  STL.64 [R1+0x1758], R2 ;  /* 0x0017580201007387 */ /* 0x0003e80000100a00 */
[----:B---3--:R-:W3:Y:S04]  /*33e50*/  LDL.LU R32, [R1+0x214] ;  /* 0x0002140001207983 */ /* 0x008ee80000300800 */
[----:B------:R-:W3:Y:S04]  /*33e60*/  LDL.LU R43, [R1+0x1f8] ;  /* 0x0001f800012b7983 */ /* 0x000ee80000300800 */
[----:B------:R-:W3:Y:S04]  /*33e70*/  LDL.LU R34, [R1+0x1f4] ;  /* 0x0001f40001227983 */ /* 0x000ee80000300800 */
[----:B------:R-:W3:Y:S04]  /*33e80*/  LDL.LU R35, [R1+0x1f0] ;  /* 0x0001f00001237983 */ /* 0x000ee80000300800 */
[----:B------:R-:W3:Y:S04]  /*33e90*/  LDL.LU R33, [R1+0x1d8] ;  /* 0x0001d80001217983 */ /* 0x000ee80000300800 */
[----:B------:R-:W-:Y:S04]  /*33ea0*/  LDGSTS.E [R18+0x21e80], desc[UR60][R30.64], P0 ;  /* 0x21e800001e127fae */ /* 0x000fe8000812187c */
[----:B------:R-:W3:Y:S04]  /*33eb0*/  LDL.LU R36, [R1+0x1d0] ;  /* 0x0001d00001247983 */ /* 0x000ee80000300800 */
[----:B------:R-:W3:Y:S04]  /*33ec0*/  LDL.LU R37, [R1+0x1b8] ;  /* 0x0001b80001257983 */ /* 0x000ee80000300800 */
[----:B------:R2:W-:Y:S04]  /*33ed0*/  LDGSTS.E [R18+0x22280], desc[UR60][R28.64], P0 ;  /* 0x222800001c127fae */ /* 0x0005e8000812187c */
[----:B------:R1:W-:Y:S04]  /*33ee0*/  LDGSTS.E [R18+0x22680], desc[UR60][R24.64], P0 ;  /* 0x2268000018127fae */ /* 0x0003e8000812187c */
[----:B------:R1:W-:Y:S01]  /*33ef0*/  LDGSTS.E [R18+0x22a80], desc[UR60][R2.64], P0 ;  /* 0x22a8000002127fae */ /* 0x0003e2000812187c */
[----:B--2---:R-:W2:Y:S01]  /*33f00*/  LDC R28, c[0x0][0x240] ;  /* 0x00009000ff1c7b82 */ /* 0x004ea20000000800 */
[----:B----4-:R-:W-:-:S07]  /*33f10*/  IMAD R19, R38, R20, RZ ;  /* 0x0000001426137224 */ /* 0x010fce00078e02ff */
[----:B-1----:R-:W1:Y:S01]  /*33f20*/  LDC R24, c[0x0][0x240] ;  /* 0x00009000ff187b82 */ /* 0x002e620000000800 */
[----:B------:R-:W-:-:S04]  /*33f30*/  LEA R30, P2, R19, R0, 0x2 ;  /* 0x00000000131e7211 */ /* 0x000fc800078410ff */
[----:B------:R-:W-:-:S03]  /*33f40*/  LEA.HI.X.SX32 R31, R19, R4, 0x2, P2 ;  /* 0x00000004131f7211 */ /* 0x000fc600010f16ff */
[----:B------:R-:W4:Y:S02]  /*33f50*/  LDC R25, c[0x0][0x240] ;  /* 0x00009000ff197b82 */ /* 0x000f240000000800 */
[----:B------:R2:W-:Y:S04]  /*33f60*/  STL.64 [R1+0x1520], R30 ;  /* 0x0015201e01007387 */ /* 0x0005e80000100a00 */
[----:B------:R-:W2:Y:S04]  /*33f70*/  LDL.LU R82, [R1+0x1b0] ;  /* 0x0001b00001527983 */ /* 0x000ea80000300800 */
[----:B------:R-:W2:Y:S01]  /*33f80*/  LDL.LU R38, [R1+0x194] ;  /* 0x0001940001267983 */ /* 0x000ea20000300800 */
[----:B------:R-:W-:-:S02]  /*33f90*/  IMAD.MOV.U32 R2, RZ, RZ, R179 ;  /* 0x000000ffff027224 */ /* 0x000fc400078e00b3 */
[----:B------:R-:W-:-:S05]  /*33fa0*/  IMAD.MOV.U32 R3, RZ, RZ, R178 ;  /* 0x000000ffff037224 */ /* 0x000fca00078e00b2 */
[----:B------:R1:W-:Y:S02]  /*33fb0*/  LDGSTS.E [R18+0x22e80], desc[UR60][R2.64], P0 ;  /* 0x22e8000002127fae */ /* 0x0003e4000812187c */
[----:B-1----:R-:W-:Y:S02]  /*33fc0*/  IMAD.MOV.U32 R2, RZ, RZ, R195 ;  /* 0x000000ffff027224 */ /* 0x002fe400078e00c3 */
[----:B------:R-:W-:-:S05]  /*33fd0*/  IMAD.MOV.U32 R3, RZ, RZ, R194 ;  /* 0x000000ffff037224 */ /* 0x000fca00078e00c2 */
[----:B------:R1:W-:Y:S02]  /*33fe0*/  LDGSTS.E [R18+0x23280], desc[UR60][R2.64], P0 ;  /* 0x2328000002127fae */ /* 0x0003e4000812187c */
[----:B-1----:R-:W-:Y:S02]  /*33ff0*/  IMAD.MOV.U32 R2, RZ, RZ, R211 ;  /* 0x000000ffff027224 */ /* 0x002fe400078e00d3 */
[----:B------:R-:W-:-:S05]  /*34000*/  IMAD.MOV.U32 R3, RZ, RZ, R210 ;  /* 0x000000ffff037224 */ /* 0x000fca00078e00d2 */
[----:B------:R1:W-:Y:S02]  /*34010*/  LDGSTS.E [R18+0x23680], desc[UR60][R2.64], P0 ;  /* 0x2368000002127fae */ /* 0x0003e4000812187c */
[----:B-1----:R-:W-:Y:S01]  /*34020*/  MOV R2, R227 ;  /* 0x000000e300027202 */ /* 0x002fe20000000f00 */
[----:B------:R-:W-:-:S05]  /*34030*/  IMAD.MOV.U32 R3, RZ, RZ, R226 ;  /* 0x000000ffff037224 */ /* 0x000fca00078e00e2 */
[----:B------:R1:W-:Y:S01]  /*34040*/  LDGSTS.E [R18+0x23a80], desc[UR60][R2.64], P0 ;  /* 0x23a8000002127fae */ /* 0x0003e2000812187c */
[----:B------:R-:W-:Y:S01]  /*34050*/  LEA R16, P1, R124, R0, 0x2 ;  /* 0x000000007c107211 */ /* 0x000fe200078210ff */
[----:B---3--:R-:W-:Y:S02]  /*34060*/  IMAD R19, R35, R26, RZ ;  /* 0x0000001a23137224 */ /* 0x008fe400078e02ff */
[----:B------:R-:W3:Y:S01]  /*34070*/  LDC R26, c[0x0][0x240] ;  /* 0x00009000ff1a7b82 */ /* 0x000ee20000000800 */
[----:B-1----:R-:W-:Y:S02]  /*34080*/  IMAD.MOV.U32 R2, RZ, RZ, R243 ;  /* 0x000000ffff027224 */ /* 0x002fe400078e00f3 */
[----:B------:R-:W-:-:S05]  /*34090*/  IMAD.MOV.U32 R3, RZ, RZ, R242 ;  /* 0x000000ffff037224 */ /* 0x000fca00078e00f2 */
[----:B------:R1:W-:Y:S01]  /*340a0*/  LDGSTS.E [R18+0x23e80], desc[UR60][R2.64], P0 ;  /* 0x23e8000002127fae */ /* 0x0003e2000812187c */
[----:B------:R-:W-:Y:S01]  /*340b0*/  LEA.HI.X.SX32 R17, R124, R4, 0x2, P1 ;  /* 0x000000047c117211 */ /* 0x000fe200008f16ff */
[----:B----4-:R-:W-:Y:S02]  /*340c0*/  IMAD R20, R34, R25, RZ ;  /* 0x0000001922147224 */ /* 0x010fe400078e02ff */
[----:B------:R-:W4:Y:S02]  /*340d0*/  LDC R25, c[0x0][0x240] ;  /* 0x00009000ff197b82 */ /* 0x000f240000000800 */
[----:B------:R-:W-:Y:S04]  /*340e0*/  LDGSTS.E [R18+0x24280], desc[UR60][R16.64], P0 ;  /* 0x2428000010127fae */ /* 0x000fe8000812187c */
[----:B------:R2:W-:Y:S01]  /*340f0*/  LDGSTS.E [R18+0x24680], desc[UR60][R30.64], P0 ;  /* 0x246800001e127fae */ /* 0x0005e2000812187c */
[----:B-1----:R-:W-:-:S02]  /*34100*/  IMAD R2, R32, R21, RZ ;  /* 0x0000001520027224 */ /* 0x002fc400078e02ff */
[----:B------:R-:W-:Y:S01]  /*34110*/  IMAD R3, R43, R24, RZ ;  /* 0x000000182b037224 */ /* 0x000fe200078e02ff */
[----:B------:R-:W1:Y:S01]  /*34120*/  LDC R21, c[0x0][0x240] ;  /* 0x00009000ff157b82 */ /* 0x000e620000000800 */
[----:B------:R-:W4:Y:S01]  /*34130*/  LDL.LU R43, [R1+0x178] ;  /* 0x00017800012b7983 */ /* 0x000f220000300800 */
[CC--:B------:R-:W-:Y:S02]  /*34140*/  LEA R40, P1, R2.reuse, R0.reuse, 0x2 ;  /* 0x0000000002287211 */ /* 0x0c0fe400078210ff */
[----:B------:R-:W-:Y:S02]  /*34150*/  LEA R34, P2, R3, R0, 0x2 ;  /* 0x0000000003227211 */ /* 0x000fe400078410ff */
[----:B------:R-:W-:Y:S01]  /*34160*/  LEA.HI.X.SX32 R41, R2, R4, 0x2, P1 ;  /* 0x0000000402297211 */ /* 0x000fe200008f16ff */
[----:B--2---:R-:W-:Y:S01]  /*34170*/  IMAD R2, R33, R28, RZ ;  /* 0x0000001c21027224 */ /* 0x004fe200078e02ff */
[-C--:B------:R-:W-:Y:S01]  /*34180*/  LEA R32, P1, R20, R0.reuse, 0x2 ;  /* 0x0000000014207211 */ /* 0x080fe200078210ff */
[----:B------:R-:W2:Y:S01]  /*34190*/  LDC R24, c[0x0][0x240] ;  /* 0x00009000ff187b82 */ /* 0x000ea20000000800 */
[----:B------:R-:W-:Y:S01]  /*341a0*/  LEA R30, P3, R19, R0, 0x2 ;  /* 0x00000000131e7211 */ /* 0x000fe200078610ff */
[----:B------:R4:W-:Y:S01]  /*341b0*/  LDGSTS.E [R18+0x24a80], desc[UR60][R40.64], P0 ;  /* 0x24a8000028127fae */ /* 0x0009e2000812187c */
[----:B------:R-:W-:-:S02]  /*341c0*/  LEA.HI.X.SX32 R35, R3, R4, 0x2, P2 ;  /* 0x0000000403237211 */ /* 0x000fc400010f16ff */
[----:B------:R-:W-:Y:S02]  /*341d0*/  LEA R28, P2, R2, R0, 0x2 ;  /* 0x00000000021c7211 */ /* 0x000fe400078410ff */
[-C--:B------:R-:W-:Y:S01]  /*341e0*/  LEA.HI.X.SX32 R33, R20, R4.reuse, 0x2, P1 ;  /* 0x0000000414217211 */ /* 0x080fe200008f16ff */
[----:B------:R-:W-:Y:S01]  /*341f0*/  STL.64 [R1+0x1610], R40 ;  /* 0x0016102801007387 */ /* 0x000fe20000100a00 */
[-C--:B------:R-:W-:Y:S02]  /*34200*/  LEA.HI.X.SX32 R31, R19, R4.reuse, 0x2, P3 ;  /* 0x00000004131f7211 */ /* 0x080fe400018f16ff */
[----:B------:R-:W-:Y:S01]  /*34210*/  LEA.HI.X.SX32 R29, R2, R4, 0x2, P2 ;  /* 0x00000004021d7211 */ /* 0x000fe200010f16ff */
[----:B------:R-:W-:Y:S04]  /*34220*/  STL.64 [R1+0x16d8], R34 ;  /* 0x0016d82201007387 */ /* 0x000fe80000100a00 */
[----:B------:R3:W-:Y:S04]  /*34230*/  STL.64 [R1+0x16f0], R32 ;  /* 0x0016f02001007387 */ /* 0x0007e80000100a00 */
[----:B------:R-:W-:Y:S04]  /*34240*/  LDGSTS.E [R18+0x24e80], desc[UR60][R34.64], P0 ;  /* 0x24e8000022127fae */ /* 0x000fe8000812187c */
[----:B------:R4:W-:Y:S04]  /*34250*/  STL.64 [R1+0x1760], R30 ;  /* 0x0017601e01007387 */ /* 0x0009e80000100a00 */
[----:B------:R-:W-:Y:S04]  /*34260*/  LDGSTS.E [R18+0x25280], desc[UR60][R32.64], P0 ;  /* 0x2528000020127fae */ /* 0x000fe8000812187c */
[----:B------:R4:W-:Y:S01]  /*34270*/  STL.64 [R1+0x1798], R28 ;  /* 0x0017981c01007387 */ /* 0x0009e20000100a00 */
[----:B---3--:R-:W-:-:S03]  /*34280*/  IMAD R20, R38, R26, RZ ;  /* 0x0000001a26147224 */ /* 0x008fc600078e02ff */
[----:B------:R-:W3:Y:S01]  /*34290*/  LDL.LU R33, [R1+0x17c] ;  /* 0x00017c0001217983 */ /* 0x000ee20000300800 */
[----:B-1----:R-:W-:Y:S01]  /*342a0*/  IMAD R2, R36, R21, RZ ;  /* 0x0000001524027224 */ /* 0x002fe200078e02ff */
[----:B------:R-:W1:Y:S02]  /*342b0*/  LDC R26, c[0x0][0x240] ;  /* 0x00009000ff1a7b82 */ /* 0x000e640000000800 */
[----:B------:R-:W3:Y:S04]  /*342c0*/  LDL.LU R34, [R1+0x170] ;  /* 0x0001700001227983 */ /* 0x000ee80000300800 */
[----:B------:R-:W1:Y:S04]  /*342d0*/  LDL.LU R35, [R1+0x158] ;  /* 0x0001580001237983 */ /* 0x000e680000300800 */
[----:B------:R-:W3:Y:S01]  /*342e0*/  LDL.LU R38, [R1+0x13c] ;  /* 0x00013c0001267983 */ /* 0x000ee20000300800 */
[----:B--2---:R-:W-:Y:S01]  /*342f0*/  IMAD R3, R37, R24, RZ ;  /* 0x0000001825037224 */ /* 0x004fe200078e02ff */
[-C--:B------:R-:W-:Y:S01]  /*34300*/  LEA R36, P1, R2, R0.reuse, 0x2 ;  /* 0x0000000002247211 */ /* 0x080fe200078210ff */
[----:B----4-:R-:W-:Y:S01]  /*34310*/  IMAD R21, R82, R25, RZ ;  /* 0x0000001952157224 */ /* 0x010fe200078e02ff */
[----:B------:R2:W-:Y:S01]  /*34320*/  LDGSTS.E [R18+0x25680], desc[UR60][R30.64], P0 ;  /* 0x256800001e127fae */ /* 0x0005e2000812187c */
[----:B------:R-:W4:Y:S01]  /*34330*/  LDC R24, c[0x0][0x240] ;  /* 0x00009000ff187b82 */ /* 0x000f220000000800 */
[----:B------:R-:W-:-:S02]  /*34340*/  LEA R40, P2, R3, R0, 0x2 ;  /* 0x0000000003287211 */ /* 0x000fc400078410ff */
[-C--:B------:R-:W-:Y:S01]  /*34350*/  LEA.HI.X.SX32 R37, R2, R4.reuse, 0x2, P1 ;  /* 0x0000000402257211 */ /* 0x080fe200008f16ff */
[----:B------:R2:W-:Y:S01]  /*34360*/  LDGSTS.E [R18+0x25a80], desc[UR60][R28.64], P0 ;  /* 0x25a800001c127fae */ /* 0x0005e2000812187c */
[----:B------:R-:W-:-:S03]  /*34370*/  LEA.HI.X.SX32 R41, R3, R4, 0x2, P2 ;  /* 0x0000000403297211 */ /* 0x000fc600010f16ff */
[----:B------:R2:W-:Y:S01]  /*34380*/  STL.64 [R1+0x17a0], R36 ;  /* 0x0017a02401007387 */ /* 0x0005e20000100a00 */
[----:B------:R-:W4:Y:S03]  /*34390*/  LDC R25, c[0x0][0x240] ;  /* 0x00009000ff197b82 */ /* 0x000f260000000800 */
[----:B------:R-:W-:Y:S01]  /*343a0*/  LDGSTS.E [R18+0x25e80], desc[UR60][R36.64], P0 ;  /* 0x25e8000024127fae */ /* 0x000fe2000812187c */
[CC--:B--2---:R-:W-:Y:S02]  /*343b0*/  LEA R30, P3, R21.reuse, R0.reuse, 0x2 ;  /* 0x00000000151e7211 */ /* 0x0c4fe400078610ff */
[----:B------:R-:W-:Y:S01]  /*343c0*/  LEA R28, P4, R20, R0, 0x2 ;  /* 0x00000000141c7211 */ /* 0x000fe200078810ff */
[----:B------:R-:W-:Y:S01]  /*343d0*/  LDGSTS.E [R18+0x26280], desc[UR60][R40.64], P0 ;  /* 0x2628000028127fae */ /* 0x000fe2000812187c */
[----:B------:R-:W-:-:S03]  /*343e0*/  LEA.HI.X.SX32 R31, R21, R4, 0x2, P3 ;  /* 0x00000004151f7211 */ /* 0x000fc600018f16ff */
[----:B------:R-:W2:Y:S01]  /*343f0*/  LDL.LU R36, [R1+0x55c] ;  /* 0x00055c0001247983 */ /* 0x000ea20000300800 */
[----:B------:R-:W-:Y:S01]  /*34400*/  LEA.HI.X.SX32 R29, R20, R4, 0x2, P4 ;  /* 0x00000004141d7211 */ /* 0x000fe200020f16ff */
[----:B------:R-:W2:Y:S02]  /*34410*/  LDC R21, c[0x0][0x240] ;  /* 0x00009000ff157b82 */ /* 0x000ea40000000800 */
[----:B------:R-:W2:Y:S04]  /*34420*/  LDL.LU R37, [R1+0x550] ;  /* 0x0005500001257983 */ /* 0x000ea80000300800 */
[----:B------:R-:W-:Y:S04]  /*34430*/  STL.64 [R1+0x17a8], R40 ;  /* 0x0017a82801007387 */ /* 0x000fe80000100a00 */
[----:B------:R-:W-:Y:S04]  /*34440*/  LDGSTS.E [R18+0x26680], desc[UR60][R30.64], P0 ;  /* 0x266800001e127fae */ /* 0x000fe8000812187c */
[----:B------:R4:W-:Y:S01]  /*34450*/  LDGSTS.E [R18+0x26a80], desc[UR60][R28.64], P0 ;  /* 0x26a800001c127fae */ /* 0x0009e2000812187c */
[----:B------:R-:W-:-:S02]  /*34460*/  IMAD R19, R43, R27, RZ ;  /* 0x0000001b2b137224 */ /* 0x000fc400078e02ff */
[----:B------:R-:W3:Y:S01]  /*34470*/  LDC R27, c[0x0][0x240] ;  /* 0x00009000ff1b7b82 */ /* 0x000ee20000000800 */
[----:B------:R-:W2:Y:S02]  /*34480*/  LDL.LU R43, [R1+0x548] ;  /* 0x00054800012b7983 */ /* 0x000ea40000300800 */
[C---:B------:R-:W-:Y:S02]  /*34490*/  LEA R2, P1, R19.reuse, R0, 0x2 ;  /* 0x0000000013027211 */ /* 0x040fe400078210ff */
[----:B------:R-:W-:Y:S02]  /*344a0*/  STL.64 [R1+0x17b0], R30 ;  /* 0x0017b01e01007387 */ /* 0x000fe40000100a00 */
[----:B------:R-:W-:Y:S02]  /*344b0*/  LEA.HI.X.SX32 R3, R19, R4, 0x2, P1 ;  /* 0x0000000413037211 */ /* 0x000fe400008f16ff */
[----:B------:R4:W-:Y:S04]  /*344c0*/  STL.64 [R1+0x17b8], R28 ;  /* 0x0017b81c01007387 */ /* 0x0009e80000100a00 */
[----:B------:R-:W2:Y:S04]  /*344d0*/  LDL.LU R82, [R1+0x53c] ;  /* 0x00053c0001527983 */ /* 0x000ea80000300800 */
[----:B------:R3:W-:Y:S04]  /*344e0*/  STL.64 [R1+0x1790], R2 ;  /* 0x0017900201007387 */ /* 0x0007e80000100a00 */
[----:B------:R3:W-:Y:S01]  /*344f0*/  LDGSTS.E [R18+0x26e80], desc[UR60][R2.64], P0 ;  /* 0x26e8000002127fae */ /* 0x0007e2000812187c */
[----:B----4-:R-:W2:Y:S08]  /*34500*/  LDC R29, c[0x0][0x240] ;  /* 0x00009000ff1d7b82 */ /* 0x010eb00000000800 */
[----:B------:R-:W4:Y:S01]  /*34510*/  LDC R28, c[0x0][0x240] ;  /* 0x00009000ff1c7b82 */ /* 0x000f220000000800 */
[----:B---3--:R-:W-:-:S02]  /*34520*/  IMAD R3, R38, R27, RZ ;  /* 0x0000001b26037224 */ /* 0x008fc400078e02ff */
[----:B------:R-:W3:Y:S01]  /*34530*/  LDL.LU R38, [R1+0x538] ;  /* 0x0005380001267983 */ /* 0x000ee20000300800 */
[----:B------:R-:W-:-:S04]  /*34540*/  IMAD R2, R33, R24, RZ ;  /* 0x0000001821027224 */ /* 0x000fc800078e02ff */
[----:B------:R-:W3:Y:S01]  /*34550*/  LDC R27, c[0x0][0x240] ;  /* 0x00009000ff1b7b82 */ /* 0x000ee20000000800 */
[----:B------:R-:W-:Y:S02]  /*34560*/  IMAD R20, R34, R25, RZ ;  /* 0x0000001922147224 */ /* 0x000fe400078e02ff */
[----:B-1----:R-:W-:Y:S01]  /*34570*/  IMAD R19, R35, R26, RZ ;  /* 0x0000001a23137224 */ /* 0x002fe200078e02ff */
[----:B------:R-:W-:-:S04]  /*34580*/  LEA R40, P1, R2, R0, 0x2 ;  /* 0x0000000002287211 */ /* 0x000fc800078210ff */
[----:B------:R-:W1:Y:S01]  /*34590*/  LDC R24, c[0x0][0x240] ;  /* 0x00009000ff187b82 */ /* 0x000e620000000800 */
[-C--:B------:R-:W-:Y:S02]  /*345a0*/  LEA R34, P2, R20, R0.reuse, 0x2 ;  /* 0x0000000014227211 */ /* 0x080fe400078410ff */
[----:B------:R-:W-:Y:S02]  /*345b0*/  LEA R32, P3, R19, R0, 0x2 ;  /* 0x0000000013207211 */ /* 0x000fe400078610ff */
[----:B------:R-:W-:Y:S02]  /*345c0*/  LEA.HI.X.SX32 R41, R2, R4, 0x2, P1 ;  /* 0x0000000402297211 */ /* 0x000fe400008f16ff */
[----:B------:R-:W-:Y:S01]  /*345d0*/  LEA R30, P1, R3, R0, 0x2 ;  /* 0x00000000031e7211 */ /* 0x000fe200078210ff */
[----:B------:R-:W3:Y:S01]  /*345e0*/  LDC R25, c[0x0][0x240] ;  /* 0x00009000ff197b82 */ /* 0x000ee20000000800 */
[-C--:B------:R-:W-:Y:S01]  /*345f0*/  LEA.HI.X.SX32 R35, R20, R4.reuse, 0x2, P2 ;  /* 0x0000000414237211 */ /* 0x080fe200010f16ff */
[----:B------:R-:W-:Y:S01]  /*34600*/  LDGSTS.E [R18+0x27280], desc[UR60][R40.64], P0 ;  /* 0x2728000028127fae */ /* 0x000fe2000812187c */
[----:B------:R-:W-:-:S02]  /*34610*/  LEA.HI.X.SX32 R33, R19, R4, 0x2, P3 ;  /* 0x0000000413217211 */ /* 0x000fc400018f16ff */
[----:B------:R-:W-:Y:S01]  /*34620*/  LEA.HI.X.SX32 R31, R3, R4, 0x2, P1 ;  /* 0x00000004031f7211 */ /* 0x000fe200008f16ff */
[----:B------:R-:W-:Y:S02]  /*34630*/  STL.64 [R1+0x1778], R40 ;  /* 0x0017782801007387 */ /* 0x000fe40000100a00 */
[----:B------:R-:W3:Y:S01]  /*34640*/  LDC R26, c[0x0][0x240] ;  /* 0x00009000ff1a7b82 */ /* 0x000ee20000000800 */
[----:B--2---:R-:W-:Y:S01]  /*34650*/  IMAD R2, R36, R29, RZ ;  /* 0x0000001d24027224 */ /* 0x004fe200078e02ff */
[----:B------:R-:W-:Y:S04]  /*34660*/  STL.64 [R1+0x17d0], R34 ;  /* 0x0017d02201007387 */ /* 0x000fe80000100a00 */
[----:B------:R-:W-:Y:S04]  /*34670*/  LDGSTS.E [R18+0x27680], desc[UR60][R34.64], P0 ;  /* 0x2768000022127fae */ /* 0x000fe8000812187c */
[----:B------:R-:W-:Y:S04]  /*34680*/  STL.64 [R1+0x17d8], R32 ;  /* 0x0017d82001007387 */ /* 0x000fe80000100a00 */
[----:B------:R-:W-:Y:S04]  /*34690*/  LDGSTS.E [R18+0x27a80], desc[UR60][R32.64], P0 ;  /* 0x27a8000020127fae */ /* 0x000fe8000812187c */
[----:B------:R2:W-:Y:S04]  /*346a0*/  STL.64 [R1+0x17e0], R30 ;  /* 0x0017e01e01007387 */ /* 0x0005e80000100a00 */
[----:B------:R2:W-:Y:S01]  /*346b0*/  LDGSTS.E [R18+0x27e80], desc[UR60][R30.64], P0 ;  /* 0x27e800001e127fae */ /* 0x0005e2000812187c */
[----:B------:R-:W-:Y:S01]  /*346c0*/  LOP3.LUT R20, R167, 0x60, RZ, 0x3c, !PT ;  /* 0x00000060a7147812 */ /* 0x000fe200078e3cff */
[----:B------:R-:W-:-:S02]  /*346d0*/  IMAD R3, R37, R21, RZ ;  /* 0x0000001525037224 */ /* 0x000fc400078e02ff */
[----:B------:R-:W3:Y:S01]  /*346e0*/  LDC R21, c[0x0][0x240] ;  /* 0x00009000ff157b82 */ /* 0x000ee20000000800 */
[----:B--2---:R-:W-:-:S04]  /*346f0*/  LEA R30, P1, R2, R0, 0x2 ;  /* 0x00000000021e7211 */ /* 0x004fc800078210ff */
[----:B------:R-:W-:Y:S01]  /*34700*/  LEA.HI.X.SX32 R31, R2, R4, 0x2, P1 ;  /* 0x00000004021f7211 */ /* 0x000fe200008f16ff */
[----:B------:R-:W-:Y:S01]  /*34710*/  IMAD.IADD R20, R83, 0x1, R20 ;  /* 0x0000000153147824 */ /* 0x000fe200078e0214 */
[----:B------:R-:W-:-:S04]  /*34720*/  LEA R40, P1, R3, R0, 0x2 ;  /* 0x0000000003287211 */ /* 0x000fc800078210ff */
[----:B------:R2:W-:Y:S01]  /*34730*/  LDGSTS.E [R20+0x300], desc[UR60][R30.64], P0 ;  /* 0x003000001e147fae */ /* 0x0005e2000812187c */
[----:B------:R-:W-:-:S05]  /*34740*/  LEA.HI.X.SX32 R41, R3, R4, 0x2, P1 ;  /* 0x0000000403297211 */ /* 0x000fca00008f16ff */
[----:B------:R2:W-:Y:S01]  /*34750*/  LDGSTS.E [R20+0x700], desc[UR60][R40.64], P0 ;  /* 0x0070000028147fae */ /* 0x0005e2000812187c */
[----:B----4-:R-:W-:-:S03]  /*34760*/  IMAD R19, R43, R28, RZ ;  /* 0x0000001c2b137224 */ /* 0x010fc600078e02ff */
[----:B------:R-:W4:Y:S01]  /*34770*/  LDL.LU R43, [R1+0x534] ;  /* 0x00053400012b7983 */ /* 0x000f220000300800 */
[----:B------:R-:W4:Y:S03]  /*34780*/  LDC R28, c[0x0][0x240] ;  /* 0x00009000ff1c7b82 */ /* 0x000f260000000800 */
[----:B------:R-:W4:Y:S04]  /*34790*/  LDL.LU R32, [R1+0x52c] ;  /* 0x00052c0001207983 */ /* 0x000f280000300800 */
[----:B------:R-:W4:Y:S01]  /*347a0*/  LDL.LU R34, [R1+0x528] ;  /* 0x0005280001227983 */ /* 0x000f220000300800 */
[----:B-1----:R-:W-:-:S03]  /*347b0*/  IMAD R18, R82, R24, RZ ;  /* 0x0000001852127224 */ /* 0x002fc600078e02ff */
[----:B------:R-:W4:Y:S01]  /*347c0*/  LDL.LU R35, [R1+0x524] ;  /* 0x0005240001237983 */ /* 0x000f220000300800 */
[----:B------:R-:W1:Y:S03]  /*347d0*/  LDC R24, c[0x0][0x240] ;  /* 0x00009000ff187b82 */ /* 0x000e660000000800 */
[----:B------:R2:W-:Y:S01]  /*347e0*/  STL.64 [R1+0xe00], R30 ;  /* 0x000e001e01007387 */ /* 0x0005e20000100a00 */
[----:B------:R-:W-:-:S03]  /*347f0*/  LEA R36, P3, R18, R0, 0x2 ;  /* 0x0000000012247211 */ /* 0x000fc600078610ff */
[----:B------:R-:W4:Y:S01]  /*34800*/  LDL.LU R33, [R1+0x520] ;  /* 0x0005200001217983 */ /* 0x000f220000300800 */
[----:B------:R-:W-:-:S03]  /*34810*/  LEA.HI.X.SX32 R37, R18, R4, 0x2, P3 ;  /* 0x0000000412257211 */ /* 0x000fc600018f16ff */
[----:B------:R-:W-:Y:S01]  /*34820*/  STL.64 [R1+0xe40], R40 ;  /* 0x000e402801007387 */ /* 0x000fe20000100a00 */
[----:B---3--:R-:W-:Y:S01]  /*34830*/  IMAD R2, R38, R27, RZ ;  /* 0x0000001b26027224 */ /* 0x008fe200078e02ff */
[CC--:B------:R-:W-:Y:S01]  /*34840*/  LEA R38, P2, R19.reuse, R0.reuse, 0x2 ;  /* 0x0000000013267211 */ /* 0x0c0fe200078410ff */
[----:B------:R-:W3:Y:S03]  /*34850*/  LDC R27, c[0x0][0x240] ;  /* 0x00009000ff1b7b82 */ /* 0x000ee60000000800 */
[C---:B--2---:R-:W-:Y:S02]  /*34860*/  LEA R30, P1, R2.reuse, R0, 0x2 ;  /* 0x00000000021e7211 */ /* 0x044fe400078210ff */
[-C--:B------:R-:W-:Y:S02]  /*34870*/  LEA.HI.X.SX32 R39, R19, R4.reuse, 0x2, P2 ;  /* 0x0000000413277211 */ /* 0x080fe400010f16ff */
[----:B------:R-:W-:-:S03]  /*34880*/  LEA.HI.X.SX32 R31, R2, R4, 0x2, P1 ;  /* 0x00000004021f7211 */ /* 0x000fc600008f16ff */
[----:B------:R-:W-:Y:S04]  /*34890*/  STL.64 [R1+0xe80], R38 ;  /* 0x000e802601007387 */ /* 0x000fe80000100a00 */
[----:B------:R-:W-:Y:S04]  /*348a0*/  LDGSTS.E [R20+0xb00], desc[UR60][R38.64], P0 ;  /* 0x00b0000026147fae */ /* 0x000fe8000812187c */
[----:B------:R2:W-:Y:S04]  /*348b0*/  STL.64 [R1+0xec0], R36 ;  /* 0x000ec02401007387 */ /* 0x0005e80000100a00 */
[----:B------:R-:W-:Y:S04]  /*348c0*/  LDGSTS.E [R20+0xf00], desc[UR60][R36.64], P0 ;  /* 0x00f0000024147fae */ /* 0x000fe8000812187c */
[----:B------:R1:W-:Y:S04]  /*348d0*/  LDGSTS.E [R20+0x1300], desc[UR60][R30.64], P0 ;  /* 0x013000001e147fae */ /* 0x0003e8000812187c */
[----:B--2---:R-:W2:Y:S04]  /*348e0*/  LDL.LU R36, [R1+0x51c] ;  /* 0x00051c0001247983 */ /* 0x004ea80000300800 */
[----:B------:R3:W-:Y:S04]  /*348f0*/  STL.64 [R1+0xf00], R30 ;  /* 0x000f001e01007387 */ /* 0x0007e80000100a00 */
[----:B------:R-:W2:Y:S04]  /*34900*/  LDL.LU R37, [R1+0x518] ;  /* 0x0005180001257983 */ /* 0x000ea80000300800 */
[----:B------:R-:W2:Y:S04]  /*34910*/  LDL.LU R82, [R1+0x514] ;  /* 0x0005140001527983 */ /* 0x000ea80000300800 */
[----:B------:R-:W2:Y:S01]  /*34920*/  LDL.LU R38, [R1+0x50c] ;  /* 0x00050c0001267983 */ /* 0x000ea20000300800 */
[----:B----4-:R-:W-:-:S02]  /*34930*/  IMAD R2, R43, R25, RZ ;  /* 0x000000192b027224 */ /* 0x010fc400078e02ff */
[----:B------:R-:W4:Y:S01]  /*34940*/  LDC R25, c[0x0][0x240] ;  /* 0x00009000ff197b82 */ /* 0x000f220000000800 */
[----:B------:R-:W4:Y:S01]  /*34950*/  LDL.LU R43, [R1+0x500] ;  /* 0x00050000012b7983 */ /* 0x000f220000300800 */
[----:B------:R-:W-:Y:S01]  /*34960*/  IMAD R3, R32, R21, RZ ;  /* 0x0000001520037224 */ /* 0x000fe200078e02ff */
[----:B------:R-:W-:-:S05]  /*34970*/  LEA R40, P1, R2, R0, 0x2 ;  /* 0x0000000002287211 */ /* 0x000fca00078210ff */
[----:B------:R-:W2:Y:S01]  /*34980*/  LDC R21, c[0x0][0x240] ;  /* 0x00009000ff157b82 */ /* 0x000ea20000000800 */
[----:B-1----:R-:W-:Y:S01]  /*34990*/  IMAD R19, R34, R24, RZ ;  /* 0x0000001822137224 */ /* 0x002fe200078e02ff */
[----:B------:R-:W-:Y:S01]  /*349a0*/  LEA.HI.X.SX32 R41, R2, R4, 0x2, P1 ;  /* 0x0000000402297211 */ /* 0x000fe200008f16ff */
[----:B------:R-:W-:Y:S01]  /*349b0*/  IMAD R18, R35, R26, RZ ;  /* 0x0000001a23127224 */ /* 0x000fe200078e02ff */
[-C--:B------:R-:W-:Y:S02]  /*349c0*/  LEA R34, P2, R3, R0.reuse, 0x2 ;  /* 0x0000000003227211 */ /* 0x080fe400078410ff */
[----:B------:R-:W-:Y:S01]  /*349d0*/  LEA R32, P1, R19, R0, 0x2 ;  /* 0x0000000013207211 */ /* 0x000fe200078210ff */
[----:B------:R-:W-:Y:S01]  /*349e0*/  LDGSTS.E [R20+0x1700], desc[UR60][R40.64], P0 ;  /* 0x0170000028147fae */ /* 0x000fe2000812187c */
[----:B------:R-:W1:Y:S01]  /*349f0*/  LDC R24, c[0x0][0x240] ;  /* 0x00009000ff187b82 */ /* 0x000e620000000800 */
[----:B------:R-:W-:Y:S01]  /*34a00*/  IMAD R2, R33, R28, RZ ;  /* 0x0000001c21027224 */ /* 0x000fe200078e02ff */
[----:B---3--:R-:W-:-:S02]  /*34a10*/  LEA R30, P3, R18, R0, 0x2 ;  /* 0x00000000121e7211 */ /* 0x008fc400078610ff */
[----:B------:R-:W-:Y:S02]  /*34a20*/  LEA.HI.X.SX32 R35, R3, R4, 0x2, P2 ;  /* 0x0000000403237211 */ /* 0x000fe400010f16ff */
[----:B------:R-:W-:Y:S01]  /*34a30*/  LEA R28, P2, R2, R0, 0x2 ;  /* 0x00000000021c7211 */ /* 0x000fe200078410ff */
[----:B------:R-:W-:Y:S01]  /*34a40*/  STL.64 [R1+0xf40], R40 ;  /* 0x000f402801007387 */ /* 0x000fe20000100a00 */
[-C--:B------:R-:W-:Y:S01]  /*34a50*/  LEA.HI.X.SX32 R33, R19, R4.reuse, 0x2, P1 ;  /* 0x0000000413217211 */ /* 0x080fe200008f16ff */
[----:B------:R-:W3:Y:S01]  /*34a60*/  LDC R26, c[0x0][0x240] ;  /* 0x00009000ff1a7b82 */ /* 0x000ee20000000800 */
[-C--:B------:R-:W-:Y:S01]  /*34a70*/  LEA.HI.X.SX32 R31, R18, R4.reuse, 0x2, P3 ;  /* 0x00000004121f7211 */ /* 0x080fe200018f16ff */
[----:B------:R-:W-:Y:S01]  /*34a80*/  LDGSTS.E [R20+0x1b00], desc[UR60][R34.64], P0 ;  /* 0x01b0000022147fae */ /* 0x000fe2000812187c */
[----:B------:R-:W-:-:S03]  /*34a90*/  LEA.HI.X.SX32 R29, R2, R4, 0x2, P2 ;  /* 0x00000004021d7211 */ /* 0x000fc600010f16ff */
[----:B------:R-:W-:Y:S04]  /*34aa0*/  STL.64 [R1+0xf80], R34 ;  /* 0x000f802201007387 */ /* 0x000fe80000100a00 */
[----:B------:R1:W-:Y:S04]  /*34ab0*/  STL.64 [R1+0xfc0], R32 ;  /* 0x000fc02001007387 */ /* 0x0003e80000100a00 */
[----:B------:R3:W-:Y:S04]  /*34ac0*/  STL.64 [R1+0x1000], R30 ;  /* 0x0010001e01007387 */ /* 0x0007e80000100a00 */
[----:B------:R-:W-:Y:S04]  /*34ad0*/  LDGSTS.E [R20+0x1f00], desc[UR60][R32.64], P0 ;  /* 0x01f0000020147fae */ /* 0x000fe8000812187c */
[----:B------:R3:W-:Y:S04]  /*34ae0*/  STL.64 [R1+0x1040], R28 ;  /* 0x0010401c01007387 */ /* 0x0007e80000100a00 */
[----:B------:R3:W-:Y:S04]  /*34af0*/  LDGSTS.E [R20+0x2300], desc[UR60][R30.64], P0 ;  /* 0x023000001e147fae */ /* 0x0007e8000812187c */
[----:B-1----:R-:W3:Y:S04]  /*34b00*/  LDL.LU R33, [R1+0x504] ;  /* 0x0005040001217983 */ /* 0x002ee80000300800 */
[----:B------:R-:W3:Y:S04]  /*34b10*/  LDL.LU R34, [R1+0x4f8] ;  /* 0x0004f80001227983 */ /* 0x000ee80000300800 */
[----:B------:R1:W-:Y:S01]  /*34b20*/  LDGSTS.E [R20+0x2700], desc[UR60][R28.64], P0 ;  /* 0x027000001c147fae */ /* 0x0003e2000812187c */
[----:B--2---:R-:W-:-:S02]  /*34b30*/  IMAD R2, R36, R21, RZ ;  /* 0x0000001524027224 */ /* 0x004fc400078e02ff */
[----:B----4-:R-:W-:Y:S02]  /*34b40*/  IMAD R21, R82, R25, RZ ;  /* 0x0000001952157224 */ /* 0x010fe400078e02ff */
[----:B------:R-:W2:Y:S01]  /*34b50*/  LDL.LU R82, [R1+0x4f0] ;  /* 0x0004f00001527983 */ /* 0x000ea20000300800 */
[----:B---3--:R-:W-:Y:S01]  /*34b60*/  IMAD R19, R38, R26, RZ ;  /* 0x0000001a26137224 */ /* 0x008fe200078e02ff */
[C---:B------:R-:W-:Y:S02]  /*34b70*/  LEA R30, P1, R2.reuse, R0, 0x2 ;  /* 0x00000000021e7211 */ /* 0x040fe400078210ff */
[----:B------:R-:W3:Y:S01]  /*34b80*/  LDL.LU R35, [R1+0x4e4] ;  /* 0x0004e40001237983 */ /* 0x000ee20000300800 */
[----:B------:R-:W2:Y:S01]  /*34b90*/  LDC R26, c[0x0][0x240] ;  /* 0x00009000ff1a7b82 */ /* 0x000ea20000000800 */
[----:B------:R-:W-:Y:S01]  /*34ba0*/  IMAD R3, R37, R24, RZ ;  /* 0x0000001825037224 */ /* 0x000fe200078e02ff */
[----:B------:R-:W-:-:S04]  /*34bb0*/  LEA.HI.X.SX32 R31, R2, R4, 0x2, P1 ;  /* 0x00000004021f7211 */ /* 0x000fc800008f16ff */
[-C--:B------:R-:W-:Y:S01]  /*34bc0*/  LEA R36, P2, R3, R0.reuse, 0x2 ;  /* 0x0000000003247211 */ /* 0x080fe200078410ff */
[----:B------:R4:W-:Y:S01]  /*34bd0*/  STL.64 [R1+0x1080], R30 ;  /* 0x0010801e01007387 */ /* 0x0009e20000100a00 */
[----:B-1----:R-:W-:Y:S01]  /*34be0*/  LEA R28, P1, R21, R0, 0x2 ;  /* 0x00000000151c7211 */ /* 0x002fe200078210ff */
[----:B------:R-:W1:Y:S01]  /*34bf0*/  LDC R24, c[0x0][0x240] ;  /* 0x00009000ff187b82 */ /* 0x000e620000000800 */
[-C--:B------:R-:W-:Y:S01]  /*34c00*/  LEA.HI.X.SX32 R37, R3, R4.reuse, 0x2, P2 ;  /* 0x0000000403257211 */ /* 0x080fe200010f16ff */
[----:B------:R4:W-:Y:S04]  /*34c10*/  LDGSTS.E [R20+0x2b00], desc[UR60][R30.64], P0 ;  /* 0x02b000001e147fae */ /* 0x0009e8000812187c */
[----:B------:R-:W3:Y:S01]  /*34c20*/  LDL.LU R38, [R1+0x4e0] ;  /* 0x0004e00001267983 */ /* 0x000ee20000300800 */
[----:B------:R-:W-:Y:S01]  /*34c30*/  LEA.HI.X.SX32 R29, R21, R4, 0x2, P1 ;  /* 0x00000004151d7211 */ /* 0x000fe200008f16ff */
[----:B------:R-:W1:Y:S01]  /*34c40*/  LDC R25, c[0x0][0x240] ;  /* 0x00009000ff197b82 */ /* 0x000e620000000800 */
[C---:B----4-:R-:W-:Y:S01]  /*34c50*/  LEA R30, P2, R19.reuse, R0, 0x2 ;  /* 0x00000000131e7211 */ /* 0x050fe200078410ff */
[----:B------:R4:W-:Y:S06]  /*34c60*/  STL.64 [R1+0x10c0], R36 ;  /* 0x0010c02401007387 */ /* 0x0009ec0000100a00 */
[----:B------:R-:W3:Y:S01]  /*34c70*/  LDC R21, c[0x0][0x240] ;  /* 0x00009000ff157b82 */ /* 0x000ee20000000800 */
[----:B------:R-:W-:Y:S01]  /*34c80*/  LEA.HI.X.SX32 R31, R19, R4, 0x2, P2 ;  /* 0x00000004131f7211 */ /* 0x000fe200010f16ff */
[----:B------:R-:W-:Y:S04]  /*34c90*/  LDGSTS.E [R20+0x2f00], desc[UR60][R36.64], P0 ;  /* 0x02f0000024147fae */ /* 0x000fe8000812187c */
[----:B------:R1:W-:Y:S04]  /*34ca0*/  LDGSTS.E [R20+0x3300], desc[UR60][R28.64], P0 ;  /* 0x033000001c147fae */ /* 0x0003e8000812187c */
[----:B------:R-:W-:Y:S01]  /*34cb0*/  LDGSTS.E [R20+0x3700], desc[UR60][R30.64], P0 ;  /* 0x037000001e147fae */ /* 0x000fe2000812187c */
[----:B------:R-:W-:-:S02]  /*34cc0*/  IMAD R18, R43, R27, RZ ;  /* 0x0000001b2b127224 */ /* 0x000fc400078e02ff */
[----:B------:R-:W3:Y:S01]  /*34cd0*/  LDC R27, c[0x0][0x240] ;  /* 0x00009000ff1b7b82 */ /* 0x000ee20000000800 */
[----:B----4-:R-:W4:Y:S02]  /*34ce0*/  LDL.LU R36, [R1+0x4d8] ;  /* 0x0004d80001247983 */ /* 0x010f240000300800 */
[C---:B------:R-:W-:Y:S02]  /*34cf0*/  LEA R2, P3, R18.reuse, R0, 0x2 ;  /* 0x0000000012027211 */ /* 0x040fe400078610ff */
[----:B------:R-:W4:Y:S02]  /*34d00*/  LDL.LU R37, [R1+0x4d0] ;  /* 0x0004d00001257983 */ /* 0x000f240000300800 */
[----:B------:R-:W-:Y:S02]  /*34d10*/  LEA.HI.X.SX32 R3, R18, R4, 0x2, P3 ;  /* 0x0000000412037211 */ /* 0x000fe400018f16ff */
[----:B------:R1:W-:Y:S04]  /*34d20*/  STL.64 [R1+0x1100], R28 ;  /* 0x0011001c01007387 */ /* 0x0003e80000100a00 */
[----:B------:R-:W-:Y:S04]  /*34d30*/  STL.64 [R1+0x1140], R30 ;  /* 0x0011401e01007387 */ /* 0x000fe80000100a00 */
[----:B------:R2:W-:Y:S04]  /*34d40*/  STL.64 [R1+0x1180], R2 ;  /* 0x0011800201007387 */ /* 0x0005e80000100a00 */
[----:B------:R-:W4:Y:S01]  /*34d50*/  LDL.LU R43, [R1+0x4c4] ;  /* 0x0004c400012b7983 */ /* 0x000f220000300800 */
[----:B-1----:R-:W1:Y:S03]  /*34d60*/  LDC R28, c[0x0][0x240] ;  /* 0x00009000ff1c7b82 */ /* 0x002e660000000800 */
[----:B------:R2:W-:Y:S02]  /*34d70*/  LDGSTS.E [R20+0x3b00], desc[UR60][R2.64], P0 ;  /* 0x03b0000002147fae */ /* 0x0005e4000812187c */
[----:B--2---:R-:W-:-:S02]  /*34d80*/  IMAD R18, R82, R26, RZ ;  /* 0x0000001a52127224 */ /* 0x004fc400078e02ff */
[----:B------:R-:W2:Y:S01]  /*34d90*/  LDL.LU R82, [R1+0x4bc] ;  /* 0x0004bc0001527983 */ /* 0x000ea20000300800 */
[----:B------:R-:W-:Y:S01]  /*34da0*/  IMAD R2, R33, R24, RZ ;  /* 0x0000001821027224 */ /* 0x000fe200078e02ff */
[----:B------:R-:W2:Y:S01]  /*34db0*/  LDC R26, c[0x0][0x240] ;  /* 0x00009000ff1a7b82 */ /* 0x000ea20000000800 */
[----:B------:R-:W-:Y:S02]  /*34dc0*/  IMAD R19, R34, R25, RZ ;  /* 0x0000001922137224 */ /* 0x000fe400078e02ff */
[----:B---3--:R-:W-:Y:S01]  /*34dd0*/  IMAD R3, R35, R27, RZ ;  /* 0x0000001b23037224 */ /* 0x008fe200078e02ff */
[----:B------:R-:W-:-:S04]  /*34de0*/  LEA R40, P1, R2, R0, 0x2 ;  /* 0x0000000002287211 */ /* 0x000fc800078210ff */
[----:B------:R-:W3:Y:S01]  /*34df0*/  LDC R24, c[0x0][0x240] ;  /* 0x00009000ff187b82 */ /* 0x000ee20000000800 */
[----:B------:R-:W-:Y:S02]  /*34e00*/  LEA R34, P2, R19, R0, 0x2 ;  /* 0x0000000013227211 */ /* 0x000fe400078410ff */
[----:B------:R-:W-:-:S05]  /*34e10*/  LEA.HI.X.SX32 R41, R2, R4, 0x2, P1 ;  /* 0x0000000402297211 */ /* 0x000fca00008f16ff */
[----:B------:R-:W3:Y:S01]  /*34e20*/  LDC R25, c[0x0][0x240] ;  /* 0x00009000ff197b82 */ /* 0x000ee20000000800 */
[-C--:B------:R-:W-:Y:S02]  /*34e30*/  LEA R32, P1, R18, R0.reuse, 0x2 ;  /* 0x0000000012207211 */ /* 0x080fe400078210ff */
[----:B------:R-:W-:-:S05]  /*34e40*/  LEA R30, P3, R3, R0, 0x2 ;  /* 0x00000000031e7211 */ /* 0x000fca00078610ff */
[----:B------:R-:W2:Y:S01]  /*34e50*/  LDC R27, c[0x0][0x240] ;  /* 0x00009000ff1b7b82 */ /* 0x000ea20000000800 */
[----:B------:R-:W-:Y:S01]  /*34e60*/  LEA.HI.X.SX32 R35, R19, R4, 0x2, P2 ;  /* 0x0000000413237211 */ /* 0x000fe200010f16ff */
[----:B-1----:R-:W-:Y:S01]  /*34e70*/  IMAD R2, R38, R28, RZ ;  /* 0x0000001c26027224 */ /* 0x002fe200078e02ff */
[-C--:B------:R-:W-:Y:S01]  /*34e80*/  LEA.HI.X.SX32 R33, R18, R4.reuse, 0x2, P1 ;  /* 0x0000000412217211 */ /* 0x080fe200008f16ff */
[----:B------:R1:W-:Y:S01]  /*34e90*/  LDGSTS.E [R20+0x3f00], desc[UR60][R40.64], P0 ;  /* 0x03f0000028147fae */ /* 0x0003e2000812187c */
[----:B------:R-:W-:-:S03]  /*34ea0*/  LEA.HI.X.SX32 R31, R3, R4, 0x2, P3 ;  /* 0x00000004031f7211 */ /* 0x000fc600018f16ff */
[----:B------:R-:W-:Y:S04]  /*34eb0*/  STL.64 [R1+0x11c0], R40 ;  /* 0x0011c02801007387 */ /* 0x000fe80000100a00 */
[----:B------:R-:W-:Y:S04]  /*34ec0*/  STL.64 [R1+0x1200], R34 ;  /* 0x0012002201007387 */ /* 0x000fe80000100a00 */
[----:B------:R1:W-:Y:S01]  /*34ed0*/  STL.64 [R1+0x1240], R32 ;  /* 0x0012402001007387 */ /* 0x0003e20000100a00 */
[----:B------:R-:W-:-:S03]  /*34ee0*/  LEA R28, P1, R2, R0, 0x2 ;  /* 0x00000000021c7211 */ /* 0x000fc600078210ff */
[----:B------:R-:W-:Y:S04]  /*34ef0*/  LDGSTS.E [R20+0x4300], desc[UR60][R34.64], P0 ;  /* 0x0430000022147fae */ /* 0x000fe8000812187c */
[----:B------:R-:W-:Y:S04]  /*34f00*/  STL.64 [R1+0x1280], R30 ;  /* 0x0012801e01007387 */ /* 0x000fe80000100a00 */
[----:B------:R-:W-:Y:S04]  /*34f10*/  LDGSTS.E [R20+0x4700], desc[UR60][R32.64], P0 ;  /* 0x0470000020147fae */ /* 0x000fe8000812187c */
[----:B------:R-:W2:Y:S01]  /*34f20*/  LDL.LU R38, [R1+0x4b8] ;  /* 0x0004b80001267983 */ /* 0x000ea20000300800 */
[----:B----4-:R-:W-:Y:S01]  /*34f30*/  IMAD R3, R36, R21, RZ ;  /* 0x0000001524037224 */ /* 0x010fe200078e02ff */
[----:B------:R-:W-:Y:S01]  /*34f40*/  LEA.HI.X.SX32 R29, R2, R4, 0x2, P1 ;  /* 0x00000004021d7211 */ /* 0x000fe200008f16ff */
[----:B---3--:R-:W-:Y:S01]  /*34f50*/  IMAD R19, R37, R24, RZ ;  /* 0x0000001825137224 */ /* 0x008fe200078e02ff */
[----:B------:R-:W-:Y:S01]  /*34f60*/  LDGSTS.E [R20+0x4b00], desc[UR60][R30.64], P0 ;  /* 0x04b000001e147fae */ /* 0x000fe2000812187c */
[----:B------:R-:W-:-:S03]  /*34f70*/  IMAD R18, R43, R25, RZ ;  /* 0x000000192b127224 */ /* 0x000fc600078e02ff */
[----:B-1----:R-:W3:Y:S01]  /*34f80*/  LDL.LU R32, [R1+0x4b0] ;  /* 0x0004b00001207983 */ /* 0x002ee20000300800 */
[-C--:B------:R-:W-:Y:S01]  /*34f90*/  LEA R42, P1, R3, R0.reuse, 0x2 ;  /* 0x00000000032a7211 */ /* 0x080fe200078210ff */
[----:B------:R-:W3:Y:S02]  /*34fa0*/  LDC R24, c[0x0][0x240] ;  /* 0x00009000ff187b82 */ /* 0x000ee40000000800 */
[----:B------:R-:W4:Y:S01]  /*34fb0*/  LDL.LU R34, [R1+0x4a4] ;  /* 0x0004a40001227983 */ /* 0x000f220000300800 */
[----:B------:R-:W-:-:S03]  /*34fc0*/  LEA R40, P2, R19, R0, 0x2 ;  /* 0x0000000013287211 */ /* 0x000fc600078410ff */
[----:B------:R-:W4:Y:S01]  /*34fd0*/  LDL.LU R35, [R1+0x4a0] ;  /* 0x0004a00001237983 */ /* 0x000f220000300800 */
[----:B------:R-:W-:Y:S01]  /*34fe0*/  LEA R36, P3, R18, R0, 0x2 ;  /* 0x0000000012247211 */ /* 0x000fe200078610ff */
[----:B------:R-:W1:Y:S02]  /*34ff0*/  LDC R21, c[0x0][0x240] ;  /* 0x00009000ff157b82 */ /* 0x000e640000000800 */
[----:B------:R1:W-:Y:S01]  /*35000*/  STL.64 [R1+0x12c0], R28 ;  /* 0x0012c01c01007387 */ /* 0x0003e20000100a00 */
[----:B------:R-:W-:-:S03]  /*35010*/  LEA.HI.X.SX32 R43, R3, R4, 0x2, P1 ;  /* 0x00000004032b7211 */ /* 0x000fc600008f16ff */
[----:B------:R-:W4:Y:S01]  /*35020*/  LDL.LU R33, [R1+0x49c] ;  /* 0x00049c0001217983 */ /* 0x000f220000300800 */
[-C--:B------:R-:W-:Y:S01]  /*35030*/  LEA.HI.X.SX32 R41, R19, R4.reuse, 0x2, P2 ;  /* 0x0000000413297211 */ /* 0x080fe200010f16ff */
[----:B------:R-:W4:Y:S01]  /*35040*/  LDC R25, c[0x0][0x240] ;  /* 0x00009000ff197b82 */ /* 0x000f220000000800 */
[----:B------:R-:W-:Y:S01]  /*35050*/  LEA.HI.X.SX32 R37, R18, R4, 0x2, P3 ;  /* 0x0000000412257211 */ /* 0x000fe200018f16ff */
[----:B------:R1:W-:Y:S04]  /*35060*/  LDGSTS.E [R20+0x4f00], desc[UR60][R28.64], P0 ;  /* 0x04f000001c147fae */ /* 0x0003e8000812187c */
[----:B------:R-:W-:Y:S04]  /*35070*/  STL.64 [R1+0x1300], R42 ;  /* 0x0013002a01007387 */ /* 0x000fe80000100a00 */
[----:B------:R-:W-:Y:S04]  /*35080*/  LDGSTS.E [R20+0x5300], desc[UR60][R42.64], P0 ;  /* 0x053000002a147fae */ /* 0x000fe8000812187c */
[----:B------:R-:W-:Y:S01]  /*35090*/  STL.64 [R1+0x1340], R40 ;  /* 0x0013402801007387 */ /* 0x000fe20000100a00 */
[----:B-1----:R-:W1:Y:S03]  /*350a0*/  LDC R28, c[0x0][0x240] ;  /* 0x00009000ff1c7b82 */ /* 0x002e660000000800 */
[----:B------:R3:W-:Y:S04]  /*350b0*/  LDGSTS.E [R20+0x5700], desc[UR60][R40.64], P0 ;  /* 0x0570000028147fae */ /* 0x0007e8000812187c */
[----:B------:R1:W-:Y:S04]  /*350c0*/  STL.64 [R1+0x1380], R36 ;  /* 0x0013802401007387 */ /* 0x0003e80000100a00 */
[----:B------:R-:W-:Y:S04]  /*350d0*/  LDGSTS.E [R20+0x5b00], desc[UR60][R36.64], P0 ;  /* 0x05b0000024147fae */ /* 0x000fe8000812187c */
[----:B-1----:R-:W4:Y:S01]  /*350e0*/  LDL.LU R36, [R1+0x498] ;  /* 0x0004980001247983 */ /* 0x002f220000300800 */
[----:B--2---:R-:W-:-:S02]  /*350f0*/  IMAD R2, R82, R27, RZ ;  /* 0x0000001b52027224 */ /* 0x004fc400078e02ff */
[----:B------:R-:W1:Y:S03]  /*35100*/  LDC R27, c[0x0][0x240] ;  /* 0x00009000ff1b7b82 */ /* 0x000e660000000800 */
[----:B------:R-:W-:-:S04]  /*35110*/  LEA R30, P1, R2, R0, 0x2 ;  /* 0x00000000021e7211 */ /* 0x000fc800078210ff */
[----:B------:R-:W-:-:S05]  /*35120*/  LEA.HI.X.SX32 R31, R2, R4, 0x2, P1 ;  /* 0x00000004021f7211 */ /* 0x000fca00008f16ff */
[----:B------:R2:W-:Y:S04]  /*35130*/  STL.64 [R1+0x13c0], R30 ;  /* 0x0013c01e01007387 */ /* 0x0005e80000100a00 */
[----:B------:R-:W2:Y:S04]  /*35140*/  LDL.LU R43, [R1+0x494] ;  /* 0x00049400012b7983 */ /* 0x000ea80000300800 */
[----:B------:R-:W2:Y:S04]  /*35150*/  LDL.LU R37, [R1+0x490] ;  /* 0x0004900001257983 */ /* 0x000ea80000300800 */
[----:B------:R-:W2:Y:S04]  /*35160*/  LDL.LU R82, [R1+0x48c] ;  /* 0x00048c0001527983 */ /* 0x000ea80000300800 */
[----:B------:R2:W-:Y:S01]  /*35170*/  LDGSTS.E [R20+0x5f00], desc[UR60][R30.64], P0 ;  /* 0x05f000001e147fae */ /* 0x0005e2000812187c */
[----:B------:R-:W-:-:S03]  /*35180*/  IMAD R2, R38, R21, RZ ;  /* 0x0000001526027224 */ /* 0x000fc600078e02ff */
[----:B------:R-:W1:Y:S01]  /*35190*/  LDL.LU R38, [R1+0x484] ;  /* 0x0004840001267983 */ /* 0x000e620000300800 */
[----:B------:R-:W2:Y:S01]  /*351a0*/  LDC R21, c[0x0][0x240] ;  /* 0x00009000ff157b82 */ /* 0x000ea20000000800 */
[----:B---3--:R-:W-:-:S07]  /*351b0*/  IMAD R3, R32, R24, RZ ;  /* 0x0000001820037224 */ /* 0x008fce00078e02ff */
[----:B------:R-:W3:Y:S01]  /*351c0*/  LDC R24, c[0x0][0x240] ;  /* 0x00009000ff187b82 */ /* 0x000ee20000000800 */
[-C--:B------:R-:W-:Y:S01]  /*351d0*/  LEA R40, P1, R2, R0.reuse, 0x2 ;  /* 0x0000000002287211 */ /* 0x080fe200078210ff */
[----:B----4-:R-:W-:Y:S01]  /*351e0*/  IMAD R19, R34, R25, RZ ;  /* 0x0000001922137224 */ /* 0x010fe200078e02ff */
[----:B------:R-:W-:Y:S01]  /*351f0*/  LEA R34, P2, R3, R0, 0x2 ;  /* 0x0000000003227211 */ /* 0x000fe200078410ff */
[----:B------:R-:W-:Y:S01]  /*35200*/  IMAD R18, R35, R26, RZ ;  /* 0x0000001a23127224 */ /* 0x000fe200078e02ff */
[----:B------:R-:W-:Y:S02]  /*35210*/  LEA.HI.X.SX32 R41, R2, R4, 0x2, P1 ;  /* 0x0000000402297211 */ /* 0x000fe400008f16ff */
[----:B------:R-:W-:Y:S01]  /*35220*/  LEA R32, P1, R19, R0, 0x2 ;  /* 0x0000000013207211 */ /* 0x000fe200078210ff */
[----:B------:R-:W4:Y:S01]  /*35230*/  LDC R25, c[0x0][0x240] ;  /* 0x00009000ff197b82 */ /* 0x000f220000000800 */
[----:B------:R-:W-:Y:S01]  /*35240*/  IMAD R2, R33, R28, RZ ;  /* 0x0000001c21027224 */ /* 0x000fe200078e02ff */
[----:B--2---:R-:W-:Y:S01]  /*35250*/  LEA R30, P3, R18, R0, 0x2 ;  /* 0x00000000121e7211 */ /* 0x004fe200078610ff */
[----:B------:R-:W-:Y:S01]  /*35260*/  LDGSTS.E [R20+0x6300], desc[UR60][R40.64], P0 ;  /* 0x0630000028147fae */ /* 0x000fe2000812187c */
[----:B------:R-:W-:-:S04]  /*35270*/  LEA.HI.X.SX32 R35, R3, R4, 0x2, P2 ;  /* 0x0000000403237211 */ /* 0x000fc800010f16ff */
[----:B------:R-:W2:Y:S01]  /*35280*/  LDC R26, c[0x0][0x240] ;  /* 0x00009000ff1a7b82 */ /* 0x000ea20000000800 */
[----:B------:R-:W-:Y:S02]  /*35290*/  LEA R28, P2, R2, R0, 0x2 ;  /* 0x00000000021c7211 */ /* 0x000fe400078410ff */
[-C--:B------:R-:W-:Y:S01]  /*352a0*/  LEA.HI.X.SX32 R33, R19, R4.reuse, 0x2, P1 ;  /* 0x0000000413217211 */ /* 0x080fe200008f16ff */
[----:B------:R-:W-:Y:S01]  /*352b0*/  STL.64 [R1+0x1400], R40 ;  /* 0x0014002801007387 */ /* 0x000fe20000100a00 */
[-C--:B------:R-:W-:Y:S02]  /*352c0*/  LEA.HI.X.SX32 R31, R18, R4.reuse, 0x2, P3 ;  /* 0x00000004121f7211 */ /* 0x080fe400018f16ff */
[----:B------:R-:W-:Y:S01]  /*352d0*/  LEA.HI.X.SX32 R29, R2, R4, 0x2, P2 ;  /* 0x00000004021d7211 */ /* 0x000fe200010f16ff */
[----:B------:R-:W-:Y:S04]  /*352e0*/  STL.64 [R1+0x1440], R34 ;  /* 0x0014402201007387 */ /* 0x000fe80000100a00 */
[----:B------:R3:W-:Y:S04]  /*352f0*/  STL.64 [R1+0x1480], R32 ;  /* 0x0014802001007387 */ /* 0x0007e80000100a00 */
[----:B------:R3:W-:Y:S04]  /*35300*/  STL.64 [R1+0x14c0], R30 ;  /* 0x0014c01e01007387 */ /* 0x0007e80000100a00 */
[----:B------:R2:W-:Y:S04]  /*35310*/  STL.64 [R1+0x1500], R28 ;  /* 0x0015001c01007387 */ /* 0x0005e80000100a00 */
[----:B------:R-:W-:Y:S04]  /*35320*/  LDGSTS.E [R20+0x6700], desc[UR60][R34.64], P0 ;  /* 0x0670000022147fae */ /* 0x000fe8000812187c */
[----:B------:R-:W-:Y:S04]  /*35330*/  LDGSTS.E [R20+0x6b00], desc[UR60][R32.64], P0 ;  /* 0x06b0000020147fae */ /* 0x000fe8000812187c */
[----:B------:R4:W-:Y:S01]  /*35340*/  LDGSTS.E [R20+0x6f00], desc[UR60][R30.64], P0 ;  /* 0x06f000001e147fae */ /* 0x0009e2000812187c */
[----:B---3--:R-:W-:-:S03]  /*35350*/  IMAD R3, R43, R24, RZ ;  /* 0x000000182b037224 */ /* 0x008fc600078e02ff */
[----:B------:R3:W-:Y:S01]  /*35360*/  LDGSTS.E [R20+0x7300], desc[UR60][R28.64], P0 ;  /* 0x073000001c147fae */ /* 0x0007e2000812187c */
[----:B------:R-:W-:Y:S01]  /*35370*/  IMAD R2, R36, R21, RZ ;  /* 0x0000001524027224 */ /* 0x000fe200078e02ff */
[----:B------:R-:W1:Y:S02]  /*35380*/  LDC R24, c[0x0][0x240] ;  /* 0x00009000ff187b82 */ /* 0x000e640000000800 */
[----:B------:R-:W3:Y:S04]  /*35390*/  LDL.LU R43, [R1+0x488] ;  /* 0x00048800012b7983 */ /* 0x000ee80000300800 */
[----:B------:R-:W3:Y:S01]  /*353a0*/  LDL.LU R33, [R1+0x480] ;  /* 0x0004800001217983 */ /* 0x000ee20000300800 */
[----:B----4-:R-:W-:Y:S01]  /*353b0*/  LEA R30, P1, R2, R0, 0x2 ;  /* 0x00000000021e7211 */ /* 0x010fe200078210ff */
[----:B------:R-:W-:-:S02]  /*353c0*/  IMAD R21, R37, R25, RZ ;  /* 0x0000001925157224 */ /* 0x000fc400078e02ff */
[----:B------:R-:W4:Y:S01]  /*353d0*/  LDL.LU R34, [R1+0x47c] ;  /* 0x00047c0001227983 */ /* 0x000f220000300800 */
[----:B------:R-:W-:Y:S01]  /*353e0*/  LEA.HI.X.SX32 R31, R2, R4, 0x2, P1 ;  /* 0x00000004021f7211 */ /* 0x000fe200008f16ff */
[----:B--2---:R-:W-:Y:S01]  /*353f0*/  IMAD R19, R82, R26, RZ ;  /* 0x0000001a52137224 */ /* 0x004fe200078e02ff */
[-C--:B---3--:R-:W-:Y:S01]  /*35400*/  LEA R28, P2, R3, R0.reuse, 0x2 ;  /* 0x00000000031c7211 */ /* 0x088fe200078410ff */
[----:B------:R-:W2:Y:S01]  /*35410*/  LDL.LU R35, [R1+0x474] ;  /* 0x0004740001237983 */ /* 0x000ea20000300800 */
[----:B------:R-:W-:Y:S01]  /*35420*/  LEA R40, P1, R21, R0, 0x2 ;  /* 0x0000000015287211 */ /* 0x000fe200078210ff */
[----:B------:R-:W3:Y:S02]  /*35430*/  LDC R25, c[0x0][0x240] ;  /* 0x00009000ff197b82 */ /* 0x000ee40000000800 */
[----:B------:R-:W2:Y:S01]  /*35440*/  LDL.LU R36, [R1+0x470] ;  /* 0x0004700001247983 */ /* 0x000ea20000300800 */
[----:B------:R-:W-:-:S03]  /*35450*/  LEA.HI.X.SX32 R29, R3, R4, 0x2, P2 ;  /* 0x00000004031d7211 */ /* 0x000fc600010f16ff */
[----:B------:R1:W-:Y:S01]  /*35460*/  STL.64 [R1+0x1540], R30 ;  /* 0x0015401e01007387 */ /* 0x0003e20000100a00 */
[----:B------:R-:W-:Y:S01]  /*35470*/  LEA.HI.X.SX32 R41, R21, R4, 0x2, P1 ;  /* 0x0000000415297211 */ /* 0x000fe200008f16ff */
[----:B------:R-:W4:Y:S02]  /*35480*/  LDC R26, c[0x0][0x240] ;  /* 0x00009000ff1a7b82 */ /* 0x000f240000000800 */
[----:B------:R1:W-:Y:S04]  /*35490*/  LDGSTS.E [R20+0x7700], desc[UR60][R30.64], P0 ;  /* 0x077000001e147fae */ /* 0x0003e8000812187c */
[----:B------:R1:W-:Y:S02]  /*354a0*/  STL.64 [R1+0x1580], R28 ;  /* 0x0015801c01007387 */ /* 0x0003e40000100a00 */
[----:B------:R-:W2:Y:S02]  /*354b0*/  LDC R21, c[0x0][0x240] ;  /* 0x00009000ff157b82 */ /* 0x000ea40000000800 */
[----:B------:R-:W2:Y:S01]  /*354c0*/  LDL.LU R37, [R1+0x468] ;  /* 0x0004680001257983 */ /* 0x000ea20000300800 */
[----:B-1----:R-:W-:Y:S01]  /*354d0*/  IMAD R18, R38, R27, RZ ;  /* 0x0000001b26127224 */ /* 0x002fe200078e02ff */
[----:B------:R-:W-:-:S02]  /*354e0*/  LEA R30, P2, R19, R0, 0x2 ;  /* 0x00000000131e7211 */ /* 0x000fc400078410ff */
[----:B------:R-:W2:Y:S02]  /*354f0*/  LDL.LU R82, [R1+0x460] ;  /* 0x0004600001527983 */ /* 0x000ea40000300800 */
[----:B------:R-:W2:Y:S01]  /*35500*/  LDC R27, c[0x0][0x240] ;  /* 0x00009000ff1b7b82 */ /* 0x000ea20000000800 */
[C---:B------:R-:W-:Y:S01]  /*35510*/  LEA R2, P3, R18.reuse, R0, 0x2 ;  /* 0x0000000012027211 */ /* 0x040fe200078610ff */
[----:B------:R1:W-:Y:S01]  /*35520*/  LDGSTS.E [R20+0x7b00], desc[UR60][R28.64], P0 ;  /* 0x07b000001c147fae */ /* 0x0003e2000812187c */
[-C--:B------:R-:W-:Y:S02]  /*35530*/  LEA.HI.X.SX32 R31, R19, R4.reuse, 0x2, P2 ;  /* 0x00000004131f7211 */ /* 0x080fe400010f16ff */
[----:B------:R-:W-:Y:S01]  /*35540*/  LEA.HI.X.SX32 R3, R18, R4, 0x2, P3 ;  /* 0x0000000412037211 */ /* 0x000fe200018f16ff */
[----:B------:R-:W-:Y:S04]  /*35550*/  STL.64 [R1+0x15c0], R40 ;  /* 0x0015c02801007387 */ /* 0x000fe80000100a00 */
[----:B------:R-:W2:Y:S04]  /*35560*/  LDL.LU R38, [R1+0x458] ;  /* 0x0004580001267983 */ /* 0x000ea80000300800 */
[----:B------:R-:W-:Y:S01]  /*35570*/  LDGSTS.E [R20+0x7f00], desc[UR60][R40.64], P0 ;  /* 0x07f0000028147fae */ /* 0x000fe2000812187c */
[----:B-1----:R-:W1:Y:S03]  /*35580*/  LDC R29, c[0x0][0x240] ;  /* 0x00009000ff1d7b82 */ /* 0x002e660000000800 */
[----:B------:R-:W-:Y:S04]  /*35590*/  STL.64 [R1+0x1600], R30 ;  /* 0x0016001e01007387 */ /* 0x000fe80000100a00 */
[----:B------:R-:W-:Y:S01]  /*355a0*/  LDGSTS.E [R20+0x20300], desc[UR60][R30.64], P0 ;  /* 0x203000001e147fae */ /* 0x000fe2000812187c */
[----:B------:R-:W1:Y:S03]  /*355b0*/  LDC R28, c[0x0][0x240] ;  /* 0x00009000ff1c7b82 */ /* 0x000e660000000800 */
[----:B------:R1:W-:Y:S04]  /*355c0*/  STL.64 [R1+0x1640], R2 ;  /* 0x0016400201007387 */ /* 0x0003e80000100a00 */
[----:B------:R1:W-:Y:S02]  /*355d0*/  LDGSTS.E [R20+0x20700], desc[UR60][R2.64], P0 ;  /* 0x2070000002147fae */ /* 0x0003e4000812187c */
[----:B-1----:R-:W-:-:S02]  /*355e0*/  IMAD R2, R43, R24, RZ ;  /* 0x000000182b027224 */ /* 0x002fc400078e02ff */
[----:B------:R-:W2:Y:S01]  /*355f0*/  LDL.LU R43, [R1+0x450] ;  /* 0x00045000012b7983 */ /* 0x000ea20000300800 */
[----:B------:R-:W1:Y:S01]  /*35600*/  LDC R24, c[0x0][0x240] ;  /* 0x00009000ff187b82 */ /* 0x000e620000000800 */
[----:B---3--:R-:W-:Y:S01]  /*35610*/  IMAD R3, R33, R25, RZ ;  /* 0x0000001921037224 */ /* 0x008fe200078e02ff */
[----:B------:R-:W-:-:S06]  /*35620*/  LEA R40, P1, R2, R0, 0x2 ;  /* 0x0000000002287211 */ /* 0x000fcc00078210ff */
[----:B------:R-:W3:Y:S01]  /*35630*/  LDC R25, c[0x0][0x240] ;  /* 0x00009000ff197b82 */ /* 0x000ee20000000800 */
[----:B----4-:R-:W-:Y:S01]  /*35640*/  IMAD R19, R34, R26, RZ ;  /* 0x0000001a22137224 */ /* 0x010fe200078e02ff */
[----:B------:R-:W-:Y:S01]  /*35650*/  LEA.HI.X.SX32 R41, R2, R4, 0x2, P1 ;  /* 0x0000000402297211 */ /* 0x000fe200008f16ff */
[----:B--2---:R-:W-:Y:S01]  /*35660*/  IMAD R18, R35, R27, RZ ;  /* 0x0000001b23127224 */ /* 0x004fe200078e02ff */
[-C--:B------:R-:W-:Y:S01]  /*35670*/  LEA R34, P2, R3, R0.reuse, 0x2 ;  /* 0x0000000003227211 */ /* 0x080fe200078410ff */
[----:B------:R-:W-:Y:S01]  /*35680*/  IMAD R2, R36, R29, RZ ;  /* 0x0000001d24027224 */ /* 0x000fe200078e02ff */
[CC--:B------:R-:W-:Y:S01]  /*35690*/  LEA R32, P1, R19.reuse, R0.reuse, 0x2 ;  /* 0x0000000013207211 */ /* 0x0c0fe200078210ff */
[----:B------:R-:W-:Y:S01]  /*356a0*/  LDGSTS.E [R20+0x20b00], desc[UR60][R40.64], P0 ;  /* 0x20b0000028147fae */ /* 0x000fe2000812187c */
[----:B------:R-:W-:Y:S02]  /*356b0*/  LEA R30, P3, R18, R0, 0x2 ;  /* 0x00000000121e7211 */ /* 0x000fe400078610ff */
[----:B------:R-:W-:-:S02]  /*356c0*/  LEA.HI.X.SX32 R33, R19, R4, 0x2, P1 ;  /* 0x0000000413217211 */ /* 0x000fc400008f16ff */
[----:B------:R-:W-:Y:S02]  /*356d0*/  LEA.HI.X.SX32 R35, R3, R4, 0x2, P2 ;  /* 0x0000000403237211 */ /* 0x000fe400010f16ff */
[----:B------:R-:W-:Y:S02]  /*356e0*/  LEA R26, P1, R2, R0, 0x2 ;  /* 0x00000000021a7211 */ /* 0x000fe400078210ff */
[-C--:B------:R-:W-:Y:S01]  /*356f0*/  LEA.HI.X.SX32 R31, R18, R4.reuse, 0x2, P3 ;  /* 0x00000004121f7211 */ /* 0x080fe200018f16ff */
[----:B------:R-:W-:Y:S01]  /*35700*/  STL.64 [R1+0x1680], R40 ;  /* 0x0016802801007387 */ /* 0x000fe20000100a00 */
[----:B------:R-:W-:-:S03]  /*35710*/  LEA.HI.X.SX32 R27, R2, R4, 0x2, P1 ;  /* 0x00000004021b7211 */ /* 0x000fc600008f16ff */
[----:B------:R2:W-:Y:S01]  /*35720*/  STL.64 [R1+0x16c0], R34 ;  /* 0x0016c02201007387 */ /* 0x0005e20000100a00 */
[----:B-1----:R-:W-:Y:S02]  /*35730*/  IMAD R2, R37, R24, RZ ;  /* 0x0000001825027224 */ /* 0x002fe400078e02ff */
[----:B------:R-:W1:Y:S01]  /*35740*/  LDC R24, c[0x0][0x240] ;  /* 0x00009000ff187b82 */ /* 0x000e620000000800 */
[----:B------:R4:W-:Y:S04]  /*35750*/  STL.64 [R1+0x1700], R32 ;  /* 0x0017002001007387 */ /* 0x0009e80000100a00 */
[----:B------:R-:W-:Y:S01]  /*35760*/  LDGSTS.E [R20+0x20f00], desc[UR60][R34.64], P0 ;  /* 0x20f0000022147fae */ /* 0x000fe2000812187c */
[----:B---3--:R-:W-:Y:S02]  /*35770*/  IMAD R19, R82, R25, RZ ;  /* 0x0000001952137224 */ /* 0x008fe400078e02ff */
[----:B------:R-:W3:Y:S01]  /*35780*/  LDC R25, c[0x0][0x240] ;  /* 0x00009000ff197b82 */ /* 0x000ee20000000800 */
[----:B------:R4:W-:Y:S04]  /*35790*/  STL.64 [R1+0x1740], R30 ;  /* 0x0017401e01007387 */ /* 0x0009e80000100a00 */
[----:B------:R4:W-:Y:S04]  /*357a0*/  LDGSTS.E [R20+0x21300], desc[UR60][R32.64], P0 ;  /* 0x2130000020147fae */ /* 0x0009e8000812187c */
[----:B--2---:R-:W1:Y:S01]  /*357b0*/  LDL.LU R34, [R1+0x3d4] ;  /* 0x0003d40001227983 */ /* 0x004e620000300800 */
[----:B------:R-:W-:-:S03]  /*357c0*/  IMAD R18, R38, R28, RZ ;  /* 0x0000001c26127224 */ /* 0x000fc600078e02ff */
[----:B------:R2:W-:Y:S04]  /*357d0*/  STL.64 [R1+0x1780], R26 ;  /* 0x0017801a01007387 */ /* 0x0005e80000100a00 */
[----:B------:R-:W3:Y:S01]  /*357e0*/  LDL.LU R35, [R1+0x3b4] ;  /* 0x0003b40001237983 */ /* 0x000ee20000300800 */
[----:B----4-:R-:W-:-:S03]  /*357f0*/  LEA R32, P1, R2, R0, 0x2 ;  /* 0x0000000002207211 */ /* 0x010fc600078210ff */
[----:B------:R4:W-:Y:S01]  /*35800*/  LDGSTS.E [R20+0x21700], desc[UR60][R30.64], P0 ;  /* 0x217000001e147fae */ /* 0x0009e2000812187c */
[----:B------:R-:W-:Y:S02]  /*35810*/  LEA R28, P3, R18, R0, 0x2 ;  /* 0x00000000121c7211 */ /* 0x000fe400078610ff */
[-C--:B------:R-:W-:Y:S01]  /*35820*/  LEA.HI.X.SX32 R33, R2, R4.reuse, 0x2, P1 ;  /* 0x0000000402217211 */ /* 0x080fe200008f16ff */
[----:B------:R2:W-:Y:S01]  /*35830*/  LDGSTS.E [R20+0x21b00], desc[UR60][R26.64], P0 ;  /* 0x21b000001a147fae */ /* 0x0005e2000812187c */
[----:B------:R-:W-:Y:S02]  /*35840*/  LEA.HI.X.SX32 R29, R18, R4, 0x2, P3 ;  /* 0x00000004121d7211 */ /* 0x000fe400018f16ff */
[C---:B----4-:R-:W-:Y:S01]  /*35850*/  LEA R30, P2, R19.reuse, R0, 0x2 ;  /* 0x00000000131e7211 */ /* 0x050fe200078410ff */
[----:B------:R-:W-:Y:S03]  /*35860*/  STL.64 [R1+0x17c0], R32 ;  /* 0x0017c02001007387 */ /* 0x000fe60000100a00 */
[----:B------:R-:W-:Y:S01]  /*35870*/  LEA.HI.X.SX32 R31, R19, R4, 0x2, P2 ;  /* 0x00000004131f7211 */ /* 0x000fe200010f16ff */
[----:B------:R-:W-:-:S04]  /*35880*/  IMAD R3, R43, R21, RZ ;  /* 0x000000152b037224 */ /* 0x000fc800078e02ff */
[----:B------:R-:W-:Y:S01]  /*35890*/  STL.64 [R1+0x1800], R30 ;  /* 0x0018001e01007387 */ /* 0x000fe20000100a00 */
[----:B------:R-:W3:Y:S01]  /*358a0*/  LDC R21, c[0x0][0x240] ;  /* 0x00009000ff157b82 */ /* 0x000ee20000000800 */
[C---:B--2---:R-:W-:Y:S01]  /*358b0*/  LEA R26, P1, R3.reuse, R0, 0x2 ;  /* 0x00000000031a7211 */ /* 0x044fe200078210ff */
[----:B------:R-:W-:Y:S01]  /*358c0*/  IMAD.MOV.U32 R2, RZ, RZ, R181 ;  /* 0x000000ffff027224 */ /* 0x000fe200078e00b5 */
[----:B------:R-:W-:Y:S02]  /*358d0*/  LDGSTS.E [R20+0x21f00], desc[UR60][R32.64], P0 ;  /* 0x21f0000020147fae */ /* 0x000fe4000812187c */
[----:B------:R-:W-:Y:S02]  /*358e0*/  LEA.HI.X.SX32 R27, R3, R4, 0x2, P1 ;  /* 0x00000004031b7211 */ /* 0x000fe400008f16ff */
[----:B------:R2:W-:Y:S04]  /*358f0*/  STL.64 [R1+0x1838], R28 ;  /* 0x0018381c01007387 */ /* 0x0005e80000100a00 */
[----:B------:R4:W-:Y:S04]  /*35900*/  STL.64 [R1+0x1830], R26 ;  /* 0x0018301a01007387 */ /* 0x0009e80000100a00 */
[----:B------:R-:W3:Y:S04]  /*35910*/  LDL.LU R43, [R1+0x3d0] ;  /* 0x0003d000012b7983 */ /* 0x000ee80000300800 */
[----:B------:R-:W3:Y:S04]  /*35920*/  LDL.LU R36, [R1+0x3b0] ;  /* 0x0003b00001247983 */ /* 0x000ee80000300800 */
[----:B------:R-:W3:Y:S04]  /*35930*/  LDL.LU R37, [R1+0x394] ;  /* 0x0003940001257983 */ /* 0x000ee80000300800 */
[----:B------:R-:W3:Y:S04]  /*35940*/  LDL.LU R82, [R1+0x370] ;  /* 0x0003700001527983 */ /* 0x000ee80000300800 */
[----:B------:R-:W3:Y:S01]  /*35950*/  LDL.LU R38, [R1+0x350] ;  /* 0x0003500001267983 */ /* 0x000ee20000300800 */
[----:B------:R-:W-:-:S03]  /*35960*/  IMAD.MOV.U32 R3, RZ, RZ, R180 ;  /* 0x000000ffff037224 */ /* 0x000fc600078e00b4 */
[----:B------:R-:W-:Y:S04]  /*35970*/  LDGSTS.E [R20+0x22300], desc[UR60][R30.64], P0 ;  /* 0x223000001e147fae */ /* 0x000fe8000812187c */
[----:B------:R2:W-:Y:S04]  /*35980*/  LDGSTS.E [R20+0x22700], desc[UR60][R28.64], P0 ;  /* 0x227000001c147fae */ /* 0x0005e8000812187c */
[----:B------:R-:W-:Y:S04]  /*35990*/  LDGSTS.E [R20+0x22b00], desc[UR60][R26.64], P0 ;  /* 0x22b000001a147fae */ /* 0x000fe8000812187c */
[----:B------:R4:W-:Y:S01]  /*359a0*/  LDGSTS.E [R20+0x22f00], desc[UR60][R2.64], P0 ;  /* 0x22f0000002147fae */ /* 0x0009e2000812187c */
[----:B-1----:R-:W-:Y:S01]  /*359b0*/  IMAD R24, R34, R24, RZ ;  /* 0x0000001822187224 */ /* 0x002fe200078e02ff */
[----:B--2---:R-:W1:Y:S01]  /*359c0*/  LDC R28, c[0x0][0x240] ;  /* 0x00009000ff1c7b82 */ /* 0x004e620000000800 */
[----:B----4-:R-:W-:-:S07]  /*359d0*/  IMAD.MOV.U32 R2, RZ, RZ, R197 ;  /* 0x000000ffff027224 */ /* 0x010fce00078e00c5 */
[----:B------:R-:W2:Y:S01]  /*359e0*/  LDC R26, c[0x0][0x240] ;  /* 0x00009000ff1a7b82 */ /* 0x000ea20000000800 */
[----:B------:R-:W-:Y:S02]  /*359f0*/  IMAD.MOV.U32 R3, RZ, RZ, R196 ;  /* 0x000000ffff037224 */ /* 0x000fe400078e00c4 */
[----:B---3--:R-:W-:-:S03]  /*35a00*/  IMAD R21, R35, R21, RZ ;  /* 0x0000001523157224 */ /* 0x008fc600078e02ff */
[----:B------:R3:W-:Y:S01]  /*35a10*/  LDGSTS.E [R20+0x23300], desc[UR60][R2.64], P0 ;  /* 0x2330000002147fae */ /* 0x0007e2000812187c */
[-C--:B------:R-:W-:Y:S01]  /*35a20*/  LEA R32, P2, R24, R0.reuse, 0x2 ;  /* 0x0000000018207211 */ /* 0x080fe200078410ff */
[----:B------:R-:W4:Y:S01]  /*35a30*/  LDC R27, c[0x0][0x240] ;  /* 0x00009000ff1b7b82 */ /* 0x000f220000000800 */
[----:B------:R-:W-:-:S07]  /*35a40*/  LEA R30, P3, R21, R0, 0x2 ;  /* 0x00000000151e7211 */ /* 0x000fce00078610ff */
[----:B------:R-:W1:Y:S01]  /*35a50*/  LDC R29, c[0x0][0x240] ;  /* 0x00009000ff1d7b82 */ /* 0x000e620000000800 */
[----:B---3--:R-:W-:Y:S02]  /*35a60*/  IMAD.MOV.U32 R2, RZ, RZ, R213 ;  /* 0x000000ffff027224 */ /* 0x008fe400078e00d5 */
[----:B------:R-:W-:-:S05]  /*35a70*/  IMAD.MOV.U32 R3, RZ, RZ, R212 ;  /* 0x000000ffff037224 */ /* 0x000fca00078e00d4 */
[----:B------:R3:W-:Y:S01]  /*35a80*/  LDGSTS.E [R20+0x23700], desc[UR60][R2.64], P0 ;  /* 0x2370000002147fae */ /* 0x0007e2000812187c */
[-C--:B------:R-:W-:Y:S02]  /*35a90*/  LEA.HI.X.SX32 R33, R24, R4.reuse, 0x2, P2 ;  /* 0x0000000418217211 */ /* 0x080fe400010f16ff */
[----:B------:R-:W-:Y:S02]  /*35aa0*/  LEA.HI.X.SX32 R31, R21, R4, 0x2, P3 ;  /* 0x00000004151f7211 */ /* 0x000fe400018f16ff */
[----:B---3--:R-:W-:Y:S01]  /*35ab0*/  MOV R2, R229 ;  /* 0x000000e500027202 */ /* 0x008fe20000000f00 */
[----:B------:R-:W-:Y:S01]  /*35ac0*/  IMAD.MOV.U32 R3, RZ, RZ, R228 ;  /* 0x000000ffff037224 */ /* 0x000fe200078e00e4 */
[----:B------:R3:W-:Y:S04]  /*35ad0*/  STL.64 [R1+0x1528], R32 ;  /* 0x0015282001007387 */ /* 0x0007e80000100a00 */
[----:B------:R2:W-:Y:S04]  /*35ae0*/  LDGSTS.E [R20+0x23b00], desc[UR60][R2.64], P0 ;  /* 0x23b0000002147fae */ /* 0x0005e8000812187c */
[----:B------:R3:W-:Y:S04]  /*35af0*/  STL.64 [R1+0x16b0], R30 ;  /* 0x0016b01e01007387 */ /* 0x0007e80000100a00 */
[----:B------:R-:W3:Y:S01]  /*35b00*/  LDL.LU R34, [R1+0x358] ;  /* 0x0003580001227983 */ /* 0x000ee20000300800 */
[----:B--2---:R-:W-:-:S03]  /*35b10*/  IMAD.MOV.U32 R2, RZ, RZ, R245 ;  /* 0x000000ffff027224 */ /* 0x004fc600078e00f5 */
[----:B------:R-:W2:Y:S01]  /*35b20*/  LDL.LU R35, [R1+0x338] ;  /* 0x0003380001237983 */ /* 0x000ea20000300800 */
[----:B------:R-:W-:-:S05]  /*35b30*/  IMAD.MOV.U32 R3, RZ, RZ, R244 ;  /* 0x000000ffff037224 */ /* 0x000fca00078e00f4 */
[----:B------:R4:W-:Y:S02]  /*35b40*/  LDGSTS.E [R20+0x23f00], desc[UR60][R2.64], P0 ;  /* 0x23f0000002147fae */ /* 0x0009e4000812187c */
[----:B----4-:R-:W-:Y:S02]  /*35b50*/  IMAD R2, R43, R25, RZ ;  /* 0x000000192b027224 */ /* 0x010fe400078e02ff */
[----:B------:R-:W4:Y:S01]  /*35b60*/  LDL.LU R43, [R1+0x330] ;  /* 0x00033000012b7983 */ /* 0x000f220000300800 */
[----:B------:R-:W-:Y:S01]  /*35b70*/  LEA R18, P1, R125, R0, 0x2 ;  /* 0x000000007d127211 */ /* 0x000fe200078210ff */
[----:B------:R-:W-:Y:S02]  /*35b80*/  IMAD R3, R36, R26, RZ ;  /* 0x0000001a24037224 */ /* 0x000fe400078e02ff */
[----:B------:R-:W2:Y:S01]  /*35b90*/  LDL.LU R36, [R1+0x310] ;  /* 0x0003100001247983 */ /* 0x000ea20000300800 */
[----:B------:R-:W-:Y:S01]  /*35ba0*/  IMAD R25, R37, R27, RZ ;  /* 0x0000001b25197224 */ /* 0x000fe200078e02ff */
[----:B------:R-:W-:-:S02]  /*35bb0*/  LEA.HI.X.SX32 R19, R125, R4, 0x2, P1 ;  /* 0x000000047d137211 */ /* 0x000fc400008f16ff */
[----:B------:R-:W2:Y:S01]  /*35bc0*/  LDL.LU R37, [R1+0x2f0] ;  /* 0x0002f00001257983 */ /* 0x000ea20000300800 */
[----:B------:R-:W-:Y:S01]  /*35bd0*/  LEA R44, P1, R2, R0, 0x2 ;  /* 0x00000000022c7211 */ /* 0x000fe200078210ff */
[----:B-1----:R-:W-:Y:S01]  /*35be0*/  IMAD R24, R82, R28, RZ ;  /* 0x0000001c52187224 */ /* 0x002fe200078e02ff */
[----:B------:R-:W-:Y:S01]  /*35bf0*/  LEA R40, P2, R3, R0, 0x2 ;  /* 0x0000000003287211 */ /* 0x000fe200078410ff */
[----:B------:R-:W-:Y:S01]  /*35c00*/  LDGSTS.E [R20+0x24300], desc[UR60][R18.64], P0 ;  /* 0x2430000012147fae */ /* 0x000fe2000812187c */
[----:B------:R-:W-:Y:S01]  /*35c10*/  LEA.HI.X.SX32 R45, R2, R4, 0x2, P1 ;  /* 0x00000004022d7211 */ /* 0x000fe200008f16ff */
[----:B------:R-:W-:Y:S01]  /*35c20*/  IMAD R21, R38, R29, RZ ;  /* 0x0000001d26157224 */ /* 0x000fe200078e02ff */
[----:B------:R-:W-:Y:S01]  /*35c30*/  LEA R38, P1, R25, R0, 0x2 ;  /* 0x0000000019267211 */ /* 0x000fe200078210ff */
[----:B------:R3:W-:Y:S01]  /*35c40*/  LDGSTS.E [R20+0x24700], desc[UR60][R32.64], P0 ;  /* 0x2470000020147fae */ /* 0x0007e2000812187c */
[-C--:B------:R-:W-:Y:S01]  /*35c50*/  LEA.HI.X.SX32 R41, R3, R4.reuse, 0x2, P2 ;  /* 0x0000000403297211 */ /* 0x080fe200010f16ff */
[----:B------:R-:W4:Y:S01]  /*35c60*/  LDC R28, c[0x0][0x240] ;  /* 0x00009000ff1c7b82 */ /* 0x000f220000000800 */
[----:B------:R-:W-:Y:S01]  /*35c70*/  LEA.HI.X.SX32 R39, R25, R4, 0x2, P1 ;  /* 0x0000000419277211 */ /* 0x000fe200008f16ff */
[----:B------:R-:W-:Y:S04]  /*35c80*/  STL.64 [R1+0x16e0], R44 ;  /* 0x0016e02c01007387 */ /* 0x000fe80000100a00 */
[----:B------:R1:W-:Y:S02]  /*35c90*/  LDGSTS.E [R20+0x24b00], desc[UR60][R30.64], P0 ;  /* 0x24b000001e147fae */ /* 0x0003e4000812187c */
[----:B------:R-:W2:Y:S01]  /*35ca0*/  LDC R27, c[0x0][0x240] ;  /* 0x00009000ff1b7b82 */ /* 0x000ea20000000800 */
[C---:B---3--:R-:W-:Y:S01]  /*35cb0*/  LEA R32, P3, R24.reuse, R0, 0x2 ;  /* 0x0000000018207211 */ /* 0x048fe200078610ff */
[----:B------:R-:W3:Y:S03]  /*35cc0*/  LDL.LU R82, [R1+0x2f4] ;  /* 0x0002f40001527983 */ /* 0x000ee60000300800 */
[----:B------:R-:W-:Y:S01]  /*35cd0*/  LEA.HI.X.SX32 R33, R24, R4, 0x2, P3 ;  /* 0x0000000418217211 */ /* 0x000fe200018f16ff */
[----:B------:R-:W-:Y:S01]  /*35ce0*/  LDGSTS.E [R20+0x24f00], desc[UR60][R44.64], P0 ;  /* 0x24f000002c147fae */ /* 0x000fe2000812187c */
[C---:B------:R-:W-:Y:S01]  /*35cf0*/  LEA R2, P2, R21.reuse, R0, 0x2 ;  /* 0x0000000015027211 */ /* 0x040fe200078410ff */
[----:B------:R-:W2:Y:S02]  /*35d00*/  LDC R26, c[0x0][0x240] ;  /* 0x00009000ff1a7b82 */ /* 0x000ea40000000800 */
[----:B------:R-:W-:Y:S04]  /*35d10*/  STL.64 [R1+0x1710], R40 ;  /* 0x0017102801007387 */ /* 0x000fe80000100a00 */
[----:B------:R-:W-:Y:S02]  /*35d20*/  LDGSTS.E [R20+0x25300], desc[UR60][R40.64], P0 ;  /* 0x2530000028147fae */ /* 0x000fe4000812187c */
[----:B------:R-:W2:Y:S02]  /*35d30*/  LDC R29, c[0x0][0x240] ;  /* 0x00009000ff1d7b82 */ /* 0x000ea40000000800 */
[----:B------:R1:W-:Y:S04]  /*35d40*/  STL.64 [R1+0x1768], R38 ;  /* 0x0017682601007387 */ /* 0x0003e80000100a00 */
[----:B------:R-:W-:Y:S02]  /*35d50*/  LDGSTS.E [R20+0x25700], desc[UR60][R38.64], P0 ;  /* 0x2570000026147fae */ /* 0x000fe4000812187c */
[----:B-1----:R-:W1:Y:S02]  /*35d60*/  LDC R30, c[0x0][0x240] ;  /* 0x00009000ff1e7b82 */ /* 0x002e640000000800 */
[----:B------:R-:W-:Y:S01]  /*35d70*/  STL.64 [R1+0x17e8], R32 ;  /* 0x0017e82001007387 */ /* 0x000fe20000100a00 */
[----:B------:R-:W-:-:S03]  /*35d80*/  LEA.HI.X.SX32 R3, R21, R4, 0x2, P2 ;  /* 0x0000000415037211 */ /* 0x000fc600010f16ff */
[----:B------:R-:W-:Y:S04]  /*35d90*/  LDGSTS.E [R20+0x25b00], desc[UR60][R32.64], P0 ;  /* 0x25b0000020147fae */ /* 0x000fe8000812187c */
[----:B------:R-:W3:Y:S04]  /*35da0*/  LDL.LU R38, [R1+0x2d0] ;  /* 0x0002d00001267983 */ /* 0x000ee80000300800 */
[----:B------:R2:W-:Y:S04]  /*35db0*/  STL.64 [R1+0x17f8], R2 ;  /* 0x0017f80201007387 */ /* 0x0005e80000100a00 */
[----:B------:R2:W-:Y:S01]  /*35dc0*/  LDGSTS.E [R20+0x25f00], desc[UR60][R2.64], P0 ;  /* 0x25f0000002147fae */ /* 0x0005e2000812187c */
[----:B----4-:R-:W-:-:S03]  /*35dd0*/  IMAD R25, R43, R28, RZ ;  /* 0x0000001c2b197224 */ /* 0x010fc600078e02ff */
[----:B------:R-:W4:Y:S01]  /*35de0*/  LDL.LU R43, [R1+0x5f4] ;  /* 0x0005f400012b7983 */ /* 0x000f220000300800 */
[----:B--2---:R-:W-:Y:S01]  /*35df0*/  IMAD R3, R35, R27, RZ ;  /* 0x0000001b23037224 */ /* 0x004fe200078e02ff */
[----:B------:R-:W2:Y:S01]  /*35e00*/  LDC R28, c[0x0][0x240] ;  /* 0x00009000ff1c7b82 */ /* 0x000ea20000000800 */
[----:B------:R-:W-:-:S07]  /*35e10*/  IMAD R2, R34, R26, RZ ;  /* 0x0000001a22027224 */ /* 0x000fce00078e02ff */
[----:B------:R-:W3:Y:S01]  /*35e20*/  LDC R27, c[0x0][0x240] ;  /* 0x00009000ff1b7b82 */ /* 0x000ee20000000800 */
[-C--:B------:R-:W-:Y:S01]  /*35e30*/  LEA R40, P1, R2, R0.reuse, 0x2 ;  /* 0x0000000002287211 */ /* 0x080fe200078210ff */
[----:B------:R-:W-:Y:S01]  /*35e40*/  IMAD R24, R36, R29, RZ ;  /* 0x0000001d24187224 */ /* 0x000fe200078e02ff */
[----:B------:R-:W-:Y:S01]  /*35e50*/  LEA R36, P2, R3, R0, 0x2 ;  /* 0x0000000003247211 */ /* 0x000fe200078410ff */
[----:B-1----:R-:W-:-:S04]  /*35e60*/  IMAD R21, R37, R30, RZ ;  /* 0x0000001e25157224 */ /* 0x002fc800078e02ff */
[----:B------:R-:W1:Y:S01]  /*35e70*/  LDC R26, c[0x0][0x240] ;  /* 0x00009000ff1a7b82 */ /* 0x000e620000000800 */
[----:B------:R-:W-:Y:S02]  /*35e80*/  LEA.HI.X.SX32 R41, R2, R4, 0x2, P1 ;  /* 0x0000000402297211 */ /* 0x000fe400008f16ff */
[-C--:B------:R-:W-:Y:S02]  /*35e90*/  LEA R34, P1, R25, R0.reuse, 0x2 ;  /* 0x0000000019227211 */ /* 0x080fe400078210ff */
[C---:B------:R-:W-:Y:S01]  /*35ea0*/  LEA R32, P3, R24.reuse, R0, 0x2 ;  /* 0x0000000018207211 */ /* 0x040fe200078610ff */
[----:B------:R-:W-:Y:S01]  /*35eb0*/  LDGSTS.E [R20+0x26300], desc[UR60][R40.64], P0 ;  /* 0x2630000028147fae */ /* 0x000fe2000812187c */
[----:B------:R-:W-:Y:S01]  /*35ec0*/  LEA.HI.X.SX32 R37, R3, R4, 0x2, P2 ;  /* 0x0000000403257211 */ /* 0x000fe200010f16ff */
[----:B------:R-:W4:Y:S01]  /*35ed0*/  LDC R29, c[0x0][0x240] ;  /* 0x00009000ff1d7b82 */ /* 0x000f220000000800 */
[----:B------:R-:W-:Y:S02]  /*35ee0*/  LEA R30, P2, R21, R0, 0x2 ;  /* 0x00000000151e7211 */ /* 0x000fe400078410ff */
[-C--:B------:R-:W-:Y:S01]  /*35ef0*/  LEA.HI.X.SX32 R35, R25, R4.reuse, 0x2, P1 ;  /* 0x0000000419237211 */ /* 0x080fe200008f16ff */
[----:B------:R-:W-:Y:S01]  /*35f00*/  STL.64 [R1+0x1818], R40 ;  /* 0x0018182801007387 */ /* 0x000fe20000100a00 */
[----:B------:R-:W-:-:S02]  /*35f10*/  LEA.HI.X.SX32 R33, R24, R4, 0x2, P3 ;  /* 0x0000000418217211 */ /* 0x000fc400018f16ff */
[----:B------:R-:W-:Y:S01]  /*35f20*/  LEA.HI.X.SX32 R31, R21, R4, 0x2, P2 ;  /* 0x00000004151f7211 */ /* 0x000fe200010f16ff */
[----:B------:R2:W-:Y:S01]  /*35f30*/  STL.64 [R1+0x1828], R36 ;  /* 0x0018282401007387 */ /* 0x0005e20000100a00 */
[----:B---3--:R-:W-:Y:S01]  /*35f40*/  IMAD R2, R82, R27, RZ ;  /* 0x0000001b52027224 */ /* 0x008fe200078e02ff */
[----:B------:R-:W3:Y:S02]  /*35f50*/  LDC R25, c[0x0][0x240] ;  /* 0x00009000ff197b82 */ /* 0x000ee40000000800 */
[----:B------:R2:W-:Y:S04]  /*35f60*/  STL.64 [R1+0x1850], R34 ;  /* 0x0018502201007387 */ /* 0x0005e80000100a00 */
[----:B------:R2:W-:Y:S01]  /*35f70*/  LDGSTS.E [R20+0x26700], desc[UR60][R36.64], P0 ;  /* 0x2670000024147fae */ /* 0x0005e2000812187c */
[----:B-1----:R-:W-:-:S03]  /*35f80*/  IMAD R3, R38, R26, RZ ;  /* 0x0000001a26037224 */ /* 0x002fc600078e02ff */
[----:B------:R1:W-:Y:S01]  /*35f90*/  STL.64 [R1+0x1860], R32 ;  /* 0x0018602001007387 */ /* 0x0003e20000100a00 */
[----:B------:R-:W3:Y:S03]  /*35fa0*/  LDC R27, c[0x0][0x240] ;  /* 0x00009000ff1b7b82 */ /* 0x000ee60000000800 */
[----:B------:R-:W-:Y:S04]  /*35fb0*/  LDGSTS.E [R20+0x26b00], desc[UR60][R34.64], P0 ;  /* 0x26b0000022147fae */ /* 0x000fe8000812187c */
[----:B------:R1:W-:Y:S01]  /*35fc0*/  STL.64 [R1+0x1868], R30 ;  /* 0x0018681e01007387 */ /* 0x0003e20000100a00 */
[----:B--2---:R-:W-:-:S03]  /*35fd0*/  LEA R36, P1, R2, R0, 0x2 ;  /* 0x0000000002247211 */ /* 0x004fc600078210ff */
[----:B------:R1:W-:Y:S04]  /*35fe0*/  LDGSTS.E [R20+0x26f00], desc[UR60][R32.64], P0 ;  /* 0x26f0000020147fae */ /* 0x0003e8000812187c */
[----:B------:R-:W2:Y:S04]  /*35ff0*/  LDL.LU R34, [R1+0x5f8] ;  /* 0x0005f80001227983 */ /* 0x000ea80000300800 */
[----:B------:R-:W3:Y:S04]  /*36000*/  LDL.LU R35, [R1+0x5f0] ;  /* 0x0005f00001237983 */ /* 0x000ee80000300800 */
[----:B------:R-:W3:Y:S04]  /*36010*/  LDL.LU R82, [R1+0x5ec] ;  /* 0x0005ec0001527983 */ /* 0x000ee80000300800 */
[----:B------:R-:W3:Y:S01]  /*36020*/  LDL.LU R38, [R1+0x5e4] ;  /* 0x0005e40001267983 */ /* 0x000ee20000300800 */
[----:B-1----:R-:W-:-:S02]  /*36030*/  LEA R32, P2, R3, R0, 0x2 ;  /* 0x0000000003207211 */ /* 0x002fc400078410ff */
[-C--:B------:R-:W-:Y:S01]  /*36040*/  LEA.HI.X.SX32 R37, R2, R4.reuse, 0x2, P1 ;  /* 0x0000000402257211 */ /* 0x080fe200008f16ff */
[----:B------:R1:W-:Y:S01]  /*36050*/  LDGSTS.E [R20+0x27300], desc[UR60][R30.64], P0 ;  /* 0x273000001e147fae */ /* 0x0003e2000812187c */
[----:B------:R-:W-:-:S03]  /*36060*/  LEA.HI.X.SX32 R33, R3, R4, 0x2, P2 ;  /* 0x0000000403217211 */ /* 0x000fc600010f16ff */
[----:B------:R4:W-:Y:S04]  /*36070*/  STL.64 [R1+0x1870], R36 ;  /* 0x0018702401007387 */ /* 0x0009e80000100a00 */
[----:B------:R-:W-:Y:S01]  /*36080*/  LDGSTS.E [R20+0x27700], desc[UR60][R36.64], P0 ;  /* 0x2770000024147fae */ /* 0x000fe2000812187c */
[----:B-1----:R-:W2:Y:S01]  /*36090*/  LDC R30, c[0x0][0x240] ;  /* 0x00009000ff1e7b82 */ /* 0x002ea20000000800 */
[----:B----4-:R-:W-:Y:S02]  /*360a0*/  IMAD R24, R43, R29, RZ ;  /* 0x0000001d2b187224 */ /* 0x010fe400078e02ff */
[----:B------:R-:W4:Y:S05]  /*360b0*/  LDL.LU R36, [R1+0x5e0] ;  /* 0x0005e00001247983 */ /* 0x000f2a0000300800 */
[----:B------:R-:W3:Y:S01]  /*360c0*/  LDC R31, c[0x0][0x240] ;  /* 0x00009000ff1f7b82 */ /* 0x000ee20000000800 */
[----:B------:R1:W-:Y:S04]  /*360d0*/  STL.64 [R1+0x1878], R32 ;  /* 0x0018782001007387 */ /* 0x0003e80000100a00 */
[----:B------:R-:W4:Y:S01]  /*360e0*/  LDL.LU R43, [R1+0x5dc] ;  /* 0x0005dc00012b7983 */ /* 0x000f220000300800 */
[----:B------:R-:W-:Y:S01]  /*360f0*/  IMAD R21, R246, R28, RZ ;  /* 0x0000001cf6157224 */ /* 0x000fe200078e02ff */
[----:B------:R-:W-:Y:S01]  /*36100*/  LOP3.LUT R26, R167, 0x70, RZ, 0x3c, !PT ;  /* 0x00000070a71a7812 */ /* 0x000fe200078e3cff */
[----:B------:R-:W4:Y:S01]  /*36110*/  LDC R28, c[0x0][0x240] ;  /* 0x00009000ff1c7b82 */ /* 0x000f220000000800 */
[CC--:B------:R-:W-:Y:S01]  /*36120*/  LEA R2, P1, R24.reuse, R0.reuse, 0x2 ;  /* 0x0000000018027211 */ /* 0x0c0fe200078210ff */
[----:B------:R1:W-:Y:S01]  /*36130*/  LDGSTS.E [R20+0x27b00], desc[UR60][R32.64], P0 ;  /* 0x27b0000020147fae */ /* 0x0003e2000812187c */
[----:B------:R-:W-:Y:S01]  /*36140*/  LEA R40, P3, R21, R0, 0x2 ;  /* 0x0000000015287211 */ /* 0x000fe200078610ff */
[----:B------:R-:W-:Y:S01]  /*36150*/  IMAD.IADD R26, R83, 0x1, R26 ;  /* 0x00000001531a7824 */ /* 0x000fe200078e021a */
[----:B------:R-:W-:-:S02]  /*36160*/  LEA.HI.X.SX32 R3, R24, R4, 0x2, P1 ;  /* 0x0000000418037211 */ /* 0x000fc400008f16ff */
[----:B------:R-:W-:Y:S01]  /*36170*/  LEA.HI.X.SX32 R41, R21, R4, 0x2, P3 ;  /* 0x0000000415297211 */ /* 0x000fe200018f16ff */
[----:B------:R-:W4:Y:S04]  /*36180*/  LDC R24, c[0x0][0x240] ;  /* 0x00009000ff187b82 */ /* 0x000f280000000800 */
[----:B------:R-:W-:Y:S04]  /*36190*/  STL.64 [R1+0x1880], R40 ;  /* 0x0018802801007387 */ /* 0x000fe80000100a00 */
[----:B------:R-:W4:Y:S01]  /*361a0*/  LDL.LU R37, [R1+0x5d8] ;  /* 0x0005d80001257983 */ /* 0x000f220000300800 */
[----:B-1----:R-:W1:Y:S03]  /*361b0*/  LDC R32, c[0x0][0x240] ;  /* 0x00009000ff207b82 */ /* 0x002e660000000800 */
[----:B------:R-:W-:Y:S04]  /*361c0*/  LDGSTS.E [R20+0x27f00], desc[UR60][R40.64], P0 ;  /* 0x27f0000028147fae */ /* 0x000fe8000812187c */
[----:B------:R2:W-:Y:S01]  /*361d0*/  STL.64 [R1+0xe08], R2 ;  /* 0x000e080201007387 */ /* 0x0005e20000100a00 */
[----:B------:R-:W1:Y:S03]  /*361e0*/  LDC R29, c[0x0][0x240] ;  /* 0x00009000ff1d7b82 */ /* 0x000e660000000800 */
[----:B------:R2:W-:Y:S04]  /*361f0*/  LDGSTS.E [R26+0x380], desc[UR60][R2.64], P0 ;  /* 0x00380000021a7fae */ /* 0x0005e8000812187c */
[----:B------:R-:W4:Y:S01]  /*36200*/  LDL.LU R83, [R1+0x5d4] ;  /* 0x0005d40001537983 */ /* 0x000f220000300800 */
[----:B--2---:R-:W-:-:S02]  /*36210*/  IMAD R2, R34, R30, RZ ;  /* 0x0000001e22027224 */ /* 0x004fc400078e02ff */
[----:B------:R-:W2:Y:S01]  /*36220*/  LDC R30, c[0x0][0x240] ;  /* 0x00009000ff1e7b82 */ /* 0x000ea20000000800 */
[----:B---3--:R-:W-:Y:S02]  /*36230*/  IMAD R21, R35, R31, RZ ;  /* 0x0000001f23157224 */ /* 0x008fe400078e02ff */
[-C--:B------:R-:W-:Y:S01]  /*36240*/  LEA R44, P1, R2, R0.reuse, 0x2 ;  /* 0x00000000022c7211 */ /* 0x080fe200078210ff */
[----:B------:R-:W-:Y:S02]  /*36250*/  IMAD R20, R82, R25, RZ ;  /* 0x0000001952147224 */ /* 0x000fe400078e02ff */
[----:B------:R-:W2:Y:S01]  /*36260*/  LDL.LU R82, [R1+0x5d0] ;  /* 0x0005d00001527983 */ /* 0x000ea20000300800 */
[----:B------:R-:W-:Y:S01]  /*36270*/  IMAD R3, R38, R27, RZ ;  /* 0x0000001b26037224 */ /* 0x000fe200078e02ff */
[----:B------:R-:W-:Y:S01]  /*36280*/  LEA R40, P2, R21, R0, 0x2 ;  /* 0x0000000015287211 */ /* 0x000fe200078410ff */
[----:B------:R-:W3:Y:S01]  /*36290*/  LDC R25, c[0x0][0x240] ;  /* 0x00009000ff197b82 */ /* 0x000ee20000000800 */
[----:B------:R-:W-:-:S02]  /*362a0*/  LEA.HI.X.SX32 R45, R2, R4, 0x2, P1 ;  /* 0x00000004022d7211 */ /* 0x000fc400008f16ff */
[CC--:B------:R-:W-:Y:S02]  /*362b0*/  LEA R38, P1, R20.reuse, R0.reuse, 0x2 ;  /* 0x0000000014267211 */ /* 0x0c0fe400078210ff */
[----:B------:R-:W-:Y:S01]  /*362c0*/  LEA R34, P3, R3, R0, 0x2 ;  /* 0x0000000003227211 */ /* 0x000fe200078610ff */
[----:B------:R1:W-:Y:S01]  /*362d0*/  LDGSTS.E [R26+0x780], desc[UR60][R44.64], P0 ;  /* 0x007800002c1a7fae */ /* 0x0003e2000812187c */
[-C--:B------:R-:W-:Y:S01]  /*362e0*/  LEA.HI.X.SX32 R41, R21, R4.reuse, 0x2, P2 ;  /* 0x0000000415297211 */ /* 0x080fe200010f16ff */
[----:B------:R-:W3:Y:S01]  /*362f0*/  LDC R27, c[0x0][0x240] ;  /* 0x00009000ff1b7b82 */ /* 0x000ee20000000800 */
[-C--:B------:R-:W-:Y:S02]  /*36300*/  LEA.HI.X.SX32 R39, R20, R4.reuse, 0x2, P1 ;  /* 0x0000000414277211 */ /* 0x080fe400008f16ff */
[----:B------:R-:W-:Y:S01]  /*36310*/  LEA.HI.X.SX32 R35, R3, R4, 0x2, P3 ;  /* 0x0000000403237211 */ /* 0x000fe200018f16ff */
[----:B------:R-:W-:Y:S04]  /*36320*/  STL.64 [R1+0xe48], R44 ;  /* 0x000e482c01007387 */ /* 0x000fe80000100a00 */
[----:B------:R-:W-:Y:S04]  /*36330*/  STL.64 [R1+0xe88], R40 ;  /* 0x000e882801007387 */ /* 0x000fe80000100a00 */
[----:B------:R3:W-:Y:S04]  /*36340*/  LDGSTS.E [R26+0xb80], desc[UR60][R40.64], P0 ;  /* 0x00b80000281a7fae */ /* 0x0007e8000812187c */
[----:B------:R1:W-:Y:S04]  /*36350*/  STL.64 [R1+0xec8], R38 ;  /* 0x000ec82601007387 */ /* 0x0003e80000100a00 */
[----:B------:R-:W-:Y:S04]  /*36360*/  LDGSTS.E [R26+0xf80], desc[UR60][R38.64], P0 ;  /* 0x00f80000261a7fae */ /* 0x000fe8000812187c */
[----:B------:R4:W-:Y:S04]  /*36370*/  STL.64 [R1+0xf08], R34 ;  /* 0x000f082201007387 */ /* 0x0009e80000100a00 */
[----:B------:R-:W-:Y:S04]  /*36380*/  LDGSTS.E [R26+0x1380], desc[UR60][R34.64], P0 ;  /* 0x01380000221a7fae */ /* 0x000fe8000812187c */
[----:B-1----:R-:W2:Y:S01]  /*36390*/  LDL.LU R38, [R1+0x5cc] ;  /* 0x0005cc0001267983 */ /* 0x002ea20000300800 */
[----:B----4-:R-:W-:-:S03]  /*363a0*/  IMAD R3, R43, R24, RZ ;  /* 0x000000182b037224 */ /* 0x010fc600078e02ff */
[----:B------:R-:W4:Y:S01]  /*363b0*/  LDL.LU R43, [R1+0x5c8] ;  /* 0x0005c800012b7983 */ /* 0x000f220000300800 */
[----:B------:R-:W-:Y:S01]  /*363c0*/  IMAD R2, R36, R32, RZ ;  /* 0x0000002024027224 */ /* 0x000fe200078e02ff */
[----:B------:R-:W1:Y:S02]  /*363d0*/  LDC R24, c[0x0][0x240] ;  /* 0x00009000ff187b82 */ /* 0x000e640000000800 */
[----:B------:R-:W4:Y:S02]  /*363e0*/  LDL.LU R34, [R1+0x5c4] ;  /* 0x0005c40001227983 */ /* 0x000f240000300800 */
[C---:B------:R-:W-:Y:S02]  /*363f0*/  LEA R32, P1, R2.reuse, R0, 0x2 ;  /* 0x0000000002207211 */ /* 0x040fe400078210ff */
[----:B------:R-:W4:Y:S02]  /*36400*/  LDL.LU R35, [R1+0x5c0] ;  /* 0x0005c00001237983 */ /* 0x000f240000300800 */
[----:B------:R-:W-:-:S02]  /*36410*/  LEA.HI.X.SX32 R33, R2, R4, 0x2, P1 ;  /* 0x0000000402217211 */ /* 0x000fc400008f16ff */
[----:B------:R-:W-:-:S03]  /*36420*/  LEA R46, P1, R3, R0, 0x2 ;  /* 0x00000000032e7211 */ /* 0x000fc600078210ff */
[----:B------:R2:W-:Y:S01]  /*36430*/  STL.64 [R1+0xf48], R32 ;  /* 0x000f482001007387 */ /* 0x0005e20000100a00 */
[----:B------:R-:W-:-:S03]  /*36440*/  IMAD R21, R37, R28, RZ ;  /* 0x0000001c25157224 */ /* 0x000fc600078e02ff */
[----:B------:R-:W4:Y:S01]  /*36450*/  LDL.LU R36, [R1+0x5bc] ;  /* 0x0005bc0001247983 */ /* 0x000f220000300800 */
[----:B------:R-:W-:Y:S01]  /*36460*/  LEA.HI.X.SX32 R47, R3, R4, 0x2, P1 ;  /* 0x00000004032f7211 */ /* 0x000fe200008f16ff */
[----:B------:R-:W4:Y:S01]  /*36470*/  LDC R28, c[0x0][0x240] ;  /* 0x00009000ff1c7b82 */ /* 0x000f220000000800 */
[----:B------:R-:W-:Y:S01]  /*36480*/  LEA R44, P2, R21, R0, 0x2 ;  /* 0x00000000152c7211 */ /* 0x000fe200078410ff */
[----:B------:R2:W-:Y:S01]  /*36490*/  LDGSTS.E [R26+0x1780], desc[UR60][R32.64], P0 ;  /* 0x01780000201a7fae */ /* 0x0005e2000812187c */
[----:B------:R-:W-:Y:S02]  /*364a0*/  IMAD R20, R83, R29, RZ ;  /* 0x0000001d53147224 */ /* 0x000fe400078e02ff */
[----:B------:R-:W-:Y:S01]  /*364b0*/  LEA.HI.X.SX32 R45, R21, R4, 0x2, P2 ;  /* 0x00000004152d7211 */ /* 0x000fe200010f16ff */
[----:B------:R-:W-:Y:S02]  /*364c0*/  STL.64 [R1+0xf88], R46 ;  /* 0x000f882e01007387 */ /* 0x000fe40000100a00 */
[----:B------:R-:W4:Y:S01]  /*364d0*/  LDC R29, c[0x0][0x240] ;  /* 0x00009000ff1d7b82 */ /* 0x000f220000000800 */
[C---:B---3--:R-:W-:Y:S01]  /*364e0*/  LEA R40, P3, R20.reuse, R0, 0x2 ;  /* 0x0000000014287211 */ /* 0x048fe200078610ff */
[----:B------:R-:W-:Y:S03]  /*364f0*/  LDGSTS.E [R26+0x1b80], desc[UR60][R46.64], P0 ;  /* 0x01b800002e1a7fae */ /* 0x000fe6000812187c */
[----:B------:R-:W-:Y:S01]  /*36500*/  LEA.HI.X.SX32 R41, R20, R4, 0x2, P3 ;  /* 0x0000000414297211 */ /* 0x000fe200018f16ff */
[----:B------:R3:W-:Y:S04]  /*36510*/  STL.64 [R1+0xfc8], R44 ;  /* 0x000fc82c01007387 */ /* 0x0007e80000100a00 */
[----:B------:R3:W-:Y:S04]  /*36520*/  STL.64 [R1+0x1008], R40 ;  /* 0x0010082801007387 */ /* 0x0007e80000100a00 */
[----:B------:R-:W3:Y:S04]  /*36530*/  LDL.LU R37, [R1+0x5b8] ;  /* 0x0005b80001257983 */ /* 0x000ee80000300800 */
[----:B------:R3:W-:Y:S04]  /*36540*/  LDGSTS.E [R26+0x1f80], desc[UR60][R44.64], P0 ;  /* 0x01f800002c1a7fae */ /* 0x0007e8000812187c */
[----:B------:R3:W-:Y:S01]  /*36550*/  LDGSTS.E [R26+0x2380], desc[UR60][R40.64], P0 ;  /* 0x02380000281a7fae */ /* 0x0007e2000812187c */
[----:B--2---:R-:W-:-:S02]  /*36560*/  IMAD R2, R82, R30, RZ ;  /* 0x0000001e52027224 */ /* 0x004fc400078e02ff */
[----:B------:R-:W2:Y:S03]  /*36570*/  LDC R30, c[0x0][0x240] ;  /* 0x00009000ff1e7b82 */ /* 0x000ea60000000800 */
[----:B------:R-:W-:-:S04]  /*36580*/  LEA R32, P1, R2, R0, 0x2 ;  /* 0x0000000002207211 */ /* 0x000fc800078210ff */
[----:B------:R-:W-:-:S05]  /*36590*/  LEA.HI.X.SX32 R33, R2, R4, 0x2, P1 ;  /* 0x0000000402217211 */ /* 0x000fca00008f16ff */
[----:B------:R2:W-:Y:S04]  /*365a0*/  STL.64 [R1+0x1048], R32 ;  /* 0x0010482001007387 */ /* 0x0005e80000100a00 */
[----:B------:R-:W2:Y:S04]  /*365b0*/  LDL.LU R83, [R1+0x5b0] ;  /* 0x0005b00001537983 */ /* 0x000ea80000300800 */
[----:B------:R-:W2:Y:S04]  /*365c0*/  LDL.LU R82, [R1+0x5ac] ;  /* 0x0005ac0001527983 */ /* 0x000ea80000300800 */
[----:B------:R2:W-:Y:S01]  /*365d0*/  LDGSTS.E [R26+0x2780], desc[UR60][R32.64], P0 ;  /* 0x02780000201a7fae */ /* 0x0005e2000812187c */
[----:B-1----:R-:W-:-:S03]  /*365e0*/  IMAD R2, R38, R24, RZ ;  /* 0x0000001826027224 */ /* 0x002fc600078e02ff */
[----:B------:R-:W2:Y:S01]  /*365f0*/  LDL.LU R38, [R1+0x5a8] ;  /* 0x0005a80001267983 */ /* 0x000ea20000300800 */
[----:B------:R-:W1:Y:S01]  /*36600*/  LDC R24, c[0x0][0x240] ;  /* 0x00009000ff187b82 */ /* 0x000e620000000800 */
[----:B----4-:R-:W-:Y:S02]  /*36610*/  IMAD R3, R43, R25, RZ ;  /* 0x000000192b037224 */ /* 0x010fe400078e02ff */
[----:B------:R-:W4:Y:S05]  /*36620*/  LDL.LU R43, [R1+0x5a0] ;  /* 0x0005a000012b7983 */ /* 0x000f2a0000300800 */
[----:B------:R-:W1:Y:S01]  /*36630*/  LDC R25, c[0x0][0x240] ;  /* 0x00009000ff197b82 */ /* 0x000e620000000800 */
[----:B------:R-:W-:Y:S01]  /*36640*/  IMAD R21, R34, R27, RZ ;  /* 0x0000001b22157224 */ /* 0x000fe200078e02ff */
[----:B---3--:R-:W-:Y:S01]  /*36650*/  LEA R44, P1, R2, R0, 0x2 ;  /* 0x00000000022c7211 */ /* 0x008fe200078210ff */
[----:B------:R-:W-:-:S05]  /*36660*/  IMAD R20, R35, R28, RZ ;  /* 0x0000001c23147224 */ /* 0x000fca00078e02ff */
[----:B------:R-:W3:Y:S01]  /*36670*/  LDC R27, c[0x0][0x240] ;  /* 0x00009000ff1b7b82 */ /* 0x000ee20000000800 */
[----:B------:R-:W-:Y:S02]  /*36680*/  LEA.HI.X.SX32 R45, R2, R4, 0x2, P1 ;  /* 0x00000004022d7211 */ /* 0x000fe400008f16ff */
[----:B------:R-:W-:-:S05]  /*36690*/  LEA R40, P2, R3, R0, 0x2 ;  /* 0x0000000003287211 */ /* 0x000fca00078410ff */
[----:B------:R-:W3:Y:S01]  /*366a0*/  LDC R28, c[0x0][0x240] ;  /* 0x00009000ff1c7b82 */ /* 0x000ee20000000800 */
[----:B--2---:R-:W-:Y:S01]  /*366b0*/  IMAD R2, R36, R30, RZ ;  /* 0x0000001e24027224 */ /* 0x004fe200078e02ff */
        /* <DEDUP_REMOVED lines=11> */
[----:B------:R2:W-:Y:S04]  /*36770*/  STL.64 [R1+0x1148], R32 ;  /* 0x0011482001007387 */ /* 0x0005e80000100a00 */
[----:B------:R4:W-:Y:S04]  /*36780*/  STL.64 [R1+0x1188], R30 ;  /* 0x0011881e01007387 */ /* 0x0009e80000100a00 */
[----:B------:R-:W-:Y:S01]  /*36790*/  LDGSTS.E [R26+0x2f80], desc[UR60][R40.64], P0 ;  /* 0x02f80000281a7fae */ /* 0x000fe2000812187c */
[----:B-1----:R-:W-:-:S03]  /*367a0*/  IMAD R2, R37, R24, RZ ;  /* 0x0000001825027224 */ /* 0x002fc600078e02ff */
[----:B------:R-:W4:Y:S04]  /*367b0*/  LDL.LU R37, [R1+0x5a4] ;  /* 0x0005a40001257983 */ /* 0x000f280000300800 */
[----:B------:R-:W-:Y:S04]  /*367c0*/  LDGSTS.E [R26+0x3380], desc[UR60][R34.64], P0 ;  /* 0x03380000221a7fae */ /* 0x000fe8000812187c */
[----:B------:R2:W-:Y:S04]  /*367d0*/  LDGSTS.E [R26+0x3780], desc[UR60][R32.64], P0 ;  /* 0x03780000201a7fae */ /* 0x0005e8000812187c */
[----:B------:R1:W-:Y:S01]  /*367e0*/  LDGSTS.E [R26+0x3b80], desc[UR60][R30.64], P0 ;  /* 0x03b800001e1a7fae */ /* 0x0003e2000812187c */
[----:B--2---:R-:W-:-:S04]  /*367f0*/  LEA R32, P1, R2, R0, 0x2 ;  /* 0x0000000002207211 */ /* 0x004fc800078210ff */
[----:B------:R-:W-:-:S05]  /*36800*/  LEA.HI.X.SX32 R33, R2, R4, 0x2, P1 ;  /* 0x0000000402217211 */ /* 0x000fca00008f16ff */
[----:B------:R2:W-:Y:S01]  /*36810*/  LDGSTS.E [R26+0x3f80], desc[UR60][R32.64], P0 ;  /* 0x03f80000201a7fae */ /* 0x0005e2000812187c */
[----:B------:R-:W-:-:S03]  /*36820*/  IMAD R3, R83, R25, RZ ;  /* 0x0000001953037224 */ /* 0x000fc600078e02ff */
[----:B------:R-:W2:Y:S01]  /*36830*/  LDL.LU R83, [R1+0x59c] ;  /* 0x00059c0001537983 */ /* 0x000ea20000300800 */
[----:B------:R-:W2:Y:S01]  /*36840*/  LDC R25, c[0x0][0x240] ;  /* 0x00009000ff197b82 */ /* 0x000ea20000000800 */
[----:B---3--:R-:W-:Y:S02]  /*36850*/  IMAD R24, R82, R27, RZ ;  /* 0x0000001b52187224 */ /* 0x008fe400078e02ff */
[----:B------:R-:W3:Y:S01]  /*36860*/  LDL.LU R82, [R1+0x598] ;  /* 0x0005980001527983 */ /* 0x000ee20000300800 */
[----:B------:R-:W-:-:S04]  /*36870*/  LEA R34, P2, R3, R0, 0x2 ;  /* 0x0000000003227211 */ /* 0x000fc800078410ff */
[----:B------:R-:W-:Y:S01]  /*36880*/  LEA.HI.X.SX32 R35, R3, R4, 0x2, P2 ;  /* 0x0000000403237211 */ /* 0x000fe200010f16ff */
[----:B------:R-:W3:Y:S01]  /*36890*/  LDC R27, c[0x0][0x240] ;  /* 0x00009000ff1b7b82 */ /* 0x000ee20000000800 */
[----:B------:R-:W-:Y:S02]  /*368a0*/  IMAD R21, R38, R28, RZ ;  /* 0x0000001c26157224 */ /* 0x000fe400078e02ff */
[----:B----4-:R-:W-:Y:S01]  /*368b0*/  IMAD R20, R43, R29, RZ ;  /* 0x0000001d2b147224 */ /* 0x010fe200078e02ff */
[----:B------:R-:W4:Y:S04]  /*368c0*/  LDL.LU R38, [R1+0x594] ;  /* 0x0005940001267983 */ /* 0x000f280000300800 */
[----:B------:R-:W3:Y:S01]  /*368d0*/  LDC R28, c[0x0][0x240] ;  /* 0x00009000ff1c7b82 */ /* 0x000ee20000000800 */
[----:B------:R2:W-:Y:S04]  /*368e0*/  STL.64 [R1+0x11c8], R32 ;  /* 0x0011c82001007387 */ /* 0x0005e80000100a00 */
[----:B------:R2:W-:Y:S03]  /*368f0*/  STL.64 [R1+0x1208], R34 ;  /* 0x0012082201007387 */ /* 0x0005e60000100a00 */
[----:B------:R-:W4:Y:S01]  /*36900*/  LDC R29, c[0x0][0x240] ;  /* 0x00009000ff1d7b82 */ /* 0x000f220000000800 */
[----:B------:R-:W4:Y:S01]  /*36910*/  LDL.LU R43, [R1+0x590] ;  /* 0x00059000012b7983 */ /* 0x000f220000300800 */
[----:B-1----:R-:W-:-:S02]  /*36920*/  LEA R30, P1, R24, R0, 0x2 ;  /* 0x00000000181e7211 */ /* 0x002fc400078210ff */
[-C--:B------:R-:W-:Y:S01]  /*36930*/  LEA R2, P3, R20, R0.reuse, 0x2 ;  /* 0x0000000014027211 */ /* 0x080fe200078610ff */
[----:B------:R-:W-:Y:S01]  /*36940*/  LDGSTS.E [R26+0x4380], desc[UR60][R34.64], P0 ;  /* 0x04380000221a7fae */ /* 0x000fe2000812187c */
[C---:B--2---:R-:W-:Y:S02]  /*36950*/  LEA R32, P2, R21.reuse, R0, 0x2 ;  /* 0x0000000015207211 */ /* 0x044fe400078410ff */
[-C--:B------:R-:W-:Y:S02]  /*36960*/  LEA.HI.X.SX32 R31, R24, R4.reuse, 0x2, P1 ;  /* 0x00000004181f7211 */ /* 0x080fe400008f16ff */
[-C--:B------:R-:W-:Y:S01]  /*36970*/  LEA.HI.X.SX32 R33, R21, R4.reuse, 0x2, P2 ;  /* 0x0000000415217211 */ /* 0x080fe200010f16ff */
[----:B------:R-:W1:Y:S01]  /*36980*/  LDC R24, c[0x0][0x240] ;  /* 0x00009000ff187b82 */ /* 0x000e620000000800 */
[----:B------:R-:W-:Y:S01]  /*36990*/  LEA.HI.X.SX32 R3, R20, R4, 0x2, P3 ;  /* 0x0000000414037211 */ /* 0x000fe200018f16ff */
[----:B------:R2:W-:Y:S04]  /*369a0*/  STL.64 [R1+0x1248], R30 ;  /* 0x0012481e01007387 */ /* 0x0005e80000100a00 */
[----:B------:R-:W-:Y:S04]  /*369b0*/  STL.64 [R1+0x1288], R32 ;  /* 0x0012882001007387 */ /* 0x000fe80000100a00 */
[----:B------:R2:W-:Y:S04]  /*369c0*/  STL.64 [R1+0x12c8], R2 ;  /* 0x0012c80201007387 */ /* 0x0005e80000100a00 */
[----:B------:R-:W4:Y:S04]  /*369d0*/  LDL.LU R34, [R1+0x58c] ;  /* 0x00058c0001227983 */ /* 0x000f280000300800 */
[----:B------:R-:W4:Y:S04]  /*369e0*/  LDL.LU R35, [R1+0x588] ;  /* 0x0005880001237983 */ /* 0x000f280000300800 */
[----:B------:R2:W-:Y:S04]  /*369f0*/  LDGSTS.E [R26+0x4780], desc[UR60][R30.64], P0 ;  /* 0x047800001e1a7fae */ /* 0x0005e8000812187c */
[----:B------:R-:W-:Y:S04]  /*36a00*/  LDGSTS.E [R26+0x4b80], desc[UR60][R32.64], P0 ;  /* 0x04b80000201a7fae */ /* 0x000fe8000812187c */
[----:B------:R1:W-:Y:S01]  /*36a10*/  LDGSTS.E [R26+0x4f80], desc[UR60][R2.64], P0 ;  /* 0x04f80000021a7fae */ /* 0x0003e2000812187c */
[----:B--2---:R-:W2:Y:S03]  /*36a20*/  LDC R30, c[0x0][0x240] ;  /* 0x00009000ff1e7b82 */ /* 0x004ea60000000800 */
[----:B------:R-:W2:Y:S01]  /*36a30*/  LDL.LU R36, [R1+0x584] ;  /* 0x0005840001247983 */ /* 0x000ea20000300800 */
[----:B-1----:R-:W-:-:S04]  /*36a40*/  IMAD R2, R37, R25, RZ ;  /* 0x0000001925027224 */ /* 0x002fc800078e02ff */
[----:B------:R-:W1:Y:S01]  /*36a50*/  LDC R25, c[0x0][0x240] ;  /* 0x00009000ff197b82 */ /* 0x000e620000000800 */
[----:B------:R-:W-:-:S04]  /*36a60*/  LEA R44, P1, R2, R0, 0x2 ;  /* 0x00000000022c7211 */ /* 0x000fc800078210ff */
[----:B------:R-:W-:-:S05]  /*36a70*/  LEA.HI.X.SX32 R45, R2, R4, 0x2, P1 ;  /* 0x00000004022d7211 */ /* 0x000fca00008f16ff */
[----:B------:R-:W-:Y:S01]  /*36a80*/  LDGSTS.E [R26+0x5380], desc[UR60][R44.64], P0 ;  /* 0x053800002c1a7fae */ /* 0x000fe2000812187c */
[----:B---3--:R-:W-:Y:S02]  /*36a90*/  IMAD R21, R83, R28, RZ ;  /* 0x0000001c53157224 */ /* 0x008fe400078e02ff */
[----:B------:R-:W3:Y:S01]  /*36aa0*/  LDC R28, c[0x0][0x240] ;  /* 0x00009000ff1c7b82 */ /* 0x000ee20000000800 */
[----:B------:R-:W-:Y:S02]  /*36ab0*/  IMAD R20, R82, R27, RZ ;  /* 0x0000001b52147224 */ /* 0x000fe400078e02ff */
[----:B------:R-:W3:Y:S03]  /*36ac0*/  LDL.LU R82, [R1+0x580] ;  /* 0x0005800001527983 */ /* 0x000ee60000300800 */
[C---:B------:R-:W-:Y:S01]  /*36ad0*/  LEA R40, P1, R20.reuse, R0, 0x2 ;  /* 0x0000000014287211 */ /* 0x040fe200078210ff */
[----:B------:R-:W-:Y:S01]  /*36ae0*/  STL.64 [R1+0x1308], R44 ;  /* 0x0013082c01007387 */ /* 0x000fe20000100a00 */
[----:B------:R-:W1:Y:S02]  /*36af0*/  LDC R27, c[0x0][0x240] ;  /* 0x00009000ff1b7b82 */ /* 0x000e640000000800 */
[----:B------:R-:W-:Y:S01]  /*36b00*/  LEA.HI.X.SX32 R41, R20, R4, 0x2, P1 ;  /* 0x0000000414297211 */ /* 0x000fe200008f16ff */
[----:B----4-:R-:W-:Y:S01]  /*36b10*/  IMAD R3, R38, R29, RZ ;  /* 0x0000001d26037224 */ /* 0x010fe200078e02ff */
[----:B------:R-:W-:-:S04]  /*36b20*/  LEA R38, P2, R21, R0, 0x2 ;  /* 0x0000000015267211 */ /* 0x000fc800078410ff */
[----:B------:R-:W4:Y:S01]  /*36b30*/  LDC R29, c[0x0][0x240] ;  /* 0x00009000ff1d7b82 */ /* 0x000f220000000800 */
[----:B------:R-:W-:Y:S02]  /*36b40*/  LEA R32, P3, R3, R0, 0x2 ;  /* 0x0000000003207211 */ /* 0x000fe400078610ff */
[-C--:B------:R-:W-:Y:S02]  /*36b50*/  LEA.HI.X.SX32 R39, R21, R4.reuse, 0x2, P2 ;  /* 0x0000000415277211 */ /* 0x080fe400010f16ff */
[----:B------:R-:W-:-:S03]  /*36b60*/  LEA.HI.X.SX32 R33, R3, R4, 0x2, P3 ;  /* 0x0000000403217211 */ /* 0x000fc600018f16ff */
[----:B------:R1:W-:Y:S04]  /*36b70*/  STL.64 [R1+0x1348], R38 ;  /* 0x0013482601007387 */ /* 0x0003e80000100a00 */
[----:B------:R-:W-:Y:S01]  /*36b80*/  LDGSTS.E [R26+0x5780], desc[UR60][R38.64], P0 ;  /* 0x05780000261a7fae */ /* 0x000fe2000812187c */
[----:B--2---:R-:W-:-:S03]  /*36b90*/  IMAD R2, R43, R30, RZ ;  /* 0x0000001e2b027224 */ /* 0x004fc600078e02ff */
[----:B------:R2:W-:Y:S04]  /*36ba0*/  LDGSTS.E [R26+0x5b80], desc[UR60][R40.64], P0 ;  /* 0x05b80000281a7fae */ /* 0x0005e8000812187c */
[----:B-1----:R-:W4:Y:S04]  /*36bb0*/  LDL.LU R38, [R1+0x57c] ;  /* 0x00057c0001267983 */ /* 0x002f280000300800 */
[----:B------:R2:W-:Y:S04]  /*36bc0*/  STL.64 [R1+0x1388], R40 ;  /* 0x0013882801007387 */ /* 0x0005e80000100a00 */
[----:B------:R1:W-:Y:S04]  /*36bd0*/  STL.64 [R1+0x13c8], R32 ;  /* 0x0013c82001007387 */ /* 0x0003e80000100a00 */
[----:B------:R-:W4:Y:S04]  /*36be0*/  LDL.LU R37, [R1+0x578] ;  /* 0x0005780001257983 */ /* 0x000f280000300800 */
[----:B------:R-:W4:Y:S01]  /*36bf0*/  LDL.LU R43, [R1+0x574] ;  /* 0x00057400012b7983 */ /* 0x000f220000300800 */
[----:B---3--:R-:W-:-:S02]  /*36c00*/  IMAD R21, R35, R28, RZ ;  /* 0x0000001c23157224 */ /* 0x008fc400078e02ff */
[----:B------:R-:W3:Y:S01]  /*36c10*/  LDC R28, c[0x0][0x240] ;  /* 0x00009000ff1c7b82 */ /* 0x000ee20000000800 */
[----:B------:R-:W-:Y:S01]  /*36c20*/  IMAD R3, R34, R25, RZ ;  /* 0x0000001922037224 */ /* 0x000fe200078e02ff */
[C---:B------:R-:W-:Y:S01]  /*36c30*/  LEA R30, P1, R2.reuse, R0, 0x2 ;  /* 0x00000000021e7211 */ /* 0x040fe200078210ff */
[----:B------:R-:W3:Y:S04]  /*36c40*/  LDL.LU R83, [R1+0x570] ;  /* 0x0005700001537983 */ /* 0x000ee80000300800 */
[----:B------:R1:W-:Y:S01]  /*36c50*/  LDGSTS.E [R26+0x5f80], desc[UR60][R32.64], P0 ;  /* 0x05f80000201a7fae */ /* 0x0003e2000812187c */
[----:B------:R-:W3:Y:S01]  /*36c60*/  LDC R25, c[0x0][0x240] ;  /* 0x00009000ff197b82 */ /* 0x000ee20000000800 */
[----:B------:R-:W-:Y:S01]  /*36c70*/  LEA.HI.X.SX32 R31, R2, R4, 0x2, P1 ;  /* 0x00000004021f7211 */ /* 0x000fe200008f16ff */
[----:B------:R-:W-:Y:S01]  /*36c80*/  IMAD R20, R36, R24, RZ ;  /* 0x0000001824147224 */ /* 0x000fe200078e02ff */
[----:B--2---:R-:W-:-:S02]  /*36c90*/  LEA R40, P1, R3, R0, 0x2 ;  /* 0x0000000003287211 */ /* 0x004fc400078210ff */
[----:B------:R-:W-:Y:S01]  /*36ca0*/  LEA R34, P2, R21, R0, 0x2 ;  /* 0x0000000015227211 */ /* 0x000fe200078410ff */
[----:B------:R2:W-:Y:S01]  /*36cb0*/  STL.64 [R1+0x1408], R30 ;  /* 0x0014081e01007387 */ /* 0x0005e20000100a00 */
[----:B------:R-:W-:Y:S01]  /*36cc0*/  LEA.HI.X.SX32 R41, R3, R4, 0x2, P1 ;  /* 0x0000000403297211 */ /* 0x000fe200008f16ff */
[----:B------:R-:W3:Y:S02]  /*36cd0*/  LDC R24, c[0x0][0x240] ;  /* 0x00009000ff187b82 */ /* 0x000ee40000000800 */
[----:B------:R2:W-:Y:S01]  /*36ce0*/  LDGSTS.E [R26+0x6380], desc[UR60][R30.64], P0 ;  /* 0x063800001e1a7fae */ /* 0x0005e2000812187c */
[C---:B-1----:R-:W-:Y:S02]  /*36cf0*/  LEA R32, P3, R20.reuse, R0, 0x2 ;  /* 0x0000000014207211 */ /* 0x042fe400078610ff */
[-C--:B------:R-:W-:Y:S01]  /*36d00*/  LEA.HI.X.SX32 R35, R21, R4.reuse, 0x2, P2 ;  /* 0x0000000415237211 */ /* 0x080fe200010f16ff */
[----:B------:R1:W-:Y:S01]  /*36d10*/  LDGSTS.E [R26+0x6780], desc[UR60][R40.64], P0 ;  /* 0x06780000281a7fae */ /* 0x0003e2000812187c */
[----:B------:R-:W-:-:S03]  /*36d20*/  LEA.HI.X.SX32 R33, R20, R4, 0x2, P3 ;  /* 0x0000000414217211 */ /* 0x000fc600018f16ff */
[----:B------:R-:W-:Y:S04]  /*36d30*/  LDGSTS.E [R26+0x6b80], desc[UR60][R34.64], P0 ;  /* 0x06b80000221a7fae */ /* 0x000fe8000812187c */
[----:B------:R1:W-:Y:S01]  /*36d40*/  LDGSTS.E [R26+0x6f80], desc[UR60][R32.64], P0 ;  /* 0x06f80000201a7fae */ /* 0x0003e2000812187c */
[----:B----4-:R-:W-:-:S03]  /*36d50*/  IMAD R2, R82, R29, RZ ;  /* 0x0000001d52027224 */ /* 0x010fc600078e02ff */
[----:B------:R-:W4:Y:S01]  /*36d60*/  LDL.LU R82, [R1+0x56c] ;  /* 0x00056c0001527983 */ /* 0x000f220000300800 */
[----:B------:R-:W4:Y:S01]  /*36d70*/  LDC R29, c[0x0][0x240] ;  /* 0x00009000ff1d7b82 */ /* 0x000f220000000800 */
[C---:B--2---:R-:W-:Y:S02]  /*36d80*/  LEA R30, P1, R2.reuse, R0, 0x2 ;  /* 0x00000000021e7211 */ /* 0x044fe400078210ff */
[----:B------:R1:W-:Y:S02]  /*36d90*/  STL.64 [R1+0x1448], R40 ;  /* 0x0014482801007387 */ /* 0x0003e40000100a00 */
[----:B------:R-:W-:Y:S02]  /*36da0*/  LEA.HI.X.SX32 R31, R2, R4, 0x2, P1 ;  /* 0x00000004021f7211 */ /* 0x000fe400008f16ff */
[----:B------:R-:W-:Y:S04]  /*36db0*/  STL.64 [R1+0x1488], R34 ;  /* 0x0014882201007387 */ /* 0x000fe80000100a00 */
[----:B------:R2:W-:Y:S04]  /*36dc0*/  STL.64 [R1+0x14c8], R32 ;  /* 0x0014c82001007387 */ /* 0x0005e80000100a00 */
[----:B------:R2:W-:Y:S04]  /*36dd0*/  STL.64 [R1+0x1508], R30 ;  /* 0x0015081e01007387 */ /* 0x0005e80000100a00 */
[----:B------:R2:W-:Y:S01]  /*36de0*/  LDGSTS.E [R26+0x7380], desc[UR60][R30.64], P0 ;  /* 0x073800001e1a7fae */ /* 0x0005e2000812187c */
[----:B---3--:R-:W-:-:S03]  /*36df0*/  IMAD R2, R38, R28, RZ ;  /* 0x0000001c26027224 */ /* 0x008fc600078e02ff */
[----:B------:R-:W3:Y:S01]  /*36e00*/  LDL.LU R38, [R1+0x568] ;  /* 0x0005680001267983 */ /* 0x000ee20000300800 */
[----:B------:R-:W3:Y:S01]  /*36e10*/  LDC R28, c[0x0][0x240] ;  /* 0x00009000ff1c7b82 */ /* 0x000ee20000000800 */
[----:B------:R-:W-:Y:S02]  /*36e20*/  IMAD R20, R43, R25, RZ ;  /* 0x000000192b147224 */ /* 0x000fe400078e02ff */
[----:B------:R-:W3:Y:S01]  /*36e30*/  LDL.LU R43, [R1+0x564] ;  /* 0x00056400012b7983 */ /* 0x000ee20000300800 */
[----:B------:R-:W-:Y:S01]  /*36e40*/  IMAD R3, R37, R24, RZ ;  /* 0x0000001825037224 */ /* 0x000fe200078e02ff */
[----:B-1----:R-:W-:-:S03]  /*36e50*/  LEA R40, P1, R2, R0, 0x2 ;  /* 0x0000000002287211 */ /* 0x002fc600078210ff */
[----:B------:R-:W3:Y:S01]  /*36e60*/  LDC R24, c[0x0][0x240] ;  /* 0x00009000ff187b82 */ /* 0x000ee20000000800 */
[----:B------:R-:W3:Y:S01]  /*36e70*/  LDL.LU R36, [R1+0x560] ;  /* 0x0005600001247983 */ /* 0x000ee20000300800 */
[C---:B--2---:R-:W-:Y:S02]  /*36e80*/  LEA R32, P2, R3.reuse, R0, 0x2 ;  /* 0x0000000003207211 */ /* 0x044fe400078410ff */
[-C--:B------:R-:W-:Y:S01]  /*36e90*/  LEA.HI.X.SX32 R41, R2, R4.reuse, 0x2, P1 ;  /* 0x0000000402297211 */ /* 0x080fe200008f16ff */
[----:B------:R-:W2:Y:S03]  /*36ea0*/  LDL.LU R37, [R1+0x558] ;  /* 0x0005580001257983 */ /* 0x000ea60000300800 */
[----:B------:R-:W1:Y:S01]  /*36eb0*/  LDC R25, c[0x0][0x240] ;  /* 0x00009000ff197b82 */ /* 0x000e620000000800 */
[----:B------:R-:W-:Y:S01]  /*36ec0*/  LEA.HI.X.SX32 R33, R3, R4, 0x2, P2 ;  /* 0x0000000403217211 */ /* 0x000fe200010f16ff */
[----:B------:R-:W2:Y:S01]  /*36ed0*/  LDL.LU R35, [R1+0x554] ;  /* 0x0005540001237983 */ /* 0x000ea20000300800 */
[----:B------:R-:W-:Y:S01]  /*36ee0*/  IMAD R21, R83, R27, RZ ;  /* 0x0000001b53157224 */ /* 0x000fe200078e02ff */
[----:B------:R-:W-:-:S02]  /*36ef0*/  LEA R30, P1, R20, R0, 0x2 ;  /* 0x00000000141e7211 */ /* 0x000fc400078210ff */
[----:B------:R4:W-:Y:S02]  /*36f00*/  STL.64 [R1+0x1548], R40 ;  /* 0x0015482801007387 */ /* 0x0009e40000100a00 */
[----:B------:R-:W1:Y:S02]  /*36f10*/  LDC R27, c[0x0][0x240] ;  /* 0x00009000ff1b7b82 */ /* 0x000e640000000800 */
[----:B------:R-:W2:Y:S04]  /*36f20*/  LDL.LU R83, [R1+0x54c] ;  /* 0x00054c0001537983 */ /* 0x000ea80000300800 */
[----:B------:R4:W-:Y:S01]  /*36f30*/  STL.64 [R1+0x1588], R32 ;  /* 0x0015882001007387 */ /* 0x0009e20000100a00 */
[----:B------:R-:W-:-:S03]  /*36f40*/  LEA.HI.X.SX32 R31, R20, R4, 0x2, P1 ;  /* 0x00000004141f7211 */ /* 0x000fc600008f16ff */
[----:B------:R4:W-:Y:S04]  /*36f50*/  LDGSTS.E [R26+0x7780], desc[UR60][R40.64], P0 ;  /* 0x07780000281a7fae */ /* 0x0009e8000812187c */
[----:B------:R1:W-:Y:S04]  /*36f60*/  LDGSTS.E [R26+0x7b80], desc[UR60][R32.64], P0 ;  /* 0x07b80000201a7fae */ /* 0x0003e8000812187c */
[----:B------:R1:W-:Y:S01]  /*36f70*/  LDGSTS.E [R26+0x7f80], desc[UR60][R30.64], P0 ;  /* 0x07f800001e1a7fae */ /* 0x0003e2000812187c */
[----:B----4-:R-:W-:-:S04]  /*36f80*/  LEA R40, P2, R21, R0, 0x2 ;  /* 0x0000000015287211 */ /* 0x010fc800078410ff */
[----:B------:R-:W-:-:S05]  /*36f90*/  LEA.HI.X.SX32 R41, R21, R4, 0x2, P2 ;  /* 0x0000000415297211 */ /* 0x000fca00010f16ff */
[----:B------:R4:W-:Y:S01]  /*36fa0*/  LDGSTS.E [R26+0x20380], desc[UR60][R40.64], P0 ;  /* 0x20380000281a7fae */ /* 0x0009e2000812187c */
[----:B------:R-:W-:-:S03]  /*36fb0*/  IMAD R2, R82, R29, RZ ;  /* 0x0000001d52027224 */ /* 0x000fc600078e02ff */
[----:B------:R-:W2:Y:S01]  /*36fc0*/  LDL.LU R82, [R1+0x544] ;  /* 0x0005440001527983 */ /* 0x000ea20000300800 */
[----:B------:R-:W2:Y:S01]  /*36fd0*/  LDC R29, c[0x0][0x240] ;  /* 0x00009000ff1d7b82 */ /* 0x000ea20000000800 */
[C---:B-1----:R-:W-:Y:S02]  /*36fe0*/  LEA R32, P1, R2.reuse, R0, 0x2 ;  /* 0x0000000002207211 */ /* 0x042fe400078210ff */
[----:B------:R1:W-:Y:S02]  /*36ff0*/  STL.64 [R1+0x15c8], R30 ;  /* 0x0015c81e01007387 */ /* 0x0003e40000100a00 */
[----:B------:R-:W-:Y:S02]  /*37000*/  LEA.HI.X.SX32 R33, R2, R4, 0x2, P1 ;  /* 0x0000000402217211 */ /* 0x000fe400008f16ff */
[----:B------:R4:W-:Y:S04]  /*37010*/  STL.64 [R1+0x1608], R40 ;  /* 0x0016082801007387 */ /* 0x0009e80000100a00 */
[----:B------:R4:W-:Y:S01]  /*37020*/  LDGSTS.E [R26+0x20780], desc[UR60][R32.64], P0 ;  /* 0x20780000201a7fae */ /* 0x0009e2000812187c */
[----:B-1----:R-:W1:Y:S01]  /*37030*/  LDC R30, c[0x0][0x240] ;  /* 0x00009000ff1e7b82 */ /* 0x002e620000000800 */
[----:B---3--:R-:W-:-:S02]  /*37040*/  IMAD R2, R38, R24, RZ ;  /* 0x0000001826027224 */ /* 0x008fc400078e02ff */
[----:B------:R-:W3:Y:S05]  /*37050*/  LDL.LU R38, [R1+0x540] ;  /* 0x0005400001267983 */ /* 0x000eea0000300800 */
[----:B------:R-:W3:Y:S01]  /*37060*/  LDC R24, c[0x0][0x240] ;  /* 0x00009000ff187b82 */ /* 0x000ee20000000800 */
[----:B------:R1:W-:Y:S01]  /*37070*/  STL.64 [R1+0x1648], R32 ;  /* 0x0016482001007387 */ /* 0x0003e20000100a00 */
[----:B------:R-:W-:-:S03]  /*37080*/  IMAD R3, R43, R25, RZ ;  /* 0x000000192b037224 */ /* 0x000fc600078e02ff */
[----:B------:R-:W3:Y:S03]  /*37090*/  LDL.LU R43, [R1+0x530] ;  /* 0x00053000012b7983 */ /* 0x000ee60000300800 */
[----:B------:R-:W2:Y:S01]  /*370a0*/  LDC R25, c[0x0][0x240] ;  /* 0x00009000ff197b82 */ /* 0x000ea20000000800 */
[-C--:B----4-:R-:W-:Y:S01]  /*370b0*/  LEA R40, P1, R2, R0.reuse, 0x2 ;  /* 0x0000000002287211 */ /* 0x090fe200078210ff */
[----:B------:R-:W-:Y:S01]  /*370c0*/  IMAD R20, R36, R27, RZ ;  /* 0x0000001b24147224 */ /* 0x000fe200078e02ff */
[----:B-1----:R-:W-:Y:S02]  /*370d0*/  LEA R32, P2, R3, R0, 0x2 ;  /* 0x0000000003207211 */ /* 0x002fe400078410ff */
[----:B------:R-:W-:-:S03]  /*370e0*/  LEA.HI.X.SX32 R41, R2, R4, 0x2, P1 ;  /* 0x0000000402297211 */ /* 0x000fc600008f16ff */
[----:B------:R-:W3:Y:S01]  /*370f0*/  LDC R27, c[0x0][0x240] ;  /* 0x00009000ff1b7b82 */ /* 0x000ee20000000800 */
[----:B--2---:R-:W-:Y:S01]  /*37100*/  IMAD R21, R37, R28, RZ ;  /* 0x0000001c25157224 */ /* 0x004fe200078e02ff */
[C---:B------:R-:W-:Y:S02]  /*37110*/  LEA R36, P1, R20.reuse, R0, 0x2 ;  /* 0x0000000014247211 */ /* 0x040fe400078210ff */
[-C--:B------:R-:W-:Y:S01]  /*37120*/  LEA.HI.X.SX32 R33, R3, R4.reuse, 0x2, P2 ;  /* 0x0000000403217211 */ /* 0x080fe200010f16ff */
[----:B------:R-:W-:Y:S01]  /*37130*/  IMAD R3, R35, R29, RZ ;  /* 0x0000001d23037224 */ /* 0x000fe200078e02ff */
[----:B------:R-:W-:Y:S01]  /*37140*/  LEA.HI.X.SX32 R37, R20, R4, 0x2, P1 ;  /* 0x0000000414257211 */ /* 0x000fe200008f16ff */
[----:B------:R-:W-:Y:S01]  /*37150*/  STL.64 [R1+0x1688], R40 ;  /* 0x0016882801007387 */ /* 0x000fe20000100a00 */
[----:B------:R-:W-:Y:S01]  /*37160*/  LEA R34, P2, R21, R0, 0x2 ;  /* 0x0000000015227211 */ /* 0x000fe200078410ff */
[----:B------:R-:W-:Y:S02]  /*37170*/  IMAD R20, R83, R30, RZ ;  /* 0x0000001e53147224 */ /* 0x000fe400078e02ff */
[----:B------:R-:W-:Y:S01]  /*37180*/  LDGSTS.E [R26+0x20b80], desc[UR60][R40.64], P0 ;  /* 0x20b80000281a7fae */ /* 0x000fe2000812187c */
[----:B------:R-:W-:-:S03]  /*37190*/  LEA.HI.X.SX32 R35, R21, R4, 0x2, P2 ;  /* 0x0000000415237211 */ /* 0x000fc600010f16ff */
[----:B------:R1:W-:Y:S04]  /*371a0*/  STL.64 [R1+0x16c8], R32 ;  /* 0x0016c82001007387 */ /* 0x0003e80000100a00 */
[----:B------:R1:W-:Y:S01]  /*371b0*/  LDGSTS.E [R26+0x20f80], desc[UR60][R32.64], P0 ;  /* 0x20f80000201a7fae */ /* 0x0003e2000812187c */
[----:B------:R-:W-:-:S03]  /*371c0*/  LEA R30, P2, R20, R0, 0x2 ;  /* 0x00000000141e7211 */ /* 0x000fc600078410ff */
[----:B------:R2:W-:Y:S01]  /*371d0*/  STL.64 [R1+0x1708], R36 ;  /* 0x0017082401007387 */ /* 0x0005e20000100a00 */
[----:B------:R-:W-:-:S03]  /*371e0*/  LEA.HI.X.SX32 R31, R20, R4, 0x2, P2 ;  /* 0x00000004141f7211 */ /* 0x000fc600010f16ff */
[----:B------:R-:W-:Y:S01]  /*371f0*/  LDGSTS.E [R26+0x21380], desc[UR60][R36.64], P0 ;  /* 0x21380000241a7fae */ /* 0x000fe2000812187c */
[----:B-1----:R-:W-:-:S03]  /*37200*/  LEA R32, P1, R3, R0, 0x2 ;  /* 0x0000000003207211 */ /* 0x002fc600078210ff */
[----:B------:R-:W-:Y:S01]  /*37210*/  LDGSTS.E [R26+0x21780], desc[UR60][R34.64], P0 ;  /* 0x21780000221a7fae */ /* 0x000fe2000812187c */
[----:B------:R-:W-:-:S03]  /*37220*/  LEA.HI.X.SX32 R33, R3, R4, 0x2, P1 ;  /* 0x0000000403217211 */ /* 0x000fc600008f16ff */
[----:B--2---:R-:W2:Y:S01]  /*37230*/  LDL.LU R36, [R1+0x434] ;  /* 0x0004340001247983 */ /* 0x004ea20000300800 */
[----:B------:R-:W-:-:S03]  /*37240*/  IMAD R2, R82, R25, RZ ;  /* 0x0000001952027224 */ /* 0x000fc600078e02ff */
[----:B------:R1:W-:Y:S02]  /*37250*/  LDGSTS.E [R26+0x21b80], desc[UR60][R32.64], P0 ;  /* 0x21b80000201a7fae */ /* 0x0003e4000812187c */
[C---:B------:R-:W-:Y:S02]  /*37260*/  LEA R28, P1, R2.reuse, R0, 0x2 ;  /* 0x00000000021c7211 */ /* 0x040fe400078210ff */
[----:B------:R-:W-:Y:S02]  /*37270*/  STL.64 [R1+0x1748], R34 ;  /* 0x0017482201007387 */ /* 0x000fe40000100a00 */
[----:B------:R-:W-:Y:S02]  /*37280*/  LEA.HI.X.SX32 R29, R2, R4, 0x2, P1 ;  /* 0x00000004021d7211 */ /* 0x000fe400008f16ff */
[----:B------:R1:W-:Y:S04]  /*37290*/  STL.64 [R1+0x1788], R32 ;  /* 0x0017882001007387 */ /* 0x0003e80000100a00 */
[----:B------:R4:W-:Y:S04]  /*372a0*/  STL.64 [R1+0x17c8], R30 ;  /* 0x0017c81e01007387 */ /* 0x0009e80000100a00 */
[----:B------:R-:W2:Y:S04]  /*372b0*/  LDL.LU R37, [R1+0x510] ;  /* 0x0005100001257983 */ /* 0x000ea80000300800 */
[----:B------:R4:W-:Y:S01]  /*372c0*/  STL.64 [R1+0x1808], R28 ;  /* 0x0018081c01007387 */ /* 0x0009e20000100a00 */
[----:B-1----:R-:W1:Y:S03]  /*372d0*/  LDC R32, c[0x0][0x240] ;  /* 0x00009000ff207b82 */ /* 0x002e660000000800 */
[----:B------:R4:W-:Y:S04]  /*372e0*/  LDGSTS.E [R26+0x21f80], desc[UR60][R30.64], P0 ;  /* 0x21f800001e1a7fae */ /* 0x0009e8000812187c */
[----:B------:R4:W-:Y:S01]  /*372f0*/  LDGSTS.E [R26+0x22380], desc[UR60][R28.64], P0 ;  /* 0x223800001c1a7fae */ /* 0x0009e2000812187c */
[----:B------:R-:W1:Y:S08]  /*37300*/  LDC R33, c[0x0][0x240] ;  /* 0x00009000ff217b82 */ /* 0x000e700000000800 */
[----:B----4-:R-:W4:Y:S08]  /*37310*/  LDC R30, c[0x0][0x240] ;  /* 0x00009000ff1e7b82 */ /* 0x010f300000000800 */
[----:B------:R-:W1:Y:S08]  /*37320*/  LDC R29, c[0x0][0x240] ;  /* 0x00009000ff1d7b82 */ /* 0x000e700000000800 */
[----:B------:R-:W4:Y:S08]  /*37330*/  LDC R28, c[0x0][0x240] ;  /* 0x00009000ff1c7b82 */ /* 0x000f300000000800 */
[----:B------:R-:W4:Y:S01]  /*37340*/  LDC R31, c[0x0][0x240] ;  /* 0x00009000ff1f7b82 */ /* 0x000f220000000800 */
[----:B---3--:R-:W-:-:S02]  /*37350*/  IMAD R2, R43, R27, RZ ;  /* 0x0000001b2b027224 */ /* 0x008fc400078e02ff */
[----:B------:R-:W3:Y:S01]  /*37360*/  LDL.LU R43, [R1+0x508] ;  /* 0x00050800012b7983 */ /* 0x000ee20000300800 */
[----:B------:R-:W-:-:S04]  /*37370*/  IMAD R3, R38, R24, RZ ;  /* 0x0000001826037224 */ /* 0x000fc800078e02ff */
[----:B------:R-:W3:Y:S01]  /*37380*/  LDC R27, c[0x0][0x240] ;  /* 0x00009000ff1b7b82 */ /* 0x000ee20000000800 */
[CC--:B------:R-:W-:Y:S01]  /*37390*/  LEA R20, P2, R2.reuse, R0.reuse, 0x2 ;  /* 0x0000000002147211 */ /* 0x0c0fe200078410ff */
[----:B------:R-:W4:Y:S01]  /*373a0*/  LDL.LU R83, [R1+0x4fc] ;  /* 0x0004fc0001537983 */ /* 0x000f220000300800 */
[C---:B------:R-:W-:Y:S02]  /*373b0*/  LEA R24, P1, R3.reuse, R0, 0x2 ;  /* 0x0000000003187211 */ /* 0x040fe400078210ff */
[-C--:B------:R-:W-:Y:S01]  /*373c0*/  LEA.HI.X.SX32 R21, R2, R4.reuse, 0x2, P2 ;  /* 0x0000000402157211 */ /* 0x080fe200010f16ff */
[----:B------:R-:W4:Y:S01]  /*373d0*/  LDL.LU R82, [R1+0x4f4] ;  /* 0x0004f40001527983 */ /* 0x000f220000300800 */
[----:B------:R-:W-:Y:S01]  /*373e0*/  LEA.HI.X.SX32 R25, R3, R4, 0x2, P1 ;  /* 0x0000000403197211 */ /* 0x000fe200008f16ff */
[----:B------:R-:W-:-:S04]  /*373f0*/  IMAD.MOV.U32 R2, RZ, RZ, R183 ;  /* 0x000000ffff027224 */ /* 0x000fc800078e00b7 */
[----:B------:R1:W-:Y:S01]  /*37400*/  STL.64 [R1+0x1848], R24 ;  /* 0x0018481801007387 */ /* 0x0003e20000100a00 */
[----:B------:R-:W-:-:S03]  /*37410*/  IMAD.MOV.U32 R3, RZ, RZ, R182 ;  /* 0x000000ffff037224 */ /* 0x000fc600078e00b6 */
[----:B------:R1:W-:Y:S04]  /*37420*/  STL.64 [R1+0x1888], R20 ;  /* 0x0018881401007387 */ /* 0x0003e80000100a00 */
[----:B------:R-:W4:Y:S04]  /*37430*/  LDL.LU R38, [R1+0x4ec] ;  /* 0x0004ec0001267983 */ /* 0x000f280000300800 */
[----:B------:R1:W-:Y:S04]  /*37440*/  LDGSTS.E [R26+0x22780], desc[UR60][R24.64], P0 ;  /* 0x22780000181a7fae */ /* 0x0003e8000812187c */
[----:B------:R1:W-:Y:S04]  /*37450*/  LDGSTS.E [R26+0x22b80], desc[UR60][R20.64], P0 ;  /* 0x22b80000141a7fae */ /* 0x0003e8000812187c */
[----:B------:R-:W-:Y:S01]  /*37460*/  LDGSTS.E [R26+0x22f80], desc[UR60][R2.64], P0 ;  /* 0x22f80000021a7fae */ /* 0x000fe2000812187c */
[----:B-1----:R-:W-:-:S02]  /*37470*/  IMAD.MOV.U32 R24, RZ, RZ, R215 ;  /* 0x000000ffff187224 */ /* 0x002fc400078e00d7 */
[----:B------:R-:W-:Y:S02]  /*37480*/  IMAD.MOV.U32 R25, RZ, RZ, R214 ;  /* 0x000000ffff197224 */ /* 0x000fe400078e00d6 */
[----:B------:R-:W-:Y:S02]  /*37490*/  IMAD.MOV.U32 R20, RZ, RZ, R199 ;  /* 0x000000ffff147224 */ /* 0x000fe400078e00c7 */
[----:B------:R-:W-:-:S05]  /*374a0*/  IMAD.MOV.U32 R21, RZ, RZ, R198 ;  /* 0x000000ffff157224 */ /* 0x000fca00078e00c6 */
[----:B------:R-:W-:Y:S04]  /*374b0*/  LDGSTS.E [R26+0x23380], desc[UR60][R20.64], P0 ;  /* 0x23380000141a7fae */ /* 0x000fe8000812187c */
[----:B------:R1:W-:Y:S02]  /*374c0*/  LDGSTS.E [R26+0x23780], desc[UR60][R24.64], P0 ;  /* 0x23780000181a7fae */ /* 0x0003e4000812187c */
[----:B-1----:R-:W-:Y:S01]  /*374d0*/  MOV R24, R231 ;  /* 0x000000e700187202 */ /* 0x002fe20000000f00 */
[----:B------:R-:W-:-:S05]  /*374e0*/  IMAD.MOV.U32 R25, RZ, RZ, R230 ;  /* 0x000000ffff197224 */ /* 0x000fca00078e00e6 */
[----:B------:R3:W-:Y:S02]  /*374f0*/  LDGSTS.E [R26+0x23b80], desc[UR60][R24.64], P0 ;  /* 0x23b80000181a7fae */ /* 0x0007e4000812187c */
[----:B---3--:R-:W-:Y:S02]  /*37500*/  IMAD R25, R43, R27, RZ ;  /* 0x0000001b2b197224 */ /* 0x008fe400078e02ff */
[----:B------:R-:W3:Y:S01]  /*37510*/  LDL.LU R43, [R1+0x4e8] ;  /* 0x0004e800012b7983 */ /* 0x000ee20000300800 */
[C---:B--2---:R-:W-:Y:S01]  /*37520*/  LEA R2, P1, R36.reuse, R0, 0x2 ;  /* 0x0000000024027211 */ /* 0x044fe200078210ff */
[----:B------:R-:W-:Y:S02]  /*37530*/  IMAD R24, R37, R29, RZ ;  /* 0x0000001d25187224 */ /* 0x000fe400078e02ff */
[----:B------:R-:W2:Y:S01]  /*37540*/  LDL.LU R39, [R1+0x4dc] ;  /* 0x0004dc0001277983 */ /* 0x000ea20000300800 */
[----:B------:R-:W-:Y:S01]  /*37550*/  LEA.HI.X.SX32 R3, R36, R4, 0x2, P1 ;  /* 0x0000000424037211 */ /* 0x000fe200008f16ff */
[----:B------:R-:W3:Y:S01]  /*37560*/  LDC R29, c[0x0][0x240] ;  /* 0x00009000ff1d7b82 */ /* 0x000ee20000000800 */
[-C--:B------:R-:W-:Y:S01]  /*37570*/  LEA R20, P2, R126, R0.reuse, 0x2 ;  /* 0x000000007e147211 */ /* 0x080fe200078410ff */
[----:B------:R-:W2:Y:S01]  /*37580*/  LDL.LU R36, [R1+0x4d4] ;  /* 0x0004d40001247983 */ /* 0x000ea20000300800 */
[----:B------:R-:W-:-:S03]  /*37590*/  LEA R40, P1, R24, R0, 0x2 ;  /* 0x0000000018287211 */ /* 0x000fc600078210ff */
[----:B------:R-:W2:Y:S01]  /*375a0*/  LDL.LU R37, [R1+0x4cc] ;  /* 0x0004cc0001257983 */ /* 0x000ea20000300800 */
[----:B------:R-:W-:Y:S01]  /*375b0*/  LEA.HI.X.SX32 R21, R126, R4, 0x2, P2 ;  /* 0x000000047e157211 */ /* 0x000fe200010f16ff */
[----:B----4-:R-:W-:Y:S01]  /*375c0*/  IMAD R28, R83, R28, RZ ;  /* 0x0000001c531c7224 */ /* 0x010fe200078e02ff */
[----:B------:R-:W-:Y:S01]  /*375d0*/  LEA.HI.X.SX32 R41, R24, R4, 0x2, P1 ;  /* 0x0000000418297211 */ /* 0x000fe200008f16ff */
[----:B------:R-:W-:Y:S01]  /*375e0*/  IMAD R27, R82, R30, RZ ;  /* 0x0000001e521b7224 */ /* 0x000fe200078e02ff */
[CC--:B------:R-:W-:Y:S01]  /*375f0*/  LEA R34, P2, R25.reuse, R0.reuse, 0x2 ;  /* 0x0000000019227211 */ /* 0x0c0fe200078410ff */
[----:B------:R-:W-:Y:S01]  /*37600*/  LDGSTS.E [R26+0x23f80], desc[UR60][R2.64], P0 ;  /* 0x23f80000021a7fae */ /* 0x000fe2000812187c */
[----:B------:R-:W-:Y:S01]  /*37610*/  LEA R46, P1, R28, R0, 0x2 ;  /* 0x000000001c2e7211 */ /* 0x000fe200078210ff */
[----:B------:R-:W2:Y:S01]  /*37620*/  LDC R30, c[0x0][0x240] ;  /* 0x00009000ff1e7b82 */ /* 0x000ea20000000800 */
[----:B------:R-:W-:Y:S01]  /*37630*/  IMAD R24, R38, R32, RZ ;  /* 0x0000002026187224 */ /* 0x000fe200078e02ff */
[----:B------:R1:W-:Y:S01]  /*37640*/  STL.64 [R1+0x1550], R40 ;  /* 0x0015502801007387 */ /* 0x0003e20000100a00 */
[----:B------:R-:W-:-:S02]  /*37650*/  LEA.HI.X.SX32 R35, R25, R4, 0x2, P2 ;  /* 0x0000000419237211 */ /* 0x000fc400010f16ff */
[C---:B------:R-:W-:Y:S01]  /*37660*/  LEA R44, P2, R27.reuse, R0, 0x2 ;  /* 0x000000001b2c7211 */ /* 0x040fe200078410ff */
[----:B------:R-:W4:Y:S01]  /*37670*/  LDL.LU R252, [R1+0x4c8] ;  /* 0x0004c80001fc7983 */ /* 0x000f220000300800 */
[-C--:B------:R-:W-:Y:S01]  /*37680*/  LEA.HI.X.SX32 R47, R28, R4.reuse, 0x2, P1 ;  /* 0x000000041c2f7211 */ /* 0x080fe200008f16ff */
[----:B------:R-:W2:Y:S02]  /*37690*/  LDC R32, c[0x0][0x240] ;  /* 0x00009000ff207b82 */ /* 0x000ea40000000800 */
[----:B------:R-:W-:Y:S01]  /*376a0*/  LDGSTS.E [R26+0x24380], desc[UR60][R20.64], P0 ;  /* 0x24380000141a7fae */ /* 0x000fe2000812187c */
[----:B------:R-:W-:-:S03]  /*376b0*/  LEA.HI.X.SX32 R45, R27, R4, 0x2, P2 ;  /* 0x000000041b2d7211 */ /* 0x000fc600010f16ff */
[----:B------:R1:W-:Y:S04]  /*376c0*/  LDGSTS.E [R26+0x24780], desc[UR60][R40.64], P0 ;  /* 0x24780000281a7fae */ /* 0x0003e8000812187c */
[----:B------:R1:W-:Y:S04]  /*376d0*/  STL.64 [R1+0x16d0], R34 ;  /* 0x0016d02201007387 */ /* 0x0003e80000100a00 */
[----:B------:R1:W-:Y:S02]  /*376e0*/  LDGSTS.E [R26+0x24b80], desc[UR60][R34.64], P0 ;  /* 0x24b80000221a7fae */ /* 0x0003e4000812187c */
[----:B-1----:R-:W-:-:S02]  /*376f0*/  LEA R40, P3, R24, R0, 0x2 ;  /* 0x0000000018287211 */ /* 0x002fc400078610ff */
[----:B------:R-:W-:Y:S02]  /*37700*/  LDGSTS.E [R26+0x24f80], desc[UR60][R46.64], P0 ;  /* 0x24f800002e1a7fae */ /* 0x000fe4000812187c */
[----:B------:R-:W-:Y:S02]  /*37710*/  LEA.HI.X.SX32 R41, R24, R4, 0x2, P3 ;  /* 0x0000000418297211 */ /* 0x000fe400018f16ff */
[----:B------:R-:W-:Y:S01]  /*37720*/  LDGSTS.E [R26+0x25380], desc[UR60][R44.64], P0 ;  /* 0x253800002c1a7fae */ /* 0x000fe2000812187c */
[----:B------:R-:W1:Y:S03]  /*37730*/  LDC R34, c[0x0][0x240] ;  /* 0x00009000ff227b82 */ /* 0x000e660000000800 */
[----:B------:R-:W1:Y:S04]  /*37740*/  LDL.LU R35, [R1+0x4c0] ;  /* 0x0004c00001237983 */ /* 0x000e680000300800 */
[----:B------:R-:W-:Y:S04]  /*37750*/  STL.64 [R1+0x16e8], R46 ;  /* 0x0016e82e01007387 */ /* 0x000fe80000100a00 */
[----:B------:R-:W-:Y:S04]  /*37760*/  STL.64 [R1+0x1718], R44 ;  /* 0x0017182c01007387 */ /* 0x000fe80000100a00 */
[----:B------:R-:W4:Y:S04]  /*37770*/  LDL.LU R38, [R1+0x4b4] ;  /* 0x0004b40001267983 */ /* 0x000f280000300800 */
[----:B------:R2:W-:Y:S04]  /*37780*/  STL.64 [R1+0x1770], R40 ;  /* 0x0017702801007387 */ /* 0x0005e80000100a00 */
[----:B------:R-:W4:Y:S04]  /*37790*/  LDL.LU R83, [R1+0x4ac] ;  /* 0x0004ac0001537983 */ /* 0x000f280000300800 */
[----:B------:R-:W4:Y:S04]  /*377a0*/  LDL.LU R82, [R1+0x4a8] ;  /* 0x0004a80001527983 */ /* 0x000f280000300800 */
[----:B------:R2:W-:Y:S01]  /*377b0*/  LDGSTS.E [R26+0x25780], desc[UR60][R40.64], P0 ;  /* 0x25780000281a7fae */ /* 0x0005e2000812187c */
[----:B---3--:R-:W-:-:S03]  /*377c0*/  IMAD R24, R43, R29, RZ ;  /* 0x0000001d2b187224 */ /* 0x008fc600078e02ff */
[----:B------:R-:W3:Y:S01]  /*377d0*/  LDL.LU R43, [R1+0x5b4] ;  /* 0x0005b400012b7983 */ /* 0x000ee20000300800 */
[----:B------:R-:W1:Y:S01]  /*377e0*/  LDC R29, c[0x0][0x240] ;  /* 0x00009000ff1d7b82 */ /* 0x000e620000000800 */
[----:B--2---:R-:W-:Y:S02]  /*377f0*/  IMAD R25, R39, R30, RZ ;  /* 0x0000001e27197224 */ /* 0x004fe400078e02ff */
[----:B------:R-:W-:-:S05]  /*37800*/  IMAD R27, R36, R31, RZ ;  /* 0x0000001f241b7224 */ /* 0x000fca00078e02ff */
[----:B------:R-:W2:Y:S01]  /*37810*/  LDC R30, c[0x0][0x240] ;  /* 0x00009000ff1e7b82 */ /* 0x000ea20000000800 */
[----:B------:R-:W-:Y:S01]  /*37820*/  IMAD R28, R37, R32, RZ ;  /* 0x00000020251c7224 */ /* 0x000fe200078e02ff */
[-C--:B------:R-:W-:Y:S02]  /*37830*/  LEA R40, P1, R24, R0.reuse, 0x2 ;  /* 0x0000000018287211 */ /* 0x080fe400078210ff */
[----:B------:R-:W-:-:S04]  /*37840*/  LEA R36, P2, R25, R0, 0x2 ;  /* 0x0000000019247211 */ /* 0x000fc800078410ff */
[----:B------:R-:W2:Y:S01]  /*37850*/  LDC R31, c[0x0][0x240] ;  /* 0x00009000ff1f7b82 */ /* 0x000ea20000000800 */
[----:B------:R-:W-:-:S07]  /*37860*/  LEA.HI.X.SX32 R41, R24, R4, 0x2, P1 ;  /* 0x0000000418297211 */ /* 0x000fce00008f16ff */
[----:B------:R-:W3:Y:S01]  /*37870*/  LDC R32, c[0x0][0x240] ;  /* 0x00009000ff207b82 */ /* 0x000ee20000000800 */
[----:B------:R-:W-:Y:S01]  /*37880*/  LEA.HI.X.SX32 R37, R25, R4, 0x2, P2 ;  /* 0x0000000419257211 */ /* 0x000fe200010f16ff */
[----:B----4-:R-:W-:Y:S01]  /*37890*/  IMAD R24, R252, R33, RZ ;  /* 0x00000021fc187224 */ /* 0x010fe200078e02ff */
[C---:B------:R-:W-:Y:S01]  /*378a0*/  LEA R44, P1, R27.reuse, R0, 0x2 ;  /* 0x000000001b2c7211 */ /* 0x040fe200078210ff */
[----:B------:R4:W-:Y:S03]  /*378b0*/  STL.64 [R1+0x17f0], R40 ;  /* 0x0017f02801007387 */ /* 0x0009e60000100a00 */
[----:B------:R-:W-:Y:S01]  /*378c0*/  LEA.HI.X.SX32 R45, R27, R4, 0x2, P1 ;  /* 0x000000041b2d7211 */ /* 0x000fe200008f16ff */
[----:B------:R4:W-:Y:S01]  /*378d0*/  LDGSTS.E [R26+0x25b80], desc[UR60][R40.64], P0 ;  /* 0x25b80000281a7fae */ /* 0x0009e2000812187c */
[----:B------:R-:W2:Y:S03]  /*378e0*/  LDC R252, c[0x0][0x230] ;  /* 0x00008c00fffc7b82 */ /* 0x000ea60000000800 */
[----:B------:R1:W-:Y:S04]  /*378f0*/  STL.64 [R1+0x1810], R36 ;  /* 0x0018102401007387 */ /* 0x0003e80000100a00 */
[----:B------:R1:W-:Y:S01]  /*37900*/  LDGSTS.E [R26+0x25f80], desc[UR60][R36.64], P0 ;  /* 0x25f80000241a7fae */ /* 0x0003e2000812187c */
[----:B----4-:R-:W-:-:S03]  /*37910*/  LEA R40, P2, R28, R0, 0x2 ;  /* 0x000000001c287211 */ /* 0x010fc600078410ff */
[----:B------:R-:W-:Y:S01]  /*37920*/  STL.64 [R1+0x1820], R44 ;  /* 0x0018202c01007387 */ /* 0x000fe20000100a00 */
[----:B------:R-:W-:-:S03]  /*37930*/  LEA.HI.X.SX32 R41, R28, R4, 0x2, P2 ;  /* 0x000000041c297211 */ /* 0x000fc600010f16ff */
[----:B------:R-:W-:Y:S01]  /*37940*/  LDGSTS.E [R26+0x26380], desc[UR60][R44.64], P0 ;  /* 0x263800002c1a7fae */ /* 0x000fe2000812187c */
[C---:B-1----:R-:W-:Y:S01]  /*37950*/  LEA R36, P1, R24.reuse, R0, 0x2 ;  /* 0x0000000018247211 */ /* 0x042fe200078210ff */
[----:B------:R-:W-:Y:S02]  /*37960*/  IMAD R25, R35, R34, RZ ;  /* 0x0000002223197224 */ /* 0x000fe400078e02ff */
[----:B------:R-:W-:Y:S01]  /*37970*/  STL.64 [R1+0x1840], R40 ;  /* 0x0018402801007387 */ /* 0x000fe20000100a00 */
[----:B------:R-:W-:-:S03]  /*37980*/  LEA.HI.X.SX32 R37, R24, R4, 0x2, P1 ;  /* 0x0000000418257211 */ /* 0x000fc600008f16ff */
[----:B------:R-:W-:Y:S01]  /*37990*/  LDGSTS.E [R26+0x26780], desc[UR60][R40.64], P0 ;  /* 0x26780000281a7fae */ /* 0x000fe2000812187c */
[----:B------:R-:W-:Y:S01]  /*379a0*/  IMAD R24, R38, R29, RZ ;  /* 0x0000001d26187224 */ /* 0x000fe200078e02ff */
[C---:B------:R-:W-:Y:S02]  /*379b0*/  LEA R38, P1, R25.reuse, R0, 0x2 ;  /* 0x0000000019267211 */ /* 0x040fe400078210ff */
[----:B------:R1:W-:Y:S02]  /*379c0*/  STL.64 [R1+0x1858], R36 ;  /* 0x0018582401007387 */ /* 0x0003e40000100a00 */
[----:B------:R-:W-:Y:S02]  /*379d0*/  LEA.HI.X.SX32 R39, R25, R4, 0x2, P1 ;  /* 0x0000000419277211 */ /* 0x000fe400008f16ff */
[----:B------:R1:W-:Y:S01]  /*379e0*/  LDGSTS.E [R26+0x26b80], desc[UR60][R36.64], P0 ;  /* 0x26b80000241a7fae */ /* 0x0003e2000812187c */
[----:B--2---:R-:W-:Y:S02]  /*379f0*/  IMAD R28, R83, R30, RZ ;  /* 0x0000001e531c7224 */ /* 0x004fe400078e02ff */
[----:B------:R-:W-:-:S03]  /*37a00*/  IMAD R27, R82, R31, RZ ;  /* 0x0000001f521b7224 */ /* 0x000fc600078e02ff */
[-C--:B------:R-:W-:Y:S01]  /*37a10*/  LEA R34, P1, R28, R0.reuse, 0x2 ;  /* 0x000000001c227211 */ /* 0x080fe200078210ff */
[----:B------:R-:W-:Y:S01]  /*37a20*/  STL.64 [R1+0x1890], R38 ;  /* 0x0018902601007387 */ /* 0x000fe20000100a00 */
[----:B-1----:R-:W-:-:S03]  /*37a30*/  LEA R36, P2, R24, R0, 0x2 ;  /* 0x0000000018247211 */ /* 0x002fc600078410ff */
[----:B------:R-:W-:Y:S01]  /*37a40*/  LDGSTS.E [R26+0x26f80], desc[UR60][R38.64], P0 ;  /* 0x26f80000261a7fae */ /* 0x000fe2000812187c */
[-C--:B------:R-:W-:Y:S02]  /*37a50*/  LEA.HI.X.SX32 R37, R24, R4.reuse, 0x2, P2 ;  /* 0x0000000418257211 */ /* 0x080fe400010f16ff */
[----:B------:R-:W-:-:S03]  /*37a60*/  LEA.HI.X.SX32 R35, R28, R4, 0x2, P1 ;  /* 0x000000041c237211 */ /* 0x000fc600008f16ff */
[----:B------:R-:W-:Y:S04]  /*37a70*/  STL.64 [R1+0x1898], R36 ;  /* 0x0018982401007387 */ /* 0x000fe80000100a00 */
[----:B------:R1:W-:Y:S04]  /*37a80*/  STL.64 [R1+0x18a0], R34 ;  /* 0x0018a02201007387 */ /* 0x0003e80000100a00 */
[----:B------:R-:W-:Y:S01]  /*37a90*/  STL [R1+0x400], RZ ;  /* 0x000400ff01007387 */ /* 0x000fe20000100800 */
[----:B------:R-:W-:-:S03]  /*37aa0*/  VIADD R252, R252, 0x7f ;  /* 0x0000007ffcfc7836 */ /* 0x000fc60000000000 */
[----:B------:R-:W-:Y:S04]  /*37ab0*/  LDGSTS.E [R26+0x27380], desc[UR60][R36.64], P0 ;  /* 0x27380000241a7fae */ /* 0x000fe8000812187c */
[----:B------:R1:W-:Y:S01]  /*37ac0*/  LDGSTS.E [R26+0x27780], desc[UR60][R34.64], P0 ;  /* 0x27780000221a7fae */ /* 0x0003e2000812187c */
[----:B---3--:R-:W-:Y:S01]  /*37ad0*/  IMAD R25, R43, R32, RZ ;  /* 0x000000202b197224 */ /* 0x008fe200078e02ff */
[----:B------:R-:W-:-:S04]  /*37ae0*/  LEA R32, P2, R27, R0, 0x2 ;  /* 0x000000001b207211 */ /* 0x000fc800078410ff */
[----:B------:R-:W-:Y:S02]  /*37af0*/  LEA R30, P3, R25, R0, 0x2 ;  /* 0x00000000191e7211 */ /* 0x000fe400078610ff */
[-C--:B------:R-:W-:Y:S02]  /*37b00*/  LEA.HI.X.SX32 R33, R27, R4.reuse, 0x2, P2 ;  /* 0x000000041b217211 */ /* 0x080fe400010f16ff */
[----:B------:R-:W-:-:S03]  /*37b10*/  LEA.HI.X.SX32 R31, R25, R4, 0x2, P3 ;  /* 0x00000004191f7211 */ /* 0x000fc600018f16ff */
[----:B------:R2:W-:Y:S04]  /*37b20*/  STL.64 [R1+0x18a8], R32 ;  /* 0x0018a82001007387 */ /* 0x0005e80000100a00 */
[----:B------:R3:W-:Y:S04]  /*37b30*/  STL.64 [R1+0x18d0], R30 ;  /* 0x0018d01e01007387 */ /* 0x0007e80000100a00 */
[----:B------:R4:W-:Y:S04]  /*37b40*/  STL [R1+0x404], RZ ;  /* 0x000404ff01007387 */ /* 0x0009e80000100800 */
        /* <DEDUP_REMOVED lines=254> */
[----:B------:R4:W-:Y:S04]  /*38b30*/  STL [R1], RZ ;  /* 0x000000ff01007387 */ /* 0x0009e80000100800 */
        /* <DEDUP_REMOVED lines=127> */
[----:B------:R2:W-:Y:S04]  /*39330*/  LDGSTS.E [R26+0x27b80], desc[UR60][R32.64], P0 ;  /* 0x27b80000201a7fae */ /* 0x0005e8000812187c */
[----:B------:R3:W-:Y:S01]  /*39340*/  LDGSTS.E [R26+0x27f80], desc[UR60][R30.64], P0 ;  /* 0x27f800001e1a7fae */ /* 0x0007e2000812187c */
[----:B------:R-:W-:-:S03]  /*39350*/  ISETP.GE.AND P0, PT, R252, 0x80, PT ;  /* 0x00000080fc00780c */ /* 0x000fc60003f06270 */
[----:B------:R-:W0:Y:S01]  /*39360*/  LDGDEPBAR ;  /* 0x00000000000079af */ /* 0x000e220000000000 */
[----:B------:R-:W-:Y:S02]  /*39370*/  CS2R R24, SRZ ;  /* 0x0000000000187805 */ /* 0x000fe4000001ff00 */
[----:B------:R-:W-:Y:S02]  /*39380*/  CS2R R28, SRZ ;  /* 0x00000000001c7805 */ /* 0x000fe4000001ff00 */
[----:B-1----:R-:W-:Y:S02]  /*39390*/  CS2R R34, SRZ ;  /* 0x0000000000227805 */ /* 0x002fe4000001ff00 */
[----:B--2---:R-:W-:Y:S02]  /*393a0*/  CS2R R32, SRZ ;  /* 0x0000000000207805 */ /* 0x004fe4000001ff00 */
[----:B------:R-:W-:Y:S02]  /*393b0*/  CS2R R36, SRZ ;  /* 0x0000000000247805 */ /* 0x000fe4000001ff00 */
[----:B------:R-:W-:-:S02]  /*393c0*/  CS2R R38, SRZ ;  /* 0x0000000000267805 */ /* 0x000fc4000001ff00 */
[----:B------:R-:W-:Y:S02]  /*393d0*/  CS2R R40, SRZ ;  /* 0x0000000000287805 */ /* 0x000fe4000001ff00 */
[----:B---3--:R-:W-:Y:S02]  /*393e0*/  CS2R R26, SRZ ;  /* 0x00000000001a7805 */ /* 0x008fe4000001ff00 */
[----:B------:R-:W-:Y:S02]  /*393f0*/  CS2R R30, SRZ ;  /* 0x00000000001e7805 */ /* 0x000fe4000001ff00 */
[----:B------:R-:W-:Y:S02]  /*39400*/  CS2R R42, SRZ ;  /* 0x00000000002a7805 */ /* 0x000fe4000001ff00 */
[----:B------:R-:W-:Y:S02]  /*39410*/  CS2R R44, SRZ ;  /* 0x00000000002c7805 */ /* 0x000fe4000001ff00 */
[----:B------:R-:W-:-:S02]  /*39420*/  CS2R R46, SRZ ;  /* 0x00000000002e7805 */ /* 0x000fc4000001ff00 */
[----:B------:R-:W-:Y:S02]  /*39430*/  CS2R R48, SRZ ;  /* 0x0000000000307805 */ /* 0x000fe4000001ff00 */
[----:B------:R-:W-:Y:S02]  /*39440*/  CS2R R50, SRZ ;  /* 0x0000000000327805 */ /* 0x000fe4000001ff00 */
        /* <DEDUP_REMOVED lines=49> */
[----:B------:R-:W-:Y:S01]  /*39760*/  CS2R R150, SRZ ;  /* 0x0000000000967805 */ /* 0x000fe2000001ff00 */
[----:B----4-:R-:W-:Y:S06]  /*39770*/  @!P0 BRA `(.L_x_0) ;  /* 0x0000027800988947 */ /* 0x010fec0003800000 */
[----:B------:R-:W-:Y:S01]  /*39780*/  STL [R1+0x18c4], R2 ;  /* 0x0018c40201007387 */ /* 0x000fe20000100800 */
[----:B------:R-:W-:Y:S01]  /*39790*/  SHF.R.S32.HI R0, RZ, 0x1f, R252 ;  /* 0x0000001fff007819 */ /* 0x000fe200000114fc */
[----:B------:R-:W1:Y:S01]  /*397a0*/  LDC R166, c[0x0][0x238] ;  /* 0x00008e00ffa67b82 */ /* 0x000e620000000800 */
[----:B------:R-:W-:Y:S01]  /*397b0*/  IMAD.MOV.U32 R246, RZ, RZ, R7 ;  /* 0x000000fffff67224 */ /* 0x000fe200078e0007 */
[----:B------:R2:W-:Y:S01]  /*397c0*/  STL [R1+0x18bc], R3 ;  /* 0x0018bc0301007387 */ /* 0x0005e20000100800 */
[----:B------:R-:W-:Y:S02]  /*397d0*/  IMAD.MOV.U32 R248, RZ, RZ, R10 ;  /* 0x000000fffff87224 */ /* 0x000fe400078e000a */
[----:B------:R-:W-:Y:S01]  /*397e0*/  IMAD.MOV.U32 R247, RZ, RZ, R11 ;  /* 0x000000fffff77224 */ /* 0x000fe200078e000b */
[----:B------:R-:W-:Y:S01]  /*397f0*/  STL [R1+0x18c0], R8 ;  /* 0x0018c00801007387 */ /* 0x000fe20000100800 */
[----:B------:R-:W-:Y:S01]  /*39800*/  IMAD.MOV.U32 R250, RZ, RZ, R12 ;  /* 0x000000fffffa7224 */ /* 0x000fe200078e000c */
[----:B------:R-:W3:Y:S01]  /*39810*/  LDC R4, c[0x0][0x23c] ;  /* 0x00008f00ff047b82 */ /* 0x000ee20000000800 */
[----:B------:R-:W-:Y:S01]  /*39820*/  IMAD.MOV.U32 R249, RZ, RZ, R13 ;  /* 0x000000fffff97224 */ /* 0x000fe200078e000d */
[----:B------:R-:W-:Y:S01]  /*39830*/  STL [R1+0x18b4], R9 ;  /* 0x0018b40901007387 */ /* 0x000fe20000100800 */
[----:B------:R-:W-:Y:S01]  /*39840*/  IMAD.MOV.U32 R251, RZ, RZ, R15 ;  /* 0x000000fffffb7224 */ /* 0x000fe200078e000f */
[----:B--2---:R-:W-:Y:S01]  /*39850*/  LEA.HI R3, R0, R252, RZ, 0x7 ;  /* 0x000000fc00037211 */ /* 0x004fe200078f38ff */
[----:B------:R-:W-:Y:S01]  /*39860*/  IMAD.MOV.U32 R252, RZ, RZ, R14 ;  /* 0x000000fffffc7224 */ /* 0x000fe200078e000e */
[----:B------:R-:W-:Y:S04]  /*39870*/  STL [R1+0x18b8], R6 ;  /* 0x0018b80601007387 */ /* 0x000fe80000100800 */
        /* <DEDUP_REMOVED lines=8> */
[----:B------:R-:W2:Y:S04]  /*39900*/  LDL.LU.64 R130, [R1+0x678] ;  /* 0x0006780001827983 */ /* 0x000ea80000300a00 */
[----:B------:R-:W-:Y:S04]  /*39910*/  STL [R1+0x628], R152 ;  /* 0x0006289801007387 */ /* 0x000fe80000100800 */
[----:B------:R-:W-:Y:S04]  /*39920*/  STL [R1+0x624], R153 ;  /* 0x0006249901007387 */ /* 0x000fe80000100800 */
[----:B------:R-:W4:Y:S04]  /*39930*/  LDL.LU.64 R132, [R1+0x680] ;  /* 0x0006800001847983 */ /* 0x000f280000300a00 */
[----:B------:R-:W-:Y:S04]  /*39940*/  STL [R1+0x630], R154 ;  /* 0x0006309a01007387 */ /* 0x000fe80000100800 */
[----:B------:R-:W-:Y:S04]  /*39950*/  STL [R1+0x62c], R155 ;  /* 0x00062c9b01007387 */ /* 0x000fe80000100800 */
[----:B------:R-:W3:Y:S04]  /*39960*/  LDL.LU.64 R142, [R1+0x688] ;  /* 0x00068800018e7983 */ /* 0x000ee80000300a00 */
        /* <DEDUP_REMOVED lines=24> */
[----:B--2---:R2:W-:Y:S01]  /*39af0*/  STL [R1+0x678], R130 ;  /* 0x0006788201007387 */ /* 0x0045e20000100800 */
[----:B------:R-:W-:-:S03]  /*39b00*/  IMAD.MOV.U32 R0, RZ, RZ, R131 ;  /* 0x000000ffff007224 */ /* 0x000fc600078e0083 */
[----:B--2---:R-:W2:Y:S04]  /*39b10*/  LDL.LU.64 R130, [R1+0x6d0] ;  /* 0x0006d00001827983 */ /* 0x004ea80000300a00 */
[----:B------:R1:W-:Y:S04]  /*39b20*/  STL [R1+0x674], R0 ;  /* 0x0006740001007387 */ /* 0x0003e80000100800 */
[----:B----4-:R4:W-:Y:S01]  /*39b30*/  STL [R1+0x680], R132 ;  /* 0x0006808401007387 */ /* 0x0109e20000100800 */
[----:B-1----:R-:W-:-:S03]  /*39b40*/  MOV R0, R133 ;  /* 0x0000008500007202 */ /* 0x002fc60000000f00 */
[----:B----4-:R-:W4:Y:S04]  /*39b50*/  LDL.LU.64 R132, [R1+0x6d8] ;  /* 0x0006d80001847983 */ /* 0x010f280000300a00 */
[----:B------:R1:W-:Y:S04]  /*39b60*/  STL [R1+0x67c], R0 ;  /* 0x00067c0001007387 */ /* 0x0003e80000100800 */
[----:B---3--:R3:W-:Y:S01]  /*39b70*/  STL [R1+0x688], R142 ;  /* 0x0006888e01007387 */ /* 0x0087e20000100800 */
[----:B-1----:R-:W-:-:S03]  /*39b80*/  IMAD.MOV.U32 R0, RZ, RZ, R143 ;  /* 0x000000ffff007224 */ /* 0x002fc600078e008f */
[----:B---3--:R-:W3:Y:S04]  /*39b90*/  LDL.LU.64 R142, [R1+0x6e0] ;  /* 0x0006e000018e7983 */ /* 0x008ee80000300a00 */
[----:B------:R1:W-:Y:S04]  /*39ba0*/  STL [R1+0x684], R0 ;  /* 0x0006840001007387 */ /* 0x0003e80000100800 */
[----:B------:R1:W-:Y:S02]  /*39bb0*/  STL [R1+0x690], R144 ;  /* 0x0006909001007387 */ /* 0x0003e40000100800 */
[----:B-1----:R-:W-:-:S02]  /*39bc0*/  IMAD.MOV.U32 R0, RZ, RZ, R145 ;  /* 0x000000ffff007224 */ /* 0x002fc400078e0091 */
[----:B------:R-:W3:Y:S04]  /*39bd0*/  LDL.LU.64 R144, [R1+0x6e8] ;  /* 0x0006e80001907983 */ /* 0x000ee80000300a00 */
        /* <DEDUP_REMOVED lines=29> */
[----:B--2---:R2:W-:Y:S01]  /*39db0*/  STL [R1+0x6d0], R130 ;  /* 0x0006d08201007387 */ /* 0x0045e20000100800 */
[----:B-1----:R-:W-:-:S03]  /*39dc0*/  IMAD.MOV.U32 R0, RZ, RZ, R131 ;  /* 0x000000ffff007224 */ /* 0x002fc600078e0083 */
        /* <DEDUP_REMOVED lines=2026> */
[----:B----4-:R-:W-:Y:S04]  /*41c70*/  STL [R1+0x16a8], R132 ;  /* 0x0016a88401007387 */ /* 0x010fe80000100800 */
[----:B------:R-:W4:Y:S01]  /*41c80*/  LDL.LU.64 R128, [R1+0x1700] ;  /* 0x0017000001807983 */ /* 0x000f220000300a00 */
[----:B-1----:R-:W-:-:S05]  /*41c90*/  MOV R0, R133 ;  /* 0x0000008500007202 */ /* 0x002fca0000000f00 */
        /* <DEDUP_REMOVED lines=17> */
[----:B------:R-:W-:Y:S04]  /*41db0*/  STL [R1+0x16d0], R134 ;  /* 0x0016d08601007387 */ /* 0x000fe80000100800 */
[----:B------:R-:W3:Y:S01]  /*41dc0*/  LDL.LU.64 R132, [R1+0x1728] ;  /* 0x0017280001847983 */ /* 0x000ee20000300a00 */
[----:B-1----:R-:W-:-:S05]  /*41dd0*/  IMAD.MOV.U32 R0, RZ, RZ, R135 ;  /* 0x000000ffff007224 */ /* 0x002fca00078e0087 */
[----:B------:R1:W-:Y:S02]  /*41de0*/  STL [R1+0x16cc], R0 ;  /* 0x0016cc0001007387 */ /* 0x0003e40000100800 */
[----:B-1----:R-:W-:Y:S02]  /*41df0*/  IMAD.MOV.U32 R0, RZ, RZ, R151 ;  /* 0x000000ffff007224 */ /* 0x002fe400078e0097 */
[----:B------:R-:W-:Y:S04]  /*41e00*/  STL [R1+0x16d8], R150 ;  /* 0x0016d89601007387 */ /* 0x000fe80000100800 */
[----:B------:R-:W3:Y:S04]  /*41e10*/  LDL.LU.64 R134, [R1+0x1730] ;  /* 0x0017300001867983 */ /* 0x000ee80000300a00 */
[----:B------:R1:W-:Y:S04]  /*41e20*/  STL [R1+0x16d4], R0 ;  /* 0x0016d40001007387 */ /* 0x0003e80000100800 */
[----:B------:R1:W-:Y:S02]  /*41e30*/  STL [R1+0x16e0], R136 ;  /* 0x0016e08801007387 */ /* 0x0003e40000100800 */
[----:B-1----:R-:W-:-:S02]  /*41e40*/  IMAD.MOV.U32 R0, RZ, RZ, R137 ;  /* 0x000000ffff007224 */ /* 0x002fc400078e0089 */
[----:B------:R-:W3:Y:S04]  /*41e50*/  LDL.LU.64 R150, [R1+0x1738] ;  /* 0x0017380001967983 */ /* 0x000ee80000300a00 */
[----:B------:R-:W-:Y:S04]  /*41e60*/  STL [R1+0x16e8], R138 ;  /* 0x0016e88a01007387 */ /* 0x000fe80000100800 */
[----:B------:R1:W-:Y:S04]  /*41e70*/  STL [R1+0x16dc], R0 ;  /* 0x0016dc0001007387 */ /* 0x0003e80000100800 */
[----:B------:R-:W3:Y:S01]  /*41e80*/  LDL.LU.64 R136, [R1+0x1740] ;  /* 0x0017400001887983 */ /* 0x000ee20000300a00 */
[----:B-1----:R-:W-:-:S03]  /*41e90*/  IMAD.MOV.U32 R0, RZ, RZ, R139 ;  /* 0x000000ffff007224 */ /* 0x002fc600078e008b */
[----:B------:R-:W-:Y:S04]  /*41ea0*/  STL [R1+0x16f0], R140 ;  /* 0x0016f08c01007387 */ /* 0x000fe80000100800 */
[----:B------:R1:W-:Y:S04]  /*41eb0*/  STL [R1+0x16e4], R0 ;  /* 0x0016e40001007387 */ /* 0x0003e80000100800 */
[----:B------:R-:W3:Y:S01]  /*41ec0*/  LDL.LU.64 R138, [R1+0x1748] ;  /* 0x00174800018a7983 */ /* 0x000ee20000300a00 */
[----:B-1----:R-:W-:-:S03]  /*41ed0*/  IMAD.MOV.U32 R0, RZ, RZ, R141 ;  /* 0x000000ffff007224 */ /* 0x002fc600078e008d */
[----:B--2---:R-:W-:Y:S04]  /*41ee0*/  STL [R1+0x16f8], R130 ;  /* 0x0016f88201007387 */ /* 0x004fe80000100800 */
[----:B------:R1:W-:Y:S04]  /*41ef0*/  STL [R1+0x16ec], R0 ;  /* 0x0016ec0001007387 */ /* 0x0003e80000100800 */
[----:B------:R-:W2:Y:S01]  /*41f00*/  LDL.LU.64 R140, [R1+0x1750] ;  /* 0x00175000018c7983 */ /* 0x000ea20000300a00 */
[----:B-1----:R-:W-:-:S03]  /*41f10*/  IMAD.MOV.U32 R0, RZ, RZ, R131 ;  /* 0x000000ffff007224 */ /* 0x002fc600078e0083 */
[----:B----4-:R-:W-:Y:S04]  /*41f20*/  STL [R1+0x1700], R128 ;  /* 0x0017008001007387 */ /* 0x010fe80000100800 */
[----:B------:R1:W-:Y:S04]  /*41f30*/  STL [R1+0x16f4], R0 ;  /* 0x0016f40001007387 */ /* 0x0003e80000100800 */
[----:B------:R-:W4:Y:S01]  /*41f40*/  LDL.LU.64 R130, [R1+0x1758] ;  /* 0x0017580001827983 */ /* 0x000f220000300a00 */
[----:B-1----:R-:W-:-:S03]  /*41f50*/  MOV R0, R129 ;  /* 0x0000008100007202 */ /* 0x002fc60000000f00 */
[----:B---3--:R-:W-:Y:S04]  /*41f60*/  STL [R1+0x1708], R142 ;  /* 0x0017088e01007387 */ /* 0x008fe80000100800 */
[----:B------:R1:W-:Y:S02]  /*41f70*/  STL [R1+0x16fc], R0 ;  /* 0x0016fc0001007387 */ /* 0x0003e40000100800 */
[----:B-1----:R-:W-:Y:S02]  /*41f80*/  IMAD.MOV.U32 R0, RZ, RZ, R143 ;  /* 0x000000ffff007224 */ /* 0x002fe400078e008f */
        /* <DEDUP_REMOVED lines=38> */
[----:B------:R-:W4:Y:S04]  /*421f0*/  LDL.LU.64 R140, [R1+0x17a8] ;  /* 0x0017a800018c7983 */ /* 0x000f280000300a00 */
        /* <DEDUP_REMOVED lines=41> */
[----:B-1----:R-:W-:-:S03]  /*42490*/  IMAD.MOV.U32 R0, RZ, RZ, R141 ;  /* 0x000000ffff007224 */ /* 0x002fc600078e008d */
[----:B------:R-:W-:Y:S04]  /*424a0*/  STL [R1+0x17b0], R128 ;  /* 0x0017b08001007387 */ /* 0x000fe80000100800 */
[----:B------:R1:W-:Y:S04]  /*424b0*/  STL [R1+0x17a4], R0 ;  /* 0x0017a40001007387 */ /* 0x0003e80000100800 */
[----:B----4-:R-:W4:Y:S01]  /*424c0*/  LDL.LU.64 R140, [R1+0x1808] ;  /* 0x00180800018c7983 */ /* 0x010f220000300a00 */
        /* <DEDUP_REMOVED lines=26> */
[----:B-1----:R-:W-:-:S05]  /*42670*/  IMAD.MOV.U32 R0, RZ, RZ, R135 ;  /* 0x000000ffff007224 */ /* 0x002fca00078e0087 */
[----:B------:R1:W-:Y:S04]  /*42680*/  STL [R1+0x17e4], R0 ;  /* 0x0017e40001007387 */ /* 0x0003e80000100800 */
[----:B------:R1:W-:Y:S02]  /*42690*/  STL [R1+0x17f0], R150 ;  /* 0x0017f09601007387 */ /* 0x0003e40000100800 */
[----:B-1----:R-:W-:Y:S02]  /*426a0*/  IMAD.MOV.U32 R0, RZ, RZ, R151 ;  /* 0x000000ffff007224 */ /* 0x002fe400078e0097 */
[----:B------:R-:W3:Y:S04]  /*426b0*/  LDL.LU.64 R150, [R1+0x1838] ;  /* 0x0018380001967983 */ /* 0x000ee80000300a00 */
[----:B------:R1:W-:Y:S04]  /*426c0*/  STL [R1+0x17ec], R0 ;  /* 0x0017ec0001007387 */ /* 0x0003e80000100800 */
[----:B------:R-:W-:Y:S04]  /*426d0*/  STL [R1+0x17f8], R136 ;  /* 0x0017f88801007387 */ /* 0x000fe80000100800 */
[----:B------:R-:W3:Y:S01]  /*426e0*/  LDL.LU.64 R122, [R1+0x1840] ;  /* 0x00184000017a7983 */ /* 0x000ee20000300a00 */
[----:B-1----:R-:W-:-:S05]  /*426f0*/  IMAD.MOV.U32 R0, RZ, RZ, R137 ;  /* 0x000000ffff007224 */ /* 0x002fca00078e0089 */
[----:B------:R1:W-:Y:S04]  /*42700*/  STL [R1+0x17f4], R0 ;  /* 0x0017f40001007387 */ /* 0x0003e80000100800 */
[----:B--2---:R-:W-:Y:S04]  /*42710*/  STL [R1+0x1800], R138 ;  /* 0x0018008a01007387 */ /* 0x004fe80000100800 */
[----:B------:R-:W2:Y:S01]  /*42720*/  LDL.LU.64 R124, [R1+0x1848] ;  /* 0x00184800017c7983 */ /* 0x000ea20000300a00 */
[----:B-1----:R-:W-:-:S03]  /*42730*/  IMAD.MOV.U32 R0, RZ, RZ, R139 ;  /* 0x000000ffff007224 */ /* 0x002fc600078e008b */
[----:B------:R-:W2:Y:S04]  /*42740*/  LDL.LU.64 R126, [R1+0x1850] ;  /* 0x00185000017e7983 */ /* 0x000ea80000300a00 */
[----:B------:R1:W-:Y:S04]  /*42750*/  STL [R1+0x17fc], R0 ;  /* 0x0017fc0001007387 */ /* 0x0003e80000100800 */
[----:B----4-:R-:W-:Y:S04]  /*42760*/  STL [R1+0x1808], R140 ;  /* 0x0018088c01007387 */ /* 0x010fe80000100800 */
[----:B------:R-:W4:Y:S01]  /*42770*/  LDL.LU.64 R128, [R1+0x1858] ;  /* 0x0018580001807983 */ /* 0x000f220000300a00 */
[----:B-1----:R-:W-:-:S03]  /*42780*/  MOV R0, R141 ;  /* 0x0000008d00007202 */ /* 0x002fc60000000f00 */
[----:B------:R-:W4:Y:S04]  /*42790*/  LDL.LU.64 R130, [R1+0x1860] ;  /* 0x0018600001827983 */ /* 0x000f280000300a00 */
[----:B------:R1:W-:Y:S04]  /*427a0*/  STL [R1+0x1804], R0 ;  /* 0x0018040001007387 */ /* 0x0003e80000100800 */
[----:B---3--:R-:W-:Y:S04]  /*427b0*/  STL [R1+0x1810], R142 ;  /* 0x0018108e01007387 */ /* 0x008fe80000100800 */
[----:B------:R-:W3:Y:S01]  /*427c0*/  LDL.LU.64 R132, [R1+0x1868] ;  /* 0x0018680001847983 */ /* 0x000ee20000300a00 */
[----:B-1----:R-:W-:-:S03]  /*427d0*/  IMAD.MOV.U32 R0, RZ, RZ, R143 ;  /* 0x000000ffff007224 */ /* 0x002fc600078e008f */
[----:B------:R-:W3:Y:S04]  /*427e0*/  LDL.LU.64 R134, [R1+0x1870] ;  /* 0x0018700001867983 */ /* 0x000ee80000300a00 */
[----:B------:R1:W-:Y:S04]  /*427f0*/  STL [R1+0x180c], R0 ;  /* 0x00180c0001007387 */ /* 0x0003e80000100800 */
[----:B------:R-:W-:Y:S04]  /*42800*/  STL [R1+0x1818], R144 ;  /* 0x0018189001007387 */ /* 0x000fe80000100800 */
        /* <DEDUP_REMOVED lines=9> */
[----:B------:R1:W-:Y:S04]  /*428a0*/  STL [R1+0x1828], R148 ;  /* 0x0018289401007387 */ /* 0x0003e80000100800 */
[----:B------:R-:W3:Y:S01]  /*428b0*/  LDL.LU.64 R144, [R1+0x1898] ;  /* 0x0018980001907983 */ /* 0x000ee20000300a00 */
[----:B-1----:R-:W-:-:S03]  /*428c0*/  IMAD.MOV.U32 R0, RZ, RZ, R149 ;  /* 0x000000ffff007224 */ /* 0x002fc600078e0095 */
[----:B------:R-:W3:Y:S04]  /*428d0*/  LDL.LU.64 R146, [R1+0x18a0] ;  /* 0x0018a00001927983 */ /* 0x000ee80000300a00 */
[----:B------:R1:W-:Y:S04]  /*428e0*/  STL [R1+0x1824], R0 ;  /* 0x0018240001007387 */ /* 0x0003e80000100800 */
[----:B------:R-:W-:Y:S04]  /*428f0*/  STL [R1+0x1830], R120 ;  /* 0x0018307801007387 */ /* 0x000fe80000100800 */
[----:B------:R-:W3:Y:S01]  /*42900*/  LDL.LU.64 R148, [R1+0x18a8] ;  /* 0x0018a80001947983 */ /* 0x000ee20000300a00 */
[----:B-1----:R-:W-:-:S03]  /*42910*/  IMAD.MOV.U32 R0, RZ, RZ, R121 ;  /* 0x000000ffff007224 */ /* 0x002fc600078e0079 */
[----:B------:R-:W-:Y:S04]  /*42920*/  STL [R1+0x1838], R150 ;  /* 0x0018389601007387 */ /* 0x000fe80000100800 */
[----:B------:R1:W-:Y:S02]  /*42930*/  STL [R1+0x182c], R0 ;  /* 0x00182c0001007387 */ /* 0x0003e40000100800 */
[----:B-1----:R-:W-:Y:S02]  /*42940*/  IMAD.MOV.U32 R0, RZ, RZ, R151 ;  /* 0x000000ffff007224 */ /* 0x002fe400078e0097 */
[----:B------:R-:W3:Y:S04]  /*42950*/  LDL.LU.64 R150, [R1+0x18d0] ;  /* 0x0018d00001967983 */ /* 0x000ee80000300a00 */
[----:B------:R1:W-:Y:S04]  /*42960*/  STL [R1+0x1834], R0 ;  /* 0x0018340001007387 */ /* 0x0003e80000100800 */
[----:B------:R-:W-:Y:S01]  /*42970*/  STL [R1+0x1840], R122 ;  /* 0x0018407a01007387 */ /* 0x000fe20000100800 */
[----:B-1----:R-:W-:-:S03]  /*42980*/  IMAD.MOV.U32 R0, RZ, RZ, R123 ;  /* 0x000000ffff007224 */ /* 0x002fc600078e007b */
[----:B--2---:R-:W-:Y:S04]  /*42990*/  STL [R1+0x1848], R124 ;  /* 0x0018487c01007387 */ /* 0x004fe80000100800 */
[----:B------:R1:W-:Y:S04]  /*429a0*/  STL [R1+0x183c], R0 ;  /* 0x00183c0001007387 */ /* 0x0003e80000100800 */
[----:B------:R-:W-:Y:S01]  /*429b0*/  STL [R1+0x1850], R126 ;  /* 0x0018507e01007387 */ /* 0x000fe20000100800 */
[----:B-1----:R-:W-:-:S05]  /*429c0*/  IMAD.MOV.U32 R0, RZ, RZ, R125 ;  /* 0x000000ffff007224 */ /* 0x002fca00078e007d */
[----:B------:R1:W-:Y:S04]  /*429d0*/  STL [R1+0x1844], R0 ;  /* 0x0018440001007387 */ /* 0x0003e80000100800 */
[----:B----4-:R-:W-:Y:S01]  /*429e0*/  STL [R1+0x1858], R128 ;  /* 0x0018588001007387 */ /* 0x010fe20000100800 */
[----:B-1----:R-:W-:-:S05]  /*429f0*/  IMAD.MOV.U32 R0, RZ, RZ, R127 ;  /* 0x000000ffff007224 */ /* 0x002fca00078e007f */
[----:B------:R1:W-:Y:S04]  /*42a00*/  STL [R1+0x184c], R0 ;  /* 0x00184c0001007387 */ /* 0x0003e80000100800 */
[----:B------:R-:W-:Y:S01]  /*42a10*/  STL [R1+0x1860], R130 ;  /* 0x0018608201007387 */ /* 0x000fe20000100800 */
[----:B-1----:R-:W-:-:S05]  /*42a20*/  IMAD.MOV.U32 R0, RZ, RZ, R129 ;  /* 0x000000ffff007224 */ /* 0x002fca00078e0081 */
[----:B------:R1:W-:Y:S02]  /*42a30*/  STL [R1+0x1854], R0 ;  /* 0x0018540001007387 */ /* 0x0003e40000100800 */
[----:B-1----:R-:W-:Y:S02]  /*42a40*/  MOV R0, R131 ;  /* 0x0000008300007202 */ /* 0x002fe40000000f00 */
[----:B---3--:R-:W-:Y:S04]  /*42a50*/  STL [R1+0x1868], R132 ;  /* 0x0018688401007387 */ /* 0x008fe80000100800 */
[----:B------:R1:W-:Y:S04]  /*42a60*/  STL [R1+0x185c], R0 ;  /* 0x00185c0001007387 */ /* 0x0003e80000100800 */
[----:B------:R-:W-:Y:S01]  /*42a70*/  STL [R1+0x1870], R134 ;  /* 0x0018708601007387 */ /* 0x000fe20000100800 */
[----:B-1----:R-:W-:-:S05]  /*42a80*/  IMAD.MOV.U32 R0, RZ, RZ, R133 ;  /* 0x000000ffff007224 */ /* 0x002fca00078e0085 */
        /* <DEDUP_REMOVED lines=21> */
[----:B------:R1:W-:Y:S02]  /*42be0*/  STL [R1+0x189c], R0 ;  /* 0x00189c0001007387 */ /* 0x0003e40000100800 */
[----:B-1----:R-:W-:-:S05]  /*42bf0*/  IMAD.MOV.U32 R0, RZ, RZ, R149 ;  /* 0x000000ffff007224 */ /* 0x002fca00078e0095 */
[----:B------:R1:W-:Y:S04]  /*42c00*/  STL [R1+0x18a4], R0 ;  /* 0x0018a40001007387 */ /* 0x0003e80000100800 */
[----:B------:R-:W-:Y:S01]  /*42c10*/  STL [R1+0x18b0], R150 ;  /* 0x0018b09601007387 */ /* 0x000fe20000100800 */
[----:B-1----:R-:W-:-:S05]  /*42c20*/  IMAD.MOV.U32 R0, RZ, RZ, R151 ;  /* 0x000000ffff007224 */ /* 0x002fca00078e0097 */
[----:B------:R1:W-:Y:S04]  /*42c30*/  STL [R1+0x18ac], R0 ;  /* 0x0018ac0001007387 */ /* 0x0003e80000100800 */
        /* <DEDUP_REMOVED lines=383> */
[----:B------:R2:W-:Y:S01]  /*44430*/  STL [R1+0x1fc], RZ ;  /* 0x0001fcff01007387 */ /* 0x0005e20000100800 */
[----:B------:R-:W-:Y:S01]  /*44440*/  IMAD.SHL.U32 R166, R166, 0x80, RZ ;  /* 0x00000080a6a67824 */ /* 0x000fe200078e00ff */
[----:B------:R-:W-:-:S04]  /*44450*/  SHF.L.U32 R4, R4, 0x7, RZ ;  /* 0x0000000704047819 */ /* 0x000fc800000006ff */
[----:B------:R-:W-:Y:S02]  /*44460*/  SHF.R.S32.HI R2, RZ, 0x1f, R166 ;  /* 0x0000001fff027819 */ /* 0x000fe400000114a6 */
[----:B-1----:R-:W-:Y:S01]  /*44470*/  SHF.R.S32.HI R0, RZ, 0x1f, R4 ;  /* 0x0000001fff007819 */ /* 0x002fe20000011404 */
[----:B------:R-:W-:Y:S01]  /*44480*/  IMAD.MOV.U32 R175, RZ, RZ, -0x1 ;  /* 0xffffffffffaf7424 */ /* 0x000fe200078e00ff */
[----:B------:R-:W-:Y:S01]  /*44490*/  SHF.L.U64.HI R2, R166, 0x2, R2 ;  /* 0x00000002a6027819 */ /* 0x000fe20000010202 */
[----:B------:R-:W-:Y:S01]  /*444a0*/  IMAD.MOV.U32 R174, RZ, RZ, RZ ;  /* 0x000000ffffae7224 */ /* 0x000fe200078e00ff */
[----:B------:R-:W-:Y:S01]  /*444b0*/  SHF.L.U64.HI R0, R4, 0x2, R0 ;  /* 0x0000000204007819 */ /* 0x000fe20000010200 */
[----:B------:R-:W-:Y:S01]  /*444c0*/  IMAD.MOV.U32 R170, RZ, RZ, RZ ;  /* 0x000000ffffaa7224 */ /* 0x000fe200078e00ff */
[----:B------:R-:W-:Y:S01]  /*444d0*/  SHF.R.S32.HI R3, RZ, 0x7, R3 ;  /* 0x00000007ff037819 */ /* 0x000fe20000011403 */
[----:B------:R-:W-:Y:S01]  /*444e0*/  IMAD.SHL.U32 R166, R166, 0x4, RZ ;  /* 0x00000004a6a67824 */ /* 0x000fe200078e00ff */
[----:B------:R-:W-:Y:S01]  /*444f0*/  CS2R R24, SRZ ;  /* 0x0000000000187805 */ /* 0x000fe2000001ff00 */
[----:B------:R-:W-:Y:S01]  /*44500*/  IMAD.SHL.U32 R4, R4, 0x4, RZ ;  /* 0x0000000404047824 */ /* 0x000fe200078e00ff */
        /* <DEDUP_REMOVED lines=62> */
[----:B--2---:R-:W-:-:S07]  /*448f0*/  CS2R R150, SRZ ;  /* 0x0000000000967805 */ /* 0x004fce000001ff00 */
.L_x_1:
[----:B------:R-:W-:Y:S01]  /*44900*/  STL.64 [R1+0x22a8], R150 ;  /* 0x0022a89601007387 */ /* 0x000fe20000100a00 */
[----:B------:R-:W1:Y:S01]  /*44910*/  S2R R8, SR_CgaCtaId ;  /* 0x0000000000087919 */ /* 0x000e620000008800 */
[----:B------:R-:W-:Y:S01]  /*44920*/  VIADD R3, R175, 0x1 ;  /* 0x00000001af037836 */ /* 0x000fe20000000000 */
[----:B------:R-:W-:Y:S01]  /*44930*/  MOV R7, 0x400 ;  /* 0x0000040000077802 */ /* 0x000fe20000000f00 */
[----:B------:R-:W-:-:S04]  /*44940*/  DEPBAR.LE SB0, 0x0 ;  /* 0x000080000000791a */ /* 0x000fc80000000000 */
[----:B------:R-:W-:Y:S04]  /*44950*/  STL.64 [R1+0x22a0], R148 ;  /* 0x0022a09401007387 */ /* 0x000fe80000100a00 */
        /* <DEDUP_REMOVED lines=57> */
[----:B------:R2:W-:Y:S04]  /*44cf0*/  STL.64 [R1+0x20d0], R32 ;  /* 0x0020d02001007387 */ /* 0x0005e80000100a00 */
[----:B--2---:R-:W2:Y:S04]  /*44d00*/  LDL.LU.64 R32, [R1+0x400] ;  /* 0x0004000001207983 */ /* 0x004ea80000300a00 */
[----:B------:R-:W2:Y:S04]  /*44d10*/  LDL.LU.64 R34, [R1+0x408] ;  /* 0x0004080001227983 */ /* 0x000ea80000300a00 */
        /* <DEDUP_REMOVED lines=61> */
[----:B------:R-:W2:Y:S01]  /*450f0*/  LDL.LU.64 R158, [R1+0x5f8] ;  /* 0x0005f800019e7983 */ /* 0x000ea20000300a00 */
[C---:B------:R-:W-:Y:S01]  /*45100*/  ISETP.GT.AND P0, PT, R3.reuse, 0x1, PT ;  /* 0x000000010300780c */ /* 0x040fe20003f04270 */
[----:B------:R-:W-:Y:S01]  /*45110*/  UMOV UR11, 0x40000040 ;  /* 0x40000040000b7882 */ /* 0x000fe20000000000 */
[----:B-1----:R-:W-:Y:S01]  /*45120*/  LEA R7, R8, R7, 0x18 ;  /* 0x0000000708077211 */ /* 0x002fe200078ec0ff */
[----:B------:R-:W-:Y:S01]  /*45130*/  BAR.SYNC.DEFER_BLOCKING 0x0 ;  /* 0x0000000000007b1d */ /* 0x000fe20000010000 */
[----:B------:R-:W-:Y:S01]  /*45140*/  SEL R175, R3, RZ, !P0 ;  /* 0x000000ff03af7207 */ /* 0x000fe20004000000 */
[----:B------:R-:W-:Y:S01]  /*45150*/  IMAD.U32 R165, RZ, RZ, UR11 ;  /* 0x0000000bffa57e24 */ /* 0x000fe2000f8e00ff */
[----:B------:R-:W-:-:S02]  /*45160*/  MOV R173, UR61 ;  /* 0x0000003d00ad7c02 */ /* 0x000fc40008000f00 */
[----:B------:R-:W-:Y:S01]  /*45170*/  MOV R172, UR60 ;  /* 0x0000003c00ac7c02 */ /* 0x000fe20008000f00 */
[--C-:B------:R-:W-:Y:S01]  /*45180*/  IMAD R3, R175, 0x10000, R7.reuse ;  /* 0x00010000af037824 */ /* 0x100fe200078e0207 */
[----:B------:R-:W-:Y:S01]  /*45190*/  UMOV UR9, 0x40000040 ;  /* 0x4000004000097882 */ /* 0x000fe20000000000 */
[----:B------:R-:W-:Y:S01]  /*451a0*/  STL.64 [R1+0x20c8], R30 ;  /* 0x0020c81e01007387 */ /* 0x000fe20000100a00 */
[----:B------:R-:W-:Y:S01]  /*451b0*/  UMOV UR17, UR9 ;  /* 0x0000000900117c82 */ /* 0x000fe20008000000 */
[----:B------:R-:W-:Y:S02]  /*451c0*/  VIADD R6, R3, 0x80000 ;  /* 0x0008000003067836 */ /* 0x000fe40000000000 */
[----:B------:R-:W-:Y:S01]  /*451d0*/  IMAD R3, R175, 0x40000, R7 ;  /* 0x00040000af037824 */ /* 0x000fe200078e0207 */
[----:B------:R-:W-:Y:S02]  /*451e0*/  STL.64 [R1+0x20c0], R28 ;  /* 0x0020c01c01007387 */ /* 0x000fe40000100a00 */
[----:B------:R-:W-:-:S02]  /*451f0*/  SHF.R.U32.HI R6, RZ, 0x4, R6 ;  /* 0x00000004ff067819 */ /* 0x000fc40000011606 */
[----:B------:R-:W-:Y:S01]  /*45200*/  SHF.R.U32.HI R3, RZ, 0x4, R3 ;  /* 0x00000004ff037819 */ /* 0x000fe20000011603 */
[----:B------:R-:W-:Y:S01]  /*45210*/  STL.64 [R1+0x20b8], R26 ;  /* 0x0020b81a01007387 */ /* 0x000fe20000100a00 */
[----:B------:R-:W-:Y:S02]  /*45220*/  SGXT.U32 R6, R6, 0xe ;  /* 0x0000000e0606781a */ /* 0x000fe40000000000 */
[----:B------:R-:W-:Y:S01]  /*45230*/  SGXT.U32 R3, R3, 0xe ;  /* 0x0000000e0303781a */ /* 0x000fe20000000000 */
[----:B------:R1:W-:Y:S01]  /*45240*/  STL.64 [R1+0x20b0], R24 ;  /* 0x0020b01801007387 */ /* 0x0003e20000100a00 */
[----:B------:R-:W-:Y:S02]  /*45250*/  R2UR UR4, R6 ;  /* 0x00000000060472ca */ /* 0x000fe400000e0000 */
[C---:B------:R-:W-:Y:S02]  /*45260*/  R2UR UR5, R3.reuse ;  /* 0x00000000030572ca */ /* 0x040fe400000e0000 */
[----:B------:R-:W-:-:S02]  /*45270*/  IADD3 R3, P1, R3, 0x2, RZ ;  /* 0x0000000203037810 */ /* 0x000fc40007f3e0ff */
[----:B------:R-:W-:Y:S02]  /*45280*/  IADD3 R6, P0, R6, 0x2, RZ ;  /* 0x0000000206067810 */ /* 0x000fe40007f1e0ff */
[----:B------:R-:W-:Y:S01]  /*45290*/  R2UR UR6, R3 ;  /* 0x00000000030672ca */ /* 0x000fe200000e0000 */
[----:B------:R-:W-:Y:S01]  /*452a0*/  IMAD.MOV.U32 R3, RZ, RZ, RZ ;  /* 0x000000ffff037224 */ /* 0x000fe200078e00ff */
[----:B-1----:R-:W3:Y:S03]  /*452b0*/  LDL.LU.64 R24, [R1] ;  /* 0x0000000001187983 */ /* 0x002ee60000300a00 */
[----:B------:R-:W-:Y:S01]  /*452c0*/  UMOV UR8, UR4 ;  /* 0x0000000400087c82 */ /* 0x000fe20008000000 */
[----:B------:R-:W-:Y:S01]  /*452d0*/  R2UR UR4, R6 ;  /* 0x00000000060472ca */ /* 0x000fe200000e0000 */
[----:B------:R-:W-:Y:S01]  /*452e0*/  UMOV UR10, UR5 ;  /* 0x00000005000a7c82 */ /* 0x000fe20008000000 */
[----:B------:R-:W-:Y:S01]  /*452f0*/  IMAD.MOV.U32 R6, RZ, RZ, RZ ;  /* 0x000000ffff067224 */ /* 0x000fe200078e00ff */
[----:B------:R-:W-:Y:S01]  /*45300*/  IADD3.X R3, R3, 0x40000040, RZ, P1, !PT ;  /* 0x4000004003037810 */ /* 0x000fe20000ffe4ff */
[----:B------:R-:W-:Y:S01]  /*45310*/  UMOV UR16, UR8 ;  /* 0x0000000800107c82 */ /* 0x000fe20008000000 */
[----:B------:R-:W-:Y:S01]  /*45320*/  MOV R164, UR10 ;  /* 0x0000000a00a47c02 */ /* 0x000fe20008000f00 */
[----:B------:R-:W4:Y:S01]  /*45330*/  LDL.LU.64 R26, [R1+0x8] ;  /* 0x00000800011a7983 */ /* 0x000f220000300a00 */
[----:B------:R-:W-:-:S02]  /*45340*/  IADD3.X R6, R6, 0x40000040, RZ, P0, !PT ;  /* 0x4000004006067810 */ /* 0x000fc400007fe4ff */
[----:B------:R-:W-:Y:S01]  /*45350*/  R2UR UR7, R3 ;  /* 0x00000000030772ca */ /* 0x000fe200000e0000 */
[----:B------:R-:W3:Y:S01]  /*45360*/  LDL.LU.64 R28, [R1+0x10] ;  /* 0x00001000011c7983 */ /* 0x000ee20000300a00 */
[----:B------:R-:W-:-:S11]  /*45370*/  R2UR UR5, R6 ;  /* 0x00000000060572ca */ /* 0x000fd600000e0000 */
[----:B------:R-:W-:Y:S02]  /*45380*/  UIADD3.64 UR14, UR6, 0x7fe, URZ ;  /* 0x000007fe060e7897 */ /* 0x000fe4000fffe03f */
[----:B------:R-:W-:Y:S02]  /*45390*/  UIADD3.64 UR12, UR4, 0x3fe, URZ ;  /* 0x000003fe040c7897 */ /* 0x000fe4000fffe03f */
[----:B------:R-:W-:Y:S02]  /*453a0*/  UIADD3.64 UR18, UR6, 0x800, URZ ;  /* 0x0000080006127897 */ /* 0x000fe4000fffe03f */
[----:B------:R-:W-:Y:S01]  /*453b0*/  MOV R8, UR15 ;  /* 0x0000000f00087c02 */ /* 0x000fe20008000f00 */
[----:B------:R-:W-:Y:S01]  /*453c0*/  UIADD3.64 UR22, UR6, 0x802, URZ ;  /* 0x0000080206167897 */ /* 0x000fe2000fffe03f */
[----:B------:R-:W-:Y:S01]  /*453d0*/  MOV R7, UR14 ;  /* 0x0000000e00077c02 */ /* 0x000fe20008000f00 */
[----:B------:R-:W-:Y:S01]  /*453e0*/  UIADD3.64 UR20, UR4, 0x402, URZ ;  /* 0x0000040204147897 */ /* 0x000fe2000fffe03f */
[----:B------:R-:W-:Y:S01]  /*453f0*/  MOV R6, UR13 ;  /* 0x0000000d00067c02 */ /* 0x000fe20008000f00 */
[----:B------:R-:W-:Y:S01]  /*45400*/  UIADD3.64 UR26, UR6, 0x804, URZ ;  /* 0x00000804061a7897 */ /* 0x000fe2000fffe03f */
[----:B------:R-:W-:Y:S01]  /*45410*/  MOV R3, UR12 ;  /* 0x0000000c00037c02 */ /* 0x000fe20008000f00 */
[----:B------:R-:W-:-:S02]  /*45420*/  UIADD3.64 UR24, UR4, 0x404, URZ ;  /* 0x0000040404187897 */ /* 0x000fc4000fffe03f */
[----:B------:R-:W-:Y:S02]  /*45430*/  UIADD3.64 UR30, UR6, 0xffe, URZ ;  /* 0x00000ffe061e7897 */ /* 0x000fe4000fffe03f */
[----:B------:R-:W-:Y:S02]  /*45440*/  UIADD3.64 UR28, UR4, 0x7fe, URZ ;  /* 0x000007fe041c7897 */ /* 0x000fe4000fffe03f */
[----:B------:R-:W-:Y:S02]  /*45450*/  UIADD3.64 UR34, UR6, 0x1000, URZ ;  /* 0x0000100006227897 */ /* 0x000fe4000fffe03f */
[----:B------:R-:W-:Y:S02]  /*45460*/  UIADD3.64 UR32, UR4, 0x800, URZ ;  /* 0x0000080004207897 */ /* 0x000fe4000fffe03f */
[----:B------:R-:W-:Y:S02]  /*45470*/  UIADD3.64 UR38, UR6, 0x1002, URZ ;  /* 0x0000100206267897 */ /* 0x000fe4000fffe03f */
        /* <DEDUP_REMOVED lines=10> */
[----:B------:R-:W-:Y:S01]  /*45520*/  UIADD3.64 UR56, UR4, 0xc04, URZ ;  /* 0x00000c0404387897 */ /* 0x000fe2000fffe03f */
[----:B--2---:R-:W-:-:S06]  /*45530*/  WARPGROUP.ARRIVE ;  /* 0x00000000000079c5 */ /* 0x004fcc0000000000 */
[----:B------:R-:W-:Y:S01]  /*45540*/  HGMMA.64x256x8.F32.TF32 R32, gdesc[UR8], R32, gsb0 ;  /* 0x07e00000082079f0 */ /* 0x000fe20008002820 */
[----:B------:R-:W-:Y:S02]  /*45550*/  UIADD3.64 UR10, UR6, 0x2, URZ ;  /* 0x00000002060a7897 */ /* 0x000fe4000fffe03f */
[----:B------:R-:W-:-:S04]  /*45560*/  UIADD3.64 UR8, UR4, 0x2, URZ ;  /* 0x0000000204087897 */ /* 0x000fc8000fffe03f */
[----:B------:R-:W-:Y:S02]  /*45570*/  IMAD.U32 R162, RZ, RZ, UR10 ;  /* 0x0000000affa27e24 */ /* 0x000fe4000f8e00ff */
[----:B------:R-:W-:Y:S01]  /*45580*/  IMAD.U32 R163, RZ, RZ, UR11 ;  /* 0x0000000bffa37e24 */ /* 0x000fe2000f8e00ff */
[----:B------:R-:W-:Y:S01]  /*45590*/  UMOV UR60, UR8 ;  /* 0x00000008003c7c82 */ /* 0x000fe20008000000 */
[----:B------:R-:W-:Y:S01]  /*455a0*/  UMOV UR61, UR9 ;  /* 0x00000009003d7c82 */ /* 0x000fe20008000000 */
[----:B------:R-:W-:Y:S02]  /*455b0*/  WARPGROUP.DEPBAR.LE gsb0, 0x0 ;  /* 0x00008000000079c5 */ /* 0x000fe40000010000 */
[----:B------:R-:W-:-:S14]  /*455c0*/  WARPGROUP.ARRIVE ;  /* 0x00000000000079c5 */ /* 0x000fdc0000000000 */
[----:B------:R-:W-:Y:S03]  /*455d0*/  HGMMA.64x256x8.F32.TF32 R32, gdesc[UR4], R32, gsb0 ;  /* 0x07e00000042079f0 */ /* 0x000fe60008002820 */
[----:B------:R-:W-:Y:S02]  /*455e0*/  WARPGROUP.DEPBAR.LE gsb0, 0x0 ;  /* 0x00008000000079c5 */ /* 0x000fe40000010000 */
[----:B------:R-:W-:-:S15]  /*455f0*/  WARPGROUP.ARRIVE ;  /* 0x00000000000079c5 */ /* 0x000fde0000000000 */
[----:B------:R-:W-:-:S08]  /*45600*/  NOP ;  /* 0x0000000000007918 */ /* 0x000fd00000000000 */
[----:B------:R-:W-:Y:S01]  /*45610*/  HGMMA.64x256x8.F32.TF32 R32, gdesc[UR8], R32, gsb0 ;  /* 0x07e00000082079f0 */ /* 0x000fe20008002820 */
[----:B------:R-:W-:Y:S02]  /*45620*/  UIADD3.64 UR10, UR6, 0x4, URZ ;  /* 0x00000004060a7897 */ /* 0x000fe4000fffe03f */
[----:B------:R-:W-:Y:S01]  /*45630*/  UIADD3.64 UR8, UR4, 0x4, URZ ;  /* 0x0000000404087897 */ /* 0x000fe2000fffe03f */
[----:B------:R-:W-:Y:S02]  /*45640*/  WARPGROUP.DEPBAR.LE gsb0, 0x0 ;  /* 0x00008000000079c5 */ /* 0x000fe40000010000 */
[----:B------:R-:W-:-:S15]  /*45650*/  WARPGROUP.ARRIVE ;  /* 0x00000000000079c5 */ /* 0x000fde0000000000 */
[----:B------:R-:W-:-:S07]  /*45660*/  NOP ;  /* 0x0000000000007918 */ /* 0x000fce0000000000 */
[----:B------:R-:W-:Y:S03]  /*45670*/  HGMMA.64x256x8.F32.TF32 R32, gdesc[UR8], R32, gsb0 ;  /* 0x07e00000082079f0 */ /* 0x000fe60008002820 */
[----:B------:R-:W-:Y:S02]  /*45680*/  WARPGROUP.DEPBAR.LE gsb0, 0x0 ;  /* 0x00008000000079c5 */ /* 0x000fe40000010000 */
[----:B------:R-:W-:-:S15]  /*45690*/  WARPGROUP.ARRIVE ;  /* 0x00000000000079c5 */ /* 0x000fde0000000000 */
[----:B------:R-:W-:-:S08]  /*456a0*/  NOP ;  /* 0x0000000000007918 */ /* 0x000fd00000000000 */
[----:B------:R-:W-:Y:S01]  /*456b0*/  HGMMA.64x256x8.F32.TF32 R32, gdesc[UR12], R32, gsb0 ;  /* 0x07e000000c2079f0 */ /* 0x000fe20008002820 */
[----:B------:R-:W-:Y:S01]  /*456c0*/  UMOV UR14, UR16 ;  /* 0x00000010000e7c82 */ /* 0x000fe20008000000 */
[----:B------:R-:W-:Y:S01]  /*456d0*/  UMOV UR15, UR17 ;  /* 0x00000011000f7c82 */ /* 0x000fe20008000000 */
        /* <DEDUP_REMOVED lines=46> */
[----:B------:R1:W-:Y:S04]  /*459c0*/  STL.64 [R1+0x400], R32 ;  /* 0x0004002001007387 */ /* 0x0003e80000100a00 */
        /* <DEDUP_REMOVED lines=59> */
[----:B------:R-:W-:Y:S04]  /*45d80*/  STL.64 [R1+0x5e0], R152 ;  /* 0x0005e09801007387 */ /* 0x000fe80000100a00 */
[----:B------:R-:W-:Y:S04]  /*45d90*/  STL.64 [R1+0x5e8], R154 ;  /* 0x0005e89a01007387 */ /* 0x000fe80000100a00 */
[----:B------:R-:W-:Y:S04]  /*45da0*/  STL.64 [R1+0x5f0], R156 ;  /* 0x0005f09c01007387 */ /* 0x000fe80000100a00 */
[----:B------:R-:W-:Y:S04]  /*45db0*/  STL.64 [R1+0x5f8], R158 ;  /* 0x0005f89e01007387 */ /* 0x000fe80000100a00 */
[----:B------:R-:W3:Y:S04]  /*45dc0*/  LDL.LU.64 R30, [R1+0x18] ;  /* 0x00001800011e7983 */ /* 0x000ee80000300a00 */
[----:B-1----:R-:W3:Y:S04]  /*45dd0*/  LDL.LU.64 R32, [R1+0x20] ;  /* 0x0000200001207983 */ /* 0x002ee80000300a00 */
[----:B--2---:R-:W2:Y:S04]  /*45de0*/  LDL.LU.64 R34, [R1+0x28] ;  /* 0x0000280001227983 */ /* 0x004ea80000300a00 */
[----:B----4-:R-:W4:Y:S04]  /*45df0*/  LDL.LU.64 R36, [R1+0x30] ;  /* 0x0000300001247983 */ /* 0x010f280000300a00 */
[----:B---3--:R-:W3:Y:S04]  /*45e00*/  LDL.LU.64 R38, [R1+0x38] ;  /* 0x0000380001267983 */ /* 0x008ee80000300a00 */
[----:B------:R-:W2:Y:S04]  /*45e10*/  LDL.LU.64 R40, [R1+0x40] ;  /* 0x0000400001287983 */ /* 0x000ea80000300a00 */
[----:B------:R-:W4:Y:S04]  /*45e20*/  LDL.LU.64 R42, [R1+0x48] ;  /* 0x00004800012a7983 */ /* 0x000f280000300a00 */
[----:B------:R-:W3:Y:S04]  /*45e30*/  LDL.LU.64 R44, [R1+0x50] ;  /* 0x00005000012c7983 */ /* 0x000ee80000300a00 */
        /* <DEDUP_REMOVED lines=53> */
[----:B----4-:R-:W-:Y:S04]  /*46190*/  STL.64 [R1+0x24a8], R150 ;  /* 0x0024a89601007387 */ /* 0x010fe80000100a00 */
[----:B--2---:R-:W-:Y:S04]  /*461a0*/  STL.64 [R1+0x24a0], R148 ;  /* 0x0024a09401007387 */ /* 0x004fe80000100a00 */
[----:B---3--:R-:W-:Y:S04]  /*461b0*/  STL.64 [R1+0x2498], R146 ;  /* 0x0024989201007387 */ /* 0x008fe80000100a00 */
        /* <DEDUP_REMOVED lines=61> */
[----:B-1----:R-:W2:Y:S04]  /*46590*/  LDL.LU.64 R24, [R1+0x200] ;  /* 0x0002000001187983 */ /* 0x002ea80000300a00 */
        /* <DEDUP_REMOVED lines=63> */
[----:B------:R-:W-:Y:S01]  /*46990*/  UMOV UR12, UR14 ;  /* 0x0000000e000c7c82 */ /* 0x000fe20008000000 */
[----:B------:R-:W-:Y:S01]  /*469a0*/  UMOV UR13, UR15 ;  /* 0x0000000f000d7c82 */ /* 0x000fe20008000000 */
[----:B------:R-:W-:-:S06]  /*469b0*/  UIADD3.64 UR14, UR6, 0x1ffe, URZ ;  /* 0x00001ffe060e7897 */ /* 0x000fcc000fffe03f */
[----:B------:R-:W-:Y:S02]  /*469c0*/  IMAD.U32 R160, RZ, RZ, UR14 ;  /* 0x0000000effa07e24 */ /* 0x000fe4000f8e00ff */
[----:B------:R-:W-:Y:S01]  /*469d0*/  IMAD.U32 R161, RZ, RZ, UR15 ;  /* 0x0000000fffa17e24 */ /* 0x000fe2000f8e00ff */
[----:B--2---:R-:W-:-:S06]  /*469e0*/  WARPGROUP.ARRIVE ;  /* 0x00000000000079c5 */ /* 0x004fcc0000000000 */
[----:B------:R-:W-:Y:S01]  /*469f0*/  HGMMA.64x256x8.F32.TF32 R24, gdesc[UR12], R24, gsb0 ;  /* 0x07e000000c1879f0 */ /* 0x000fe20008002818 */
[----:B------:R-:W-:Y:S01]  /*46a00*/  UIADD3.64 UR14, UR6, 0x2000, URZ ;  /* 0x00002000060e7897 */ /* 0x000fe2000fffe03f */
[----:B------:R-:W-:Y:S01]  /*46a10*/  UMOV UR12, UR4 ;  /* 0x00000004000c7c82 */ /* 0x000fe20008000000 */
[----:B------:R-:W-:-:S04]  /*46a20*/  UMOV UR13, UR5 ;  /* 0x00000005000d7c82 */ /* 0x000fc80008000000 */
[----:B------:R-:W-:Y:S02]  /*46a30*/  IMAD.U32 R158, RZ, RZ, UR14 ;  /* 0x0000000eff9e7e24 */ /* 0x000fe4000f8e00ff */
[----:B------:R-:W-:Y:S01]  /*46a40*/  IMAD.U32 R159, RZ, RZ, UR15 ;  /* 0x0000000fff9f7e24 */ /* 0x000fe2000f8e00ff */
[----:B------:R-:W-:Y:S02]  /*46a50*/  WARPGROUP.DEPBAR.LE gsb0, 0x0 ;  /* 0x00008000000079c5 */ /* 0x000fe40000010000 */
[----:B------:R-:W-:-:S15]  /*46a60*/  WARPGROUP.ARRIVE ;  /* 0x00000000000079c5 */ /* 0x000fde0000000000 */
[----:B------:R-:W-:-:S01]  /*46a70*/  NOP ;  /* 0x0000000000007918 */ /* 0x000fc20000000000 */
[----:B------:R-:W-:Y:S01]  /*46a80*/  HGMMA.64x256x8.F32.TF32 R24, gdesc[UR12], R24, gsb0 ;  /* 0x07e000000c1879f0 */ /* 0x000fe20008002818 */
[----:B------:R-:W-:Y:S01]  /*46a90*/  UIADD3.64 UR14, UR6, 0x2002, URZ ;  /* 0x00002002060e7897 */ /* 0x000fe2000fffe03f */
[----:B------:R-:W-:Y:S01]  /*46aa0*/  UMOV UR12, UR60 ;  /* 0x0000003c000c7c82 */ /* 0x000fe20008000000 */
[----:B------:R-:W-:-:S04]  /*46ab0*/  UMOV UR13, UR61 ;  /* 0x0000003d000d7c82 */ /* 0x000fc80008000000 */
[----:B------:R-:W-:Y:S01]  /*46ac0*/  IMAD.U32 R156, RZ, RZ, UR14 ;  /* 0x0000000eff9c7e24 */ /* 0x000fe2000f8e00ff */
[----:B------:R-:W-:Y:S01]  /*46ad0*/  MOV R157, UR15 ;  /* 0x0000000f009d7c02 */ /* 0x000fe20008000f00 */
[----:B------:R-:W-:Y:S02]  /*46ae0*/  WARPGROUP.DEPBAR.LE gsb0, 0x0 ;  /* 0x00008000000079c5 */ /* 0x000fe40000010000 */
[----:B------:R-:W-:-:S15]  /*46af0*/  WARPGROUP.ARRIVE ;  /* 0x00000000000079c5 */ /* 0x000fde0000000000 */
[----:B------:R-:W-:-:S02]  /*46b00*/  NOP ;  /* 0x0000000000007918 */ /* 0x000fc40000000000 */
        /* <DEDUP_REMOVED lines=10> */
[----:B------:R-:W-:Y:S02]  /*46bb0*/  R2UR UR15, R8 ;  /* 0x00000000080f72ca */ /* 0x000fe400000e0000 */
[----:B------:R-:W-:Y:S02]  /*46bc0*/  R2UR UR14, R7 ;  /* 0x00000000070e72ca */ /* 0x000fe400000e0000 */
[----:B------:R-:W-:Y:S02]  /*46bd0*/  R2UR UR13, R6 ;  /* 0x00000000060d72ca */ /* 0x000fe400000e0000 */
[----:B------:R-:W-:-:S07]  /*46be0*/  R2UR UR12, R3 ;  /* 0x00000000030c72ca */ /* 0x000fce00000e0000 */
[----:B------:R-:W-:Y:S02]  /*46bf0*/  MOV R171, UR15 ;  /* 0x0000000f00ab7c02 */ /* 0x000fe40008000f00 */
[----:B------:R-:W-:Y:S01]  /*46c00*/  MOV R3, UR14 ;  /* 0x0000000e00037c02 */ /* 0x000fe20008000f00 */
[----:B------:R-:W-:Y:S01]  /*46c10*/  UIADD3.64 UR14, UR6, 0x27fe, URZ ;  /* 0x000027fe060e7897 */ /* 0x000fe2000fffe03f */
[----:B------:R-:W-:Y:S02]  /*46c20*/  UMOV UR9, UR13 ;  /* 0x0000000d00097c82 */ /* 0x000fe40008000000 */
[----:B------:R-:W-:Y:S01]  /*46c30*/  UMOV UR8, UR12 ;  /* 0x0000000c00087c82 */ /* 0x000fe20008000000 */
[----:B------:R-:W-:Y:S01]  /*46c40*/  UMOV UR13, UR9 ;  /* 0x00000009000d7c82 */ /* 0x000fe20008000000 */
[----:B------:R-:W-:Y:S01]  /*46c50*/  UMOV UR12, UR8 ;  /* 0x00000008000c7c82 */ /* 0x000fe20008000000 */
[----:B------:R-:W-:Y:S02]  /*46c60*/  IMAD.U32 R152, RZ, RZ, UR14 ;  /* 0x0000000eff987e24 */ /* 0x000fe4000f8e00ff */
[----:B------:R-:W-:Y:S01]  /*46c70*/  IMAD.U32 R153, RZ, RZ, UR15 ;  /* 0x0000000fff997e24 */ /* 0x000fe2000f8e00ff */
[----:B------:R-:W-:-:S02]  /*46c80*/  WARPGROUP.DEPBAR.LE gsb0, 0x0 ;  /* 0x00008000000079c5 */ /* 0x000fc40000010000 */
[----:B------:R-:W-:-:S06]  /*46c90*/  WARPGROUP.ARRIVE ;  /* 0x00000000000079c5 */ /* 0x000fcc0000000000 */
        /* <DEDUP_REMOVED lines=31> */
[----:B------:R-:W-:Y:S01]  /*46e90*/  MOV R16, UR14 ;  /* 0x0000000e00107c02 */ /* 0x000fe20008000f00 */
[----:B------:R-:W-:Y:S01]  /*46ea0*/  IMAD.U32 R17, RZ, RZ, UR15 ;  /* 0x0000000fff117e24 */ /* 0x000fe2000f8e00ff */
        /* <DEDUP_REMOVED lines=51> */
[----:B------:R-:W-:-:S05]  /*471e0*/  UMOV UR13, UR53 ;  /* 0x00000035000d7c82 */ /* 0x000fca0008000000 */
[----:B------:R-:W-:Y:S01]  /*471f0*/  UMOV UR60, UR14 ;  /* 0x0000000e003c7c82 */ /* 0x000fe20008000000 */
[----:B------:R-:W-:Y:S01]  /*47200*/  UMOV UR61, UR15 ;  /* 0x0000000f003d7c82 */ /* 0x000fe20008000000 */
[----:B------:R-:W-:Y:S02]  /*47210*/  WARPGROUP.DEPBAR.LE gsb0, 0x0 ;  /* 0x00008000000079c5 */ /* 0x000fe40000010000 */
[----:B------:R-:W-:-:S15]  /*47220*/  WARPGROUP.ARRIVE ;  /* 0x00000000000079c5 */ /* 0x000fde0000000000 */
[----:B------:R-:W-:-:S01]  /*47230*/  NOP ;  /* 0x0000000000007918 */ /* 0x000fc20000000000 */
[----:B------:R-:W-:Y:S01]  /*47240*/  HGMMA.64x256x8.F32.TF32 R24, gdesc[UR12], R24, gsb0 ;  /* 0x07e000000c1879f0 */ /* 0x000fe20008002818 */
[----:B------:R-:W-:Y:S01]  /*47250*/  UIADD3.64 UR14, UR6, 0x3804, URZ ;  /* 0x00003804060e7897 */ /* 0x000fe2000fffe03f */
[----:B------:R-:W-:Y:S01]  /*47260*/  UMOV UR12, UR56 ;  /* 0x00000038000c7c82 */ /* 0x000fe20008000000 */
[----:B------:R-:W-:Y:S01]  /*47270*/  UMOV UR13, UR57 ;  /* 0x00000039000d7c82 */ /* 0x000fe20008000000 */
[----:B------:R-:W-:Y:S02]  /*47280*/  WARPGROUP.DEPBAR.LE gsb0, 0x0 ;  /* 0x00008000000079c5 */ /* 0x000fe40000010000 */
[----:B------:R-:W-:-:S15]  /*47290*/  WARPGROUP.ARRIVE ;  /* 0x00000000000079c5 */ /* 0x000fde0000000000 */
[----:B------:R-:W-:-:S07]  /*472a0*/  NOP ;  /* 0x0000000000007918 */ /* 0x000fce0000000000 */
[----:B------:R-:W-:Y:S03]  /*472b0*/  HGMMA.64x256x8.F32.TF32 R24, gdesc[UR12], R24, gsb0 ;  /* 0x07e000000c1879f0 */ /* 0x000fe60008002818 */
[----:B------:R-:W-:Y:S02]  /*472c0*/  WARPGROUP.DEPBAR.LE gsb0, 0x0 ;  /* 0x00008000000079c5 */ /* 0x000fe40000010000 */
        /* <DEDUP_REMOVED lines=130> */
[----:B------:R-:W-:-:S02]  /*47af0*/  R2UR UR14, R164 ;  /* 0x00000000a40e72ca */ /* 0x000fc400000e0000 */
[----:B------:R-:W-:Y:S01]  /*47b00*/  R2UR UR15, R165 ;  /* 0x00000000a50f72ca */ /* 0x000fe200000e0000 */
[----:B------:R-:W-:Y:S01]  /*47b10*/  UIADD3.64 UR12, UR4, 0x1fe, URZ ;  /* 0x000001fe040c7897 */ /* 0x000fe2000fffe03f */
[----:B------:R-:W3:Y:S01]  /*47b20*/  LDL R165, [R1+0x600] ;  /* 0x0006000001a57983 */ /* 0x000ee20000100800 */
[----:B------:R-:W-:Y:S01]  /*47b30*/  UIADD3.64 UR16, UR4, 0x600, URZ ;  /* 0x0000060004107897 */ /* 0x000fe2000fffe03f */
[----:B------:R-:W1:Y:S04]  /*47b40*/  LDC R164, c[0x0][0x230] ;  /* 0x00008c00ffa47b82 */ /* 0x000e680000000800 */
[----:B------:R-:W-:Y:S01]  /*47b50*/  UMOV UR8, UR12 ;  /* 0x0000000c00087c82 */ /* 0x000fe20008000000 */
[----:B------:R-:W-:Y:S01]  /*47b60*/  UMOV UR9, UR13 ;  /* 0x0000000d00097c82 */ /* 0x000fe20008000000 */
[----:B--2---:R-:W-:-:S06]  /*47b70*/  WARPGROUP.ARRIVE ;  /* 0x00000000000079c5 */ /* 0x004fcc0000000000 */
        /* <DEDUP_REMOVED lines=10> */
[----:B------:R-:W-:Y:S02]  /*47c20*/  R2UR UR14, R162 ;  /* 0x00000000a20e72ca */ /* 0x000fe400000e0000 */
[----:B------:R-:W-:Y:S01]  /*47c30*/  R2UR UR15, R163 ;  /* 0x00000000a30f72ca */ /* 0x000fe200000e0000 */
[----:B------:R-:W-:-:S07]  /*47c40*/  UIADD3.64 UR12, UR4, 0x202, URZ ;  /* 0x00000202040c7897 */ /* 0x000fce000fffe03f */
[----:B------:R-:W-:Y:S01]  /*47c50*/  UMOV UR20, UR12 ;  /* 0x0000000c00147c82 */ /* 0x000fe20008000000 */
[----:B------:R-:W-:Y:S01]  /*47c60*/  UMOV UR21, UR13 ;  /* 0x0000000d00157c82 */ /* 0x000fe20008000000 */
[----:B------:R-:W-:Y:S02]  /*47c70*/  WARPGROUP.DEPBAR.LE gsb0, 0x0 ;  /* 0x00008000000079c5 */ /* 0x000fe40000010000 */
[----:B------:R-:W-:-:S13]  /*47c80*/  WARPGROUP.ARRIVE ;  /* 0x00000000000079c5 */ /* 0x000fda0000000000 */
        /* <DEDUP_REMOVED lines=12> */
[----:B------:R-:W-:Y:S01]  /*47d50*/  UIADD3.64 UR12, UR4, 0x5fe, URZ ;  /* 0x000005fe040c7897 */ /* 0x000fe2000fffe03f */
[----:B------:R-:W-:Y:S02]  /*47d60*/  WARPGROUP.DEPBAR.LE gsb0, 0x0 ;  /* 0x00008000000079c5 */ /* 0x000fe40000010000 */
[----:B------:R-:W-:-:S15]  /*47d70*/  WARPGROUP.ARRIVE ;  /* 0x00000000000079c5 */ /* 0x000fde0000000000 */
[----:B------:R-:W-:-:S06]  /*47d80*/  NOP ;  /* 0x0000000000007918 */ /* 0x000fcc0000000000 */
[----:B------:R-:W-:Y:S03]  /*47d90*/  HGMMA.64x256x8.F32.TF32 R24, gdesc[UR12], R24, gsb0 ;  /* 0x07e000000c1879f0 */ /* 0x000fe60008002818 */
[----:B------:R-:W-:Y:S02]  /*47da0*/  WARPGROUP.DEPBAR.LE gsb0, 0x0 ;  /* 0x00008000000079c5 */ /* 0x000fe40000010000 */
[----:B------:R-:W-:-:S15]  /*47db0*/  WARPGROUP.ARRIVE ;  /* 0x00000000000079c5 */ /* 0x000fde0000000000 */
[----:B------:R-:W-:-:S08]  /*47dc0*/  NOP ;  /* 0x0000000000007918 */ /* 0x000fd00000000000 */
[----:B------:R-:W-:Y:S01]  /*47dd0*/  HGMMA.64x256x8.F32.TF32 R24, gdesc[UR16], R24, gsb0 ;  /* 0x07e00000101879f0 */ /* 0x000fe20008002818 */
[----:B------:R-:W-:Y:S01]  /*47de0*/  UMOV UR18, UR20 ;  /* 0x0000001400127c82 */ /* 0x000fe20008000000 */
[----:B------:R-:W-:Y:S01]  /*47df0*/  UMOV UR19, UR21 ;  /* 0x0000001500137c82 */ /* 0x000fe20008000000 */
[----:B------:R-:W-:Y:S02]  /*47e00*/  UIADD3.64 UR20, UR4, 0x602, URZ ;  /* 0x0000060204147897 */ /* 0x000fe4000fffe03f */
[----:B------:R-:W-:Y:S01]  /*47e10*/  UIADD3.64 UR24, UR4, 0x604, URZ ;  /* 0x0000060404187897 */ /* 0x000fe2000fffe03f */
[----:B------:R-:W-:Y:S02]  /*47e20*/  WARPGROUP.DEPBAR.LE gsb0, 0x0 ;  /* 0x00008000000079c5 */ /* 0x000fe40000010000 */
[----:B------:R-:W-:-:S15]  /*47e30*/  WARPGROUP.ARRIVE ;  /* 0x00000000000079c5 */ /* 0x000fde0000000000 */
[----:B------:R-:W-:-:S05]  /*47e40*/  NOP ;  /* 0x0000000000007918 */ /* 0x000fca0000000000 */
[----:B------:R-:W-:Y:S01]  /*47e50*/  HGMMA.64x256x8.F32.TF32 R24, gdesc[UR20], R24, gsb0 ;  /* 0x07e00000141879f0 */ /* 0x000fe20008002818 */
[----:B------:R-:W-:Y:S02]  /*47e60*/  UIADD3.64 UR28, UR4, 0x9fe, URZ ;  /* 0x000009fe041c7897 */ /* 0x000fe4000fffe03f */
[----:B------:R-:W-:Y:S02]  /*47e70*/  WARPGROUP.DEPBAR.LE gsb0, 0x0 ;  /* 0x00008000000079c5 */ /* 0x000fe40000010000 */
[----:B------:R-:W-:-:S15]  /*47e80*/  WARPGROUP.ARRIVE ;  /* 0x00000000000079c5 */ /* 0x000fde0000000000 */
[----:B------:R-:W-:-:S08]  /*47e90*/  NOP ;  /* 0x0000000000007918 */ /* 0x000fd00000000000 */
        /* <DEDUP_REMOVED lines=31> */
[----:B------:R-:W-:Y:S01]  /*48090*/  UIADD3.64 UR4, UR4, 0xe04, URZ ;  /* 0x00000e0404047897 */ /* 0x000fe2000fffe03f */
[----:B------:R-:W-:Y:S01]  /*480a0*/  UMOV UR22, UR6 ;  /* 0x0000000600167c82 */ /* 0x000fe20008000000 */
[----:B------:R-:W-:Y:S01]  /*480b0*/  UMOV UR23, UR7 ;  /* 0x0000000700177c82 */ /* 0x000fe20008000000 */
[----:B------:R-:W-:Y:S01]  /*480c0*/  UMOV UR6, UR58 ;  /* 0x0000003a00067c82 */ /* 0x000fe20008000000 */
[----:B------:R-:W-:Y:S01]  /*480d0*/  UMOV UR7, UR59 ;  /* 0x0000003b00077c82 */ /* 0x000fe20008000000 */
[----:B------:R-:W-:Y:S02]  /*480e0*/  WARPGROUP.DEPBAR.LE gsb0, 0x0 ;  /* 0x00008000000079c5 */ /* 0x000fe40000010000 */
[----:B------:R-:W-:-:S15]  /*480f0*/  WARPGROUP.ARRIVE ;  /* 0x00000000000079c5 */ /* 0x000fde0000000000 */
[----:B------:R-:W-:-:S05]  /*48100*/  NOP ;  /* 0x0000000000007918 */ /* 0x000fca0000000000 */
[----:B------:R-:W-:Y:S03]  /*48110*/  HGMMA.64x256x8.F32.TF32 R24, gdesc[UR52], R24, gsb0 ;  /* 0x07e00000341879f0 */ /* 0x000fe60008002818 */
[----:B------:R-:W-:Y:S02]  /*48120*/  WARPGROUP.DEPBAR.LE gsb0, 0x0 ;  /* 0x00008000000079c5 */ /* 0x000fe40000010000 */
[----:B------:R-:W-:-:S15]  /*48130*/  WARPGROUP.ARRIVE ;  /* 0x00000000000079c5 */ /* 0x000fde0000000000 */
[----:B------:R-:W-:-:S08]  /*48140*/  NOP ;  /* 0x0000000000007918 */ /* 0x000fd00000000000 */
[----:B------:R-:W-:Y:S03]  /*48150*/  HGMMA.64x256x8.F32.TF32 R24, gdesc[UR4], R24, gsb0 ;  /* 0x07e00000041879f0 */ /* 0x000fe60008002818 */
[----:B------:R-:W-:Y:S02]  /*48160*/  WARPGROUP.DEPBAR.LE gsb0, 0x0 ;  /* 0x00008000000079c5 */ /* 0x000fe40000010000 */
[----:B------:R-:W-:Y:S04]  /*48170*/  STL.64 [R1], R24 ;  /* 0x0000001801007387 */ /* 0x000fe80000100a00 */
        /* <DEDUP_REMOVED lines=129> */
[----:B------:R-:W-:Y:S01]  /*48990*/  R2UR UR10, R160 ;  /* 0x00000000a00a72ca */ /* 0x000fe200000e0000 */
[----:B------:R-:W4:Y:S01]  /*489a0*/  LDL.LU R163, [R1+0x9d8] ;  /* 0x0009d80001a37983 */ /* 0x000f220000300800 */
[----:B------:R-:W-:Y:S01]  /*489b0*/  R2UR UR11, R161 ;  /* 0x00000000a10b72ca */ /* 0x000fe200000e0000 */
[----:B--2---:R-:W-:-:S12]  /*489c0*/  WARPGROUP.ARRIVE ;  /* 0x00000000000079c5 */ /* 0x004fd80000000000 */
[----:B------:R-:W-:Y:S01]  /*489d0*/  HGMMA.64x256x8.F32.TF32 R24, gdesc[UR8], R24, gsb0 ;  /* 0x07e00000081879f0 */ /* 0x000fe20008002818 */
[----:B------:R-:W-:Y:S02]  /*489e0*/  R2UR UR10, R158 ;  /* 0x000000009e0a72ca */ /* 0x000fe400000e0000 */
[----:B------:R-:W-:Y:S01]  /*489f0*/  R2UR UR11, R159 ;  /* 0x000000009f0b72ca */ /* 0x000fe200000e0000 */
[----:B------:R-:W-:Y:S01]  /*48a00*/  UMOV UR8, UR22 ;  /* 0x0000001600087c82 */ /* 0x000fe20008000000 */
[----:B------:R-:W-:Y:S01]  /*48a10*/  UMOV UR9, UR23 ;  /* 0x0000001700097c82 */ /* 0x000fe20008000000 */
[----:B------:R-:W-:Y:S02]  /*48a20*/  WARPGROUP.DEPBAR.LE gsb0, 0x0 ;  /* 0x00008000000079c5 */ /* 0x000fe40000010000 */
[----:B------:R-:W-:-:S15]  /*48a30*/  WARPGROUP.ARRIVE ;  /* 0x00000000000079c5 */ /* 0x000fde0000000000 */
[----:B------:R-:W-:-:S05]  /*48a40*/  NOP ;  /* 0x0000000000007918 */ /* 0x000fca0000000000 */
        /* <DEDUP_REMOVED lines=13> */
[----:B------:R-:W-:Y:S02]  /*48b20*/  R2UR UR14, R152 ;  /* 0x00000000980e72ca */ /* 0x000fe400000e0000 */
[----:B------:R-:W-:Y:S01]  /*48b30*/  R2UR UR15, R153 ;  /* 0x00000000990f72ca */ /* 0x000fe200000e0000 */
[----:B------:R-:W-:Y:S02]  /*48b40*/  WARPGROUP.DEPBAR.LE gsb0, 0x0 ;  /* 0x00008000000079c5 */ /* 0x000fe40000010000 */
[----:B------:R-:W-:-:S15]  /*48b50*/  WARPGROUP.ARRIVE ;  /* 0x00000000000079c5 */ /* 0x000fde0000000000 */
[----:B------:R-:W-:-:S02]  /*48b60*/  NOP ;  /* 0x0000000000007918 */ /* 0x000fc40000000000 */
[----:B------:R-:W-:Y:S01]  /*48b70*/  HGMMA.64x256x8.F32.TF32 R24, gdesc[UR8], R24, gsb0 ;  /* 0x07e00000081879f0 */ /* 0x000fe20008002818 */
[----:B------:R-:W-:Y:S02]  /*48b80*/  R2UR UR18, R22 ;  /* 0x00000000161272ca */ /* 0x000fe400000e0000 */
[----:B------:R-:W-:Y:S01]  /*48b90*/  R2UR UR19, R23 ;  /* 0x00000000171372ca */ /* 0x000fe200000e0000 */
[----:B------:R-:W-:Y:S02]  /*48ba0*/  WARPGROUP.DEPBAR.LE gsb0, 0x0 ;  /* 0x00008000000079c5 */ /* 0x000fe40000010000 */
[----:B------:R-:W-:-:S15]  /*48bb0*/  WARPGROUP.ARRIVE ;  /* 0x00000000000079c5 */ /* 0x000fde0000000000 */
[----:B------:R-:W-:-:S07]  /*48bc0*/  NOP ;  /* 0x0000000000007918 */ /* 0x000fce0000000000 */
        /* <DEDUP_REMOVED lines=26> */
[----:B------:R-:W-:Y:S02]  /*48d70*/  R2UR UR39, R13 ;  /* 0x000000000d2772ca */ /* 0x000fe400000e0000 */
[----:B------:R-:W-:Y:S02]  /*48d80*/  R2UR UR42, R10 ;  /* 0x000000000a2a72ca */ /* 0x000fe400000e0000 */
[----:B------:R-:W-:Y:S02]  /*48d90*/  R2UR UR43, R11 ;  /* 0x000000000b2b72ca */ /* 0x000fe400000e0000 */
[----:B------:R-:W-:Y:S02]  /*48da0*/  R2UR UR46, R8 ;  /* 0x00000000082e72ca */ /* 0x000fe400000e0000 */
[----:B------:R-:W-:-:S02]  /*48db0*/  R2UR UR47, R9 ;  /* 0x00000000092f72ca */ /* 0x000fc400000e0000 */
[----:B------:R-:W-:Y:S02]  /*48dc0*/  R2UR UR50, R6 ;  /* 0x00000000063272ca */ /* 0x000fe400000e0000 */
[----:B------:R-:W-:Y:S01]  /*48dd0*/  R2UR UR51, R7 ;  /* 0x00000000073372ca */ /* 0x000fe200000e0000 */
[----:B------:R-:W-:Y:S01]  /*48de0*/  UMOV UR54, UR60 ;  /* 0x0000003c00367c82 */ /* 0x000fe20008000000 */
[----:B------:R-:W-:Y:S01]  /*48df0*/  UMOV UR55, UR61 ;  /* 0x0000003d00377c82 */ /* 0x000fe20008000000 */
[----:B------:R-:W2:Y:S01]  /*48e00*/  LDL.LU R12, [R1+0x9d4] ;  /* 0x0009d400010c7983 */ /* 0x000ea20000300800 */
[----:B----4-:R-:W-:-:S03]  /*48e10*/  IADD3 R163, P5, R163, R166, RZ ;  /* 0x000000a6a3a37210 */ /* 0x010fc60007fbe0ff */
[----:B------:R-:W4:Y:S04]  /*48e20*/  LDL.LU R14, [R1+0x9e0] ;  /* 0x0009e000010e7983 */ /* 0x000f280000300800 */
[----:B------:R-:W4:Y:S04]  /*48e30*/  LDL.LU R11, [R1+0x9e8] ;  /* 0x0009e800010b7983 */ /* 0x000f280000300800 */
[----:B------:R-:W4:Y:S01]  /*48e40*/  LDL.LU R18, [R1+0x9dc] ;  /* 0x0009dc0001127983 */ /* 0x000f220000300800 */
[----:B------:R-:W-:Y:S02]  /*48e50*/  WARPGROUP.DEPBAR.LE gsb0, 0x0 ;  /* 0x00008000000079c5 */ /* 0x000fe40000010000 */
[----:B------:R-:W-:-:S06]  /*48e60*/  WARPGROUP.ARRIVE ;  /* 0x00000000000079c5 */ /* 0x000fcc0000000000 */
        /* <DEDUP_REMOVED lines=16> */
[----:B------:R-:W-:Y:S01]  /*48f70*/  HGMMA.64x256x8.F32.TF32 R24, gdesc[UR48], R24, gsb0 ;  /* 0x07e00000301879f0 */ /* 0x000fe20008002818 */
[----:B------:R-:W-:Y:S04]  /*48f80*/  STL [R1+0x9d8], R163 ;  /* 0x0009d8a301007387 */ /* 0x000fe80000100800 */
[----:B------:R-:W4:Y:S01]  /*48f90*/  LDL.LU R13, [R1+0x9e4] ;  /* 0x0009e400010d7983 */ /* 0x000f220000300800 */
[----:B------:R-:W-:Y:S01]  /*48fa0*/  UMOV UR6, UR56 ;  /* 0x0000003800067c82 */ /* 0x000fe20008000000 */
[----:B------:R-:W-:Y:S01]  /*48fb0*/  UMOV UR7, UR57 ;  /* 0x0000003900077c82 */ /* 0x000fe20008000000 */
[----:B------:R-:W-:Y:S02]  /*48fc0*/  WARPGROUP.DEPBAR.LE gsb0, 0x0 ;  /* 0x00008000000079c5 */ /* 0x000fe40000010000 */
[----:B------:R-:W-:-:S15]  /*48fd0*/  WARPGROUP.ARRIVE ;  /* 0x00000000000079c5 */ /* 0x000fde0000000000 */
[----:B------:R-:W-:-:S03]  /*48fe0*/  NOP ;  /* 0x0000000000007918 */ /* 0x000fc60000000000 */
[----:B------:R-:W-:Y:S01]  /*48ff0*/  HGMMA.64x256x8.F32.TF32 R24, gdesc[UR52], R24, gsb0 ;  /* 0x07e00000341879f0 */ /* 0x000fe20008002818 */
[----:B-1----:R-:W-:-:S05]  /*49000*/  VIADD R164, R164, 0x7f ;  /* 0x0000007fa4a47836 */ /* 0x002fca0000000000 */
[----:B------:R-:W-:-:S04]  /*49010*/  SHF.R.S32.HI R162, RZ, 0x1f, R164 ;  /* 0x0000001fffa27819 */ /* 0x000fc800000114a4 */
[----:B------:R-:W-:Y:S02]  /*49020*/  LEA.HI R162, R162, R164, RZ, 0x7 ;  /* 0x000000a4a2a27211 */ /* 0x000fe400078f38ff */
[----:B------:R-:W1:Y:S02]  /*49030*/  LDC R164, c[0x0][0x230] ;  /* 0x00008c00ffa47b82 */ /* 0x000e640000000800 */
[----:B------:R-:W-:-:S05]  /*49040*/  SHF.R.S32.HI R162, RZ, 0x7, R162 ;  /* 0x00000007ffa27819 */ /* 0x000fca00000114a2 */
[----:B------:R-:W-:Y:S01]  /*49050*/  VIADD R3, R162, 0xffffffff ;  /* 0xffffffffa2037836 */ /* 0x000fe20000000000 */
[----:B------:R-:W3:Y:S04]  /*49060*/  S2R R8, SR_TID.X ;  /* 0x0000000000087919 */ /* 0x000ee80000002100 */
[C---:B------:R-:W-:Y:S01]  /*49070*/  ISETP.GE.AND P0, PT, R170.reuse, R3, PT ;  /* 0x00000003aa00720c */ /* 0x040fe20003f06270 */
[----:B------:R-:W-:-:S04]  /*49080*/  VIADD R170, R170, 0x1 ;  /* 0x00000001aaaa7836 */ /* 0x000fc80000000000 */
[----:B-1----:R-:W-:Y:S02]  /*49090*/  IMAD R3, R170, -0x80, R164 ;  /* 0xffffff80aa037824 */ /* 0x002fe400078e02a4 */
[----:B------:R-:W1:Y:S03]  /*490a0*/  S2R R164, SR_TID.X ;  /* 0x0000000000a47919 */ /* 0x000e660000002100 */
[C---:B------:R-:W-:Y:S02]  /*490b0*/  ISETP.GT.AND P2, PT, R3.reuse, 0x1, PT ;  /* 0x000000010300780c */ /* 0x040fe40003f44270 */
[----:B------:R-:W-:Y:S02]  /*490c0*/  ISETP.GT.AND P1, PT, R3, RZ, PT ;  /* 0x000000ff0300720c */ /* 0x000fe40003f24270 */
[----:B------:R-:W-:Y:S02]  /*490d0*/  SEL R6, RZ, 0x4, !P2 ;  /* 0x00000004ff067807 */ /* 0x000fe40005000000 */
[----:B------:R-:W-:-:S02]  /*490e0*/  SEL R7, RZ, 0x4, !P1 ;  /* 0x00000004ff077807 */ /* 0x000fc40004800000 */
[----:B------:R-:W-:Y:S02]  /*490f0*/  SEL R6, R6, RZ, !P0 ;  /* 0x000000ff06067207 */ /* 0x000fe40004000000 */
[----:B------:R-:W-:Y:S02]  /*49100*/  SEL R7, R7, RZ, !P0 ;  /* 0x000000ff07077207 */ /* 0x000fe40004000000 */
[----:B------:R-:W-:Y:S01]  /*49110*/  ISETP.NE.U32.AND P3, PT, R6, RZ, PT ;  /* 0x000000ff0600720c */ /* 0x000fe20003f65070 */
[----:B------:R-:W-:Y:S01]  /*49120*/  VIADD R6, R174, 0x1 ;  /* 0x00000001ae067836 */ /* 0x000fe20000000000 */
[----:B------:R-:W-:Y:S01]  /*49130*/  ISETP.NE.U32.AND P2, PT, R7, RZ, PT ;  /* 0x000000ff0700720c */ /* 0x000fe20003f45070 */
[----:B---3--:R-:W-:-:S03]  /*49140*/  IMAD.SHL.U32 R7, R8, 0x10, RZ ;  /* 0x0000001008077824 */ /* 0x008fc600078e00ff */
[C---:B------:R-:W-:Y:S02]  /*49150*/  ISETP.GT.AND P1, PT, R6.reuse, 0x1, PT ;  /* 0x000000010600780c */ /* 0x040fe40003f24270 */
[----:B------:R-:W-:Y:S02]  /*49160*/  IADD3 R169, P4, R169, R166, RZ ;  /* 0x000000a6a9a97210 */ /* 0x000fe40007f9e0ff */
[----:B------:R-:W-:Y:S02]  /*49170*/  LOP3.LUT R7, R7, 0x70, RZ, 0xc0, !PT ;  /* 0x0000007007077812 */ /* 0x000fe400078ec0ff */
[----:B------:R-:W-:Y:S02]  /*49180*/  SEL R174, R6, RZ, !P1 ;  /* 0x000000ff06ae7207 */ /* 0x000fe40004800000 */
[----:B------:R-:W-:Y:S02]  /*49190*/  R2UR UR61, R173 ;  /* 0x00000000ad3d72ca */ /* 0x000fe400000e0000 */
[----:B-1----:R-:W-:Y:S01]  /*491a0*/  LOP3.LUT R17, R164, 0x7f, RZ, 0xc0, !PT ;  /* 0x0000007fa4117812 */ /* 0x002fe200078ec0ff */
[----:B------:R-:W-:-:S02]  /*491b0*/  WARPGROUP.DEPBAR.LE gsb0, 0x0 ;  /* 0x00008000000079c5 */ /* 0x000fc40000010000 */
[----:B------:R-:W-:-:S06]  /*491c0*/  WARPGROUP.ARRIVE ;  /* 0x00000000000079c5 */ /* 0x000fcc0000000000 */
[----:B------:R-:W-:Y:S01]  /*491d0*/  HGMMA.64x256x8.F32.TF32 R24, gdesc[UR4], R24, gsb0 ;  /* 0x07e00000041879f0 */ /* 0x000fe20008002818 */
[----:B------:R-:W-:Y:S01]  /*491e0*/  R2UR UR60, R172 ;  /* 0x00000000ac3c72ca */ /* 0x000fe200000e0000 */
[--C-:B------:R-:W-:Y:S02]  /*491f0*/  IMAD.X R168, R168, 0x1, R2.reuse, P4 ;  /* 0x00000001a8a87824 */ /* 0x100fe400020e0602 */
[----:B------:R-:W-:Y:S02]  /*49200*/  IMAD R7, R17, 0x80, R7 ;  /* 0x0000008011077824 */ /* 0x000fe400078e0207 */
[----:B------:R-:W-:Y:S02]  /*49210*/  IMAD R10, R174, 0x10000, R165 ;  /* 0x00010000ae0a7824 */ /* 0x000fe400078e02a5 */
[----:B--2---:R-:W-:Y:S01]  /*49220*/  IMAD.X R12, R12, 0x1, R2, P5 ;  /* 0x000000010c0c7824 */ /* 0x004fe200028e0602 */
[----:B------:R-:W-:Y:S01]  /*49230*/  MOV R9, R168 ;  /* 0x000000a800097202 */ /* 0x000fe20000000f00 */
[----:B------:R-:W-:Y:S01]  /*49240*/  IMAD.MOV.U32 R8, RZ, RZ, R169 ;  /* 0x000000ffff087224 */ /* 0x000fe200078e00a9 */
[----:B------:R-:W-:-:S02]  /*49250*/  IADD3 R6, R7, 0x100000, R10 ;  /* 0x0010000007067810 */ /* 0x000fc40007ffe00a */
[----:B------:R1:W-:Y:S04]  /*49260*/  STL [R1+0x9d4], R12 ;  /* 0x0009d40c01007387 */ /* 0x0003e80000100800 */
[----:B------:R-:W2:Y:S04]  /*49270*/  LDL.LU R19, [R1+0xacc] ;  /* 0x000acc0001137983 */ /* 0x000ea80000300800 */
[----:B------:R-:W3:Y:S04]  /*49280*/  LDL.LU R16, [R1+0xad0] ;  /* 0x000ad00001107983 */ /* 0x000ee80000300800 */
[----:B------:R-:W2:Y:S01]  /*49290*/  LDL.LU R15, [R1+0xad4] ;  /* 0x000ad400010f7983 */ /* 0x000ea20000300800 */
[----:B------:R-:W-:-:S02]  /*492a0*/  ISETP.GT.AND P1, PT, R3, 0x2, PT ;  /* 0x000000020300780c */ /* 0x000fc40003f24270 */
[----:B----4-:R-:W-:-:S05]  /*492b0*/  IADD3 R11, P4, R11, R166, RZ ;  /* 0x000000a60b0b7210 */ /* 0x010fca0007f9e0ff */
[----:B------:R-:W-:Y:S01]  /*492c0*/  IMAD.X R13, R13, 0x1, R2, P4 ;  /* 0x000000010d0d7824 */ /* 0x000fe200020e0602 */
[----:B------:R-:W-:Y:S02]  /*492d0*/  WARPGROUP.DEPBAR.LE gsb0, 0x0 ;  /* 0x00008000000079c5 */ /* 0x000fe40000010000 */
[----:B------:R-:W-:Y:S06]  /*492e0*/  BAR.SYNC.DEFER_BLOCKING 0x0 ;  /* 0x0000000000007b1d */ /* 0x000fec0000010000 */
[----:B------:R-:W-:Y:S01]  /*492f0*/  @!PT LDS RZ, [RZ] ;  /* 0x00000000fffff984 */ /* 0x000fe20000000800 */
[----:B------:R-:W-:Y:S01]  /*49300*/  @!PT LDS RZ, [RZ] ;  /* 0x00000000fffff984 */ /* 0x000fe20000000800 */
[----:B------:R-:W-:Y:S01]  /*49310*/  @!PT LDS RZ, [RZ] ;  /* 0x00000000fffff984 */ /* 0x000fe20000000800 */
[----:B------:R4:W-:Y:S02]  /*49320*/  LDGSTS.E [R6+-0x80000], desc[UR60][R8.64], P2 ;  /* 0x8000000008067fae */ /* 0x0009e4000912187c */
[----:B----4-:R-:W-:-:S02]  /*49330*/  IMAD.MOV.U32 R9, RZ, RZ, R12 ;  /* 0x000000ffff097224 */ /* 0x010fc400078e000c */
[----:B-1----:R-:W4:Y:S01]  /*49340*/  LDL.LU R12, [R1+0xad8] ;  /* 0x000ad800010c7983 */ /* 0x002f220000300800 */
[----:B------:R-:W-:-:S05]  /*49350*/  IMAD.MOV.U32 R8, RZ, RZ, R163 ;  /* 0x000000ffff087224 */ /* 0x000fca00078e00a3 */
[----:B------:R1:W-:Y:S01]  /*49360*/  LDGSTS.E [R6+-0x7fffc], desc[UR60][R8.64], P3 ;  /* 0x8000400008067fae */ /* 0x0003e2000992187c */
[----:B------:R-:W-:Y:S02]  /*49370*/  IADD3 R14, P3, R14, R166, RZ ;  /* 0x000000a60e0e7210 */ /* 0x000fe40007f7e0ff */
[----:B-1----:R-:W-:Y:S02]  /*49380*/  SEL R8, RZ, 0x4, !P1 ;  /* 0x00000004ff087807 */ /* 0x002fe40004800000 */
[----:B------:R-:W-:Y:S02]  /*49390*/  ISETP.GT.AND P1, PT, R3, 0x3, PT ;  /* 0x000000030300780c */ /* 0x000fe40003f24270 */
[----:B------:R-:W-:-:S04]  /*493a0*/  SEL R8, R8, RZ, !P0 ;  /* 0x000000ff08087207 */ /* 0x000fc80004000000 */
[----:B------:R-:W-:Y:S02]  /*493b0*/  ISETP.NE.U32.AND P2, PT, R8, RZ, PT ;  /* 0x000000ff0800720c */ /* 0x000fe40003f45070 */
[----:B------:R-:W-:Y:S01]  /*493c0*/  SEL R8, RZ, 0x4, !P1 ;  /* 0x00000004ff087807 */ /* 0x000fe20004800000 */
[----:B------:R-:W-:-:S03]  /*493d0*/  IMAD.X R18, R18, 0x1, R2, P3 ;  /* 0x0000000112127824 */ /* 0x000fc600018e0602 */
[----:B------:R-:W-:Y:S01]  /*493e0*/  SEL R8, R8, RZ, !P0 ;  /* 0x000000ff08087207 */ /* 0x000fe20004000000 */
[----:B------:R-:W-:Y:S01]  /*493f0*/  STL [R1+0x9e0], R14 ;  /* 0x0009e00e01007387 */ /* 0x000fe20000100800 */
[----:B------:R-:W-:Y:S02]  /*49400*/  IMAD.MOV.U32 R9, RZ, RZ, R18 ;  /* 0x000000ffff097224 */ /* 0x000fe400078e0012 */
[----:B------:R-:W-:Y:S01]  /*49410*/  ISETP.NE.U32.AND P1, PT, R8, RZ, PT ;  /* 0x000000ff0800720c */ /* 0x000fe20003f25070 */
[----:B------:R-:W-:Y:S01]  /*49420*/  IMAD.MOV.U32 R8, RZ, RZ, R14 ;  /* 0x000000ffff087224 */ /* 0x000fe200078e000e */
[----:B------:R1:W-:Y:S04]  /*49430*/  STL [R1+0x9dc], R18 ;  /* 0x0009dc1201007387 */ /* 0x0003e80000100800 */
[----:B------:R-:W-:Y:S04]  /*49440*/  STL [R1+0x9e8], R11 ;  /* 0x0009e80b01007387 */ /* 0x000fe80000100800 */
[----:B------:R1:W-:Y:S04]  /*49450*/  STL [R1+0x9e4], R13 ;  /* 0x0009e40d01007387 */ /* 0x0003e80000100800 */
[----:B-1----:R-:W4:Y:S04]  /*49460*/  LDL.LU R18, [R1+0xadc] ;  /* 0x000adc0001127983 */ /* 0x002f280000300800 */
[----:B------:R1:W-:Y:S04]  /*49470*/  LDGSTS.E [R6+-0x7fff8], desc[UR60][R8.64], P2 ;  /* 0x8000800008067fae */ /* 0x0003e8000912187c */
[----:B------:R-:W4:Y:S01]  /*49480*/  LDL.LU R14, [R1+0xae0] ;  /* 0x000ae000010e7983 */ /* 0x000f220000300800 */
[----:B-1----:R-:W-:-:S02]  /*49490*/  IMAD.MOV.U32 R9, RZ, RZ, R13 ;  /* 0x000000ffff097224 */ /* 0x002fc400078e000d */
[----:B------:R-:W-:Y:S01]  /*494a0*/  IMAD.MOV.U32 R8, RZ, RZ, R11 ;  /* 0x000000ffff087224 */ /* 0x000fe200078e000b */
[----:B------:R-:W4:Y:S04]  /*494b0*/  LDL.LU R13, [R1+0xae4] ;  /* 0x000ae400010d7983 */ /* 0x000f280000300800 */
[----:B------:R-:W4:Y:S04]  /*494c0*/  LDL.LU R11, [R1+0xae8] ;  /* 0x000ae800010b7983 */ /* 0x000f280000300800 */
[----:B------:R1:W-:Y:S01]  /*494d0*/  LDGSTS.E [R6+-0x7fff4], desc[UR60][R8.64], P1 ;  /* 0x8000c00008067fae */ /* 0x0003e2000892187c */
[----:B------:R-:W-:-:S04]  /*494e0*/  ISETP.GT.AND P1, PT, R3, 0x20, PT ;  /* 0x000000200300780c */ /* 0x000fc80003f24270 */
[----:B-1----:R-:W-:Y:S02]  /*494f0*/  SEL R8, RZ, 0x4, !P1 ;  /* 0x00000004ff087807 */ /* 0x002fe40004800000 */
[----:B------:R-:W-:Y:S02]  /*49500*/  ISETP.GT.AND P1, PT, R3, 0x21, PT ;  /* 0x000000210300780c */ /* 0x000fe40003f24270 */
[----:B------:R-:W-:Y:S02]  /*49510*/  SEL R8, R8, RZ, !P0 ;  /* 0x000000ff08087207 */ /* 0x000fe40004000000 */
[----:B---3--:R-:W-:Y:S02]  /*49520*/  IADD3 R16, P3, R16, R166, RZ ;  /* 0x000000a610107210 */ /* 0x008fe40007f7e0ff */
[----:B------:R-:W-:Y:S02]  /*49530*/  ISETP.NE.U32.AND P2, PT, R8, RZ, PT ;  /* 0x000000ff0800720c */ /* 0x000fe40003f45070 */
[----:B------:R-:W-:Y:S01]  /*49540*/  SEL R8, RZ, 0x4, !P1 ;  /* 0x00000004ff087807 */ /* 0x000fe20004800000 */
[----:B--2---:R-:W-:-:S03]  /*49550*/  IMAD.X R19, R19, 0x1, R2, P3 ;  /* 0x0000000113137824 */ /* 0x004fc600018e0602 */
[----:B------:R-:W-:Y:S01]  /*49560*/  SEL R8, R8, RZ, !P0 ;  /* 0x000000ff08087207 */ /* 0x000fe20004000000 */
[----:B------:R-:W-:-:S03]  /*49570*/  IMAD.MOV.U32 R9, RZ, RZ, R19 ;  /* 0x000000ffff097224 */ /* 0x000fc600078e0013 */
[----:B------:R-:W-:Y:S01]  /*49580*/  ISETP.NE.U32.AND P1, PT, R8, RZ, PT ;  /* 0x000000ff0800720c */ /* 0x000fe20003f25070 */
[----:B------:R-:W-:Y:S01]  /*49590*/  STL [R1+0xad0], R16 ;  /* 0x000ad01001007387 */ /* 0x000fe20000100800 */
[----:B------:R-:W-:-:S03]  /*495a0*/  MOV R8, R16 ;  /* 0x0000001000087202 */ /* 0x000fc60000000f00 */
[----:B------:R1:W-:Y:S04]  /*495b0*/  STL [R1+0xacc], R19 ;  /* 0x000acc1301007387 */ /* 0x0003e80000100800 */
[----:B------:R2:W-:Y:S01]  /*495c0*/  LDGSTS.E [R6+-0x7c000], desc[UR60][R8.64], P2 ;  /* 0x8400000008067fae */ /* 0x0005e2000912187c */
[----:B----4-:R-:W-:-:S05]  /*495d0*/  IADD3 R12, P4, R12, R166, RZ ;  /* 0x000000a60c0c7210 */ /* 0x010fca0007f9e0ff */
[----:B------:R-:W-:Y:S01]  /*495e0*/  IMAD.X R15, R15, 0x1, R2, P4 ;  /* 0x000000010f0f7824 */ /* 0x000fe200020e0602 */
[----:B------:R-:W-:Y:S01]  /*495f0*/  STL [R1+0xad8], R12 ;  /* 0x000ad80c01007387 */ /* 0x000fe20000100800 */
[----:B--2---:R-:W-:-:S03]  /*49600*/  IMAD.MOV.U32 R8, RZ, RZ, R12 ;  /* 0x000000ffff087224 */ /* 0x004fc600078e000c */
[----:B------:R2:W-:Y:S01]  /*49610*/  STL [R1+0xad4], R15 ;  /* 0x000ad40f01007387 */ /* 0x0005e20000100800 */
[----:B------:R-:W-:-:S03]  /*49620*/  IMAD.MOV.U32 R9, RZ, RZ, R15 ;  /* 0x000000ffff097224 */ /* 0x000fc600078e000f */
[----:B-1----:R-:W3:Y:S04]  /*49630*/  LDL.LU R19, [R1+0xbcc] ;  /* 0x000bcc0001137983 */ /* 0x002ee80000300800 */
[----:B------:R-:W4:Y:S04]  /*49640*/  LDL.LU R16, [R1+0xbd0] ;  /* 0x000bd00001107983 */ /* 0x000f280000300800 */
[----:B--2---:R-:W2:Y:S04]  /*49650*/  LDL.LU R15, [R1+0xbd4] ;  /* 0x000bd400010f7983 */ /* 0x004ea80000300800 */
[----:B------:R-:W2:Y:S04]  /*49660*/  LDL.LU R12, [R1+0xbd8] ;  /* 0x000bd800010c7983 */ /* 0x000ea80000300800 */
[----:B------:R1:W-:Y:S01]  /*49670*/  LDGSTS.E [R6+-0x7bffc], desc[UR60][R8.64], P1 ;  /* 0x8400400008067fae */ /* 0x0003e2000892187c */
[----:B------:R-:W-:-:S04]  /*49680*/  ISETP.GT.AND P1, PT, R3, 0x22, PT ;  /* 0x000000220300780c */ /* 0x000fc80003f24270 */
[----:B-1----:R-:W-:Y:S02]  /*49690*/  SEL R8, RZ, 0x4, !P1 ;  /* 0x00000004ff087807 */ /* 0x002fe40004800000 */
[----:B------:R-:W-:Y:S02]  /*496a0*/  ISETP.GT.AND P1, PT, R3, 0x23, PT ;  /* 0x000000230300780c */ /* 0x000fe40003f24270 */
[----:B------:R-:W-:-:S04]  /*496b0*/  SEL R8, R8, RZ, !P0 ;  /* 0x000000ff08087207 */ /* 0x000fc80004000000 */
[----:B------:R-:W-:Y:S02]  /*496c0*/  ISETP.NE.U32.AND P2, PT, R8, RZ, PT ;  /* 0x000000ff0800720c */ /* 0x000fe40003f45070 */
[----:B------:R-:W-:Y:S02]  /*496d0*/  SEL R8, RZ, 0x4, !P1 ;  /* 0x00000004ff087807 */ /* 0x000fe40004800000 */
[----:B------:R-:W-:Y:S02]  /*496e0*/  IADD3 R14, P3, R14, R166, RZ ;  /* 0x000000a60e0e7210 */ /* 0x000fe40007f7e0ff */
[----:B------:R-:W-:-:S03]  /*496f0*/  SEL R8, R8, RZ, !P0 ;  /* 0x000000ff08087207 */ /* 0x000fc60004000000 */
[----:B------:R-:W-:Y:S01]  /*49700*/  IMAD.X R18, R18, 0x1, R2, P3 ;  /* 0x0000000112127824 */ /* 0x000fe200018e0602 */
[----:B------:R-:W-:Y:S01]  /*49710*/  ISETP.NE.U32.AND P1, PT, R8, RZ, PT ;  /* 0x000000ff0800720c */ /* 0x000fe20003f25070 */
[----:B------:R-:W-:Y:S01]  /*49720*/  IMAD.MOV.U32 R8, RZ, RZ, R14 ;  /* 0x000000ffff087224 */ /* 0x000fe200078e000e */
[----:B------:R-:W-:Y:S01]  /*49730*/  STL [R1+0xae0], R14 ;  /* 0x000ae00e01007387 */ /* 0x000fe20000100800 */
[----:B------:R-:W-:Y:S01]  /*49740*/  IMAD.MOV.U32 R9, RZ, RZ, R18 ;  /* 0x000000ffff097224 */ /* 0x000fe200078e0012 */
[----:B------:R-:W-:Y:S02]  /*49750*/  IADD3 R11, P4, R11, R166, RZ ;  /* 0x000000a60b0b7210 */ /* 0x000fe40007f9e0ff */
[----:B------:R1:W-:Y:S03]  /*49760*/  STL [R1+0xadc], R18 ;  /* 0x000adc1201007387 */ /* 0x0003e60000100800 */
[----:B------:R-:W-:Y:S01]  /*49770*/  IMAD.X R13, R13, 0x1, R2, P4 ;  /* 0x000000010d0d7824 */ /* 0x000fe200020e0602 */
[----:B------:R-:W-:Y:S04]  /*49780*/  STL [R1+0xae8], R11 ;  /* 0x000ae80b01007387 */ /* 0x000fe80000100800 */
[----:B------:R1:W-:Y:S04]  /*49790*/  STL [R1+0xae4], R13 ;  /* 0x000ae40d01007387 */ /* 0x0003e80000100800 */
[----:B------:R1:W-:Y:S04]  /*497a0*/  LDGSTS.E [R6+-0x7bff8], desc[UR60][R8.64], P2 ;  /* 0x8400800008067fae */ /* 0x0003e8000912187c */
[----:B-1----:R-:W2:Y:S04]  /*497b0*/  LDL.LU R18, [R1+0xbdc] ;  /* 0x000bdc0001127983 */ /* 0x002ea80000300800 */
[----:B------:R-:W2:Y:S01]  /*497c0*/  LDL.LU R14, [R1+0xbe0] ;  /* 0x000be000010e7983 */ /* 0x000ea20000300800 */
[----:B------:R-:W-:-:S02]  /*497d0*/  IMAD.MOV.U32 R9, RZ, RZ, R13 ;  /* 0x000000ffff097224 */ /* 0x000fc400078e000d */
[----:B------:R-:W-:Y:S01]  /*497e0*/  IMAD.MOV.U32 R8, RZ, RZ, R11 ;  /* 0x000000ffff087224 */ /* 0x000fe200078e000b */
[----:B------:R-:W2:Y:S04]  /*497f0*/  LDL.LU R13, [R1+0xbe4] ;  /* 0x000be400010d7983 */ /* 0x000ea80000300800 */
[----:B------:R-:W2:Y:S04]  /*49800*/  LDL.LU R11, [R1+0xbe8] ;  /* 0x000be800010b7983 */ /* 0x000ea80000300800 */
[----:B------:R1:W-:Y:S01]  /*49810*/  LDGSTS.E [R6+-0x7bff4], desc[UR60][R8.64], P1 ;  /* 0x8400c00008067fae */ /* 0x0003e2000892187c */
[----:B------:R-:W-:-:S04]  /*49820*/  ISETP.GT.AND P1, PT, R3, 0x40, PT ;  /* 0x000000400300780c */ /* 0x000fc80003f24270 */
[----:B-1----:R-:W-:Y:S02]  /*49830*/  SEL R8, RZ, 0x4, !P1 ;  /* 0x00000004ff087807 */ /* 0x002fe40004800000 */
[----:B------:R-:W-:Y:S02]  /*49840*/  ISETP.GT.AND P1, PT, R3, 0x41, PT ;  /* 0x000000410300780c */ /* 0x000fe40003f24270 */
[----:B------:R-:W-:-:S04]  /*49850*/  SEL R8, R8, RZ, !P0 ;  /* 0x000000ff08087207 */ /* 0x000fc80004000000 */
[----:B------:R-:W-:Y:S02]  /*49860*/  ISETP.NE.U32.AND P2, PT, R8, RZ, PT ;  /* 0x000000ff0800720c */ /* 0x000fe40003f45070 */
[----:B------:R-:W-:-:S04]  /*49870*/  SEL R8, RZ, 0x4, !P1 ;  /* 0x00000004ff087807 */ /* 0x000fc80004800000 */
[----:B------:R-:W-:-:S04]  /*49880*/  SEL R8, R8, RZ, !P0 ;  /* 0x000000ff08087207 */ /* 0x000fc80004000000 */
[----:B------:R-:W-:Y:S02]  /*49890*/  ISETP.NE.U32.AND P1, PT, R8, RZ, PT ;  /* 0x000000ff0800720c */ /* 0x000fe40003f25070 */
[----:B----4-:R-:W-:-:S05]  /*498a0*/  IADD3 R16, P3, R16, R166, RZ ;  /* 0x000000a610107210 */ /* 0x010fca0007f7e0ff */
[----:B---3--:R-:W-:Y:S01]  /*498b0*/  IMAD.X R19, R19, 0x1, R2, P3 ;  /* 0x0000000113137824 */ /* 0x008fe200018e0602 */
[----:B--2---:R-:W-:Y:S01]  /*498c0*/  IADD3 R12, P4, R12, R166, RZ ;  /* 0x000000a60c0c7210 */ /* 0x004fe20007f9e0ff */
[----:B------:R-:W-:Y:S01]  /*498d0*/  STL [R1+0xbd0], R16 ;  /* 0x000bd01001007387 */ /* 0x000fe20000100800 */
[----:B------:R-:W-:Y:S02]  /*498e0*/  IMAD.MOV.U32 R8, RZ, RZ, R16 ;  /* 0x000000ffff087224 */ /* 0x000fe400078e0010 */
[----:B------:R-:W-:Y:S01]  /*498f0*/  IADD3.X R15, R15, R2, RZ, P4, !PT ;  /* 0x000000020f0f7210 */ /* 0x000fe200027fe4ff */
[----:B------:R-:W-:Y:S01]  /*49900*/  IMAD.MOV.U32 R9, RZ, RZ, R19 ;  /* 0x000000ffff097224 */ /* 0x000fe200078e0013 */
[----:B------:R1:W-:Y:S04]  /*49910*/  STL [R1+0xbcc], R19 ;  /* 0x000bcc1301007387 */ /* 0x0003e80000100800 */
[----:B------:R-:W-:Y:S04]  /*49920*/  STL [R1+0xbd8], R12 ;  /* 0x000bd80c01007387 */ /* 0x000fe80000100800 */
[----:B------:R2:W-:Y:S04]  /*49930*/  STL [R1+0xbd4], R15 ;  /* 0x000bd40f01007387 */ /* 0x0005e80000100800 */
[----:B-1----:R-:W3:Y:S04]  /*49940*/  LDL.LU R19, [R1+0xccc] ;  /* 0x000ccc0001137983 */ /* 0x002ee80000300800 */
[----:B------:R1:W-:Y:S04]  /*49950*/  LDGSTS.E [R6+-0x78000], desc[UR60][R8.64], P2 ;  /* 0x8800000008067fae */ /* 0x0003e8000912187c */
[----:B------:R-:W4:Y:S01]  /*49960*/  LDL.LU R16, [R1+0xcd0] ;  /* 0x000cd00001107983 */ /* 0x000f220000300800 */
[----:B-1----:R-:W-:-:S02]  /*49970*/  IMAD.MOV.U32 R8, RZ, RZ, R12 ;  /* 0x000000ffff087224 */ /* 0x002fc400078e000c */
[----:B------:R-:W-:Y:S02]  /*49980*/  IMAD.MOV.U32 R9, RZ, RZ, R15 ;  /* 0x000000ffff097224 */ /* 0x000fe400078e000f */
        /* <DEDUP_REMOVED lines=12> */
[----:B------:R-:W-:Y:S01]  /*49a50*/  IADD3 R11, P4, R11, R166, RZ ;  /* 0x000000a60b0b7210 */ /* 0x000fe20007f9e0ff */
[----:B------:R-:W-:Y:S01]  /*49a60*/  STL [R1+0xbe0], R14 ;  /* 0x000be00e01007387 */ /* 0x000fe20000100800 */
[----:B------:R-:W-:Y:S01]  /*49a70*/  ISETP.NE.U32.AND P1, PT, R8, RZ, PT ;  /* 0x000000ff0800720c */ /* 0x000fe20003f25070 */
[----:B------:R-:W-:Y:S02]  /*49a80*/  IMAD.MOV.U32 R8, RZ, RZ, R14 ;  /* 0x000000ffff087224 */ /* 0x000fe400078e000e */
[----:B------:R-:W-:Y:S01]  /*49a90*/  IMAD.X R13, R13, 0x1, R2, P4 ;  /* 0x000000010d0d7824 */ /* 0x000fe200020e0602 */
[----:B------:R1:W-:Y:S01]  /*49aa0*/  STL [R1+0xbdc], R18 ;  /* 0x000bdc1201007387 */ /* 0x0003e20000100800 */
[----:B------:R-:W-:-:S03]  /*49ab0*/  IMAD.MOV.U32 R9, RZ, RZ, R18 ;  /* 0x000000ffff097224 */ /* 0x000fc600078e0012 */
[----:B------:R-:W-:Y:S04]  /*49ac0*/  STL [R1+0xbe8], R11 ;  /* 0x000be80b01007387 */ /* 0x000fe80000100800 */
[----:B------:R1:W-:Y:S04]  /*49ad0*/  STL [R1+0xbe4], R13 ;  /* 0x000be40d01007387 */ /* 0x0003e80000100800 */
[----:B-1----:R-:W2:Y:S04]  /*49ae0*/  LDL.LU R18, [R1+0xcdc] ;  /* 0x000cdc0001127983 */ /* 0x002ea80000300800 */
[----:B------:R1:W-:Y:S04]  /*49af0*/  LDGSTS.E [R6+-0x77ff8], desc[UR60][R8.64], P2 ;  /* 0x8800800008067fae */ /* 0x0003e8000912187c */
[----:B------:R-:W2:Y:S01]  /*49b00*/  LDL.LU R14, [R1+0xce0] ;  /* 0x000ce000010e7983 */ /* 0x000ea20000300800 */
[----:B-1----:R-:W-:-:S02]  /*49b10*/  IMAD.MOV.U32 R9, RZ, RZ, R13 ;  /* 0x000000ffff097224 */ /* 0x002fc400078e000d */
        /* <DEDUP_REMOVED lines=12> */
[----:B----4-:R-:W-:-:S04]  /*49be0*/  IADD3 R16, P3, R16, R166, RZ ;  /* 0x000000a610107210 */ /* 0x010fc80007f7e0ff */
[----:B---3--:R-:W-:Y:S01]  /*49bf0*/  IADD3.X R19, R19, R2, RZ, P3, !PT ;  /* 0x0000000213137210 */ /* 0x008fe20001ffe4ff */
[----:B------:R-:W-:Y:S01]  /*49c00*/  IMAD.MOV.U32 R8, RZ, RZ, R16 ;  /* 0x000000ffff087224 */ /* 0x000fe200078e0010 */
[----:B------:R-:W-:Y:S03]  /*49c10*/  STL [R1+0xcd0], R16 ;  /* 0x000cd01001007387 */ /* 0x000fe60000100800 */
[----:B------:R-:W-:Y:S01]  /*49c20*/  IMAD.MOV.U32 R9, RZ, RZ, R19 ;  /* 0x000000ffff097224 */ /* 0x000fe200078e0013 */
[----:B--2---:R-:W-:Y:S01]  /*49c30*/  IADD3 R12, P4, R12, R166, RZ ;  /* 0x000000a60c0c7210 */ /* 0x004fe20007f9e0ff */
[----:B------:R1:W-:Y:S04]  /*49c40*/  STL [R1+0xccc], R19 ;  /* 0x000ccc1301007387 */ /* 0x0003e80000100800 */
[----:B------:R-:W-:Y:S01]  /*49c50*/  IMAD.X R15, R15, 0x1, R2, P4 ;  /* 0x000000010f0f7824 */ /* 0x000fe200020e0602 */
[----:B------:R-:W-:Y:S04]  /*49c60*/  STL [R1+0xcd8], R12 ;  /* 0x000cd80c01007387 */ /* 0x000fe80000100800 */
[----:B------:R2:W-:Y:S04]  /*49c70*/  STL [R1+0xcd4], R15 ;  /* 0x000cd40f01007387 */ /* 0x0005e80000100800 */
[----:B------:R3:W-:Y:S04]  /*49c80*/  LDGSTS.E [R6+-0x74000], desc[UR60][R8.64], P2 ;  /* 0x8c00000008067fae */ /* 0x0007e8000912187c */
[----:B-1----:R-:W4:Y:S04]  /*49c90*/  LDL.LU R19, [R1+0x9ec] ;  /* 0x0009ec0001137983 */ /* 0x002f280000300800 */
[----:B------:R-:W4:Y:S01]  /*49ca0*/  LDL.LU R16, [R1+0x9f0] ;  /* 0x0009f00001107983 */ /* 0x000f220000300800 */
[----:B---3--:R-:W-:-:S02]  /*49cb0*/  IMAD.MOV.U32 R8, RZ, RZ, R12 ;  /* 0x000000ffff087224 */ /* 0x008fc400078e000c */
[----:B------:R-:W-:Y:S02]  /*49cc0*/  IMAD.MOV.U32 R9, RZ, RZ, R15 ;  /* 0x000000ffff097224 */ /* 0x000fe400078e000f */
[----:B--2---:R-:W2:Y:S04]  /*49cd0*/  LDL.LU R15, [R1+0x9f4] ;  /* 0x0009f400010f7983 */ /* 0x004ea80000300800 */
[----:B------:R-:W3:Y:S04]  /*49ce0*/  LDL.LU R12, [R1+0x9f8] ;  /* 0x0009f800010c7983 */ /* 0x000ee80000300800 */
        /* <DEDUP_REMOVED lines=22> */
[----:B------:R-:W-:Y:S01]  /*49e50*/  MOV R9, R13 ;  /* 0x0000000d00097202 */ /* 0x000fe20000000f00 */
[----:B------:R-:W-:-:S02]  /*49e60*/  IMAD.MOV.U32 R8, RZ, RZ, R11 ;  /* 0x000000ffff087224 */ /* 0x000fc400078e000b */
[----:B------:R-:W2:Y:S04]  /*49e70*/  LDL.LU R13, [R1+0xa04] ;  /* 0x000a0400010d7983 */ /* 0x000ea80000300800 */
[----:B------:R-:W2:Y:S01]  /*49e80*/  LDL.LU R11, [R1+0xa08] ;  /* 0x000a0800010b7983 */ /* 0x000ea20000300800 */
[----:B------:R-:W-:-:S03]  /*49e90*/  ISETP.GT.AND P2, PT, R3, 0x4, PT ;  /* 0x000000040300780c */ /* 0x000fc60003f44270 */
[----:B------:R1:W-:Y:S01]  /*49ea0*/  LDGSTS.E [R6+-0x73ff4], desc[UR60][R8.64], P1 ;  /* 0x8c00c00008067fae */ /* 0x0003e2000892187c */
[----:B------:R-:W-:Y:S02]  /*49eb0*/  ISETP.GT.AND P1, PT, R3, 0x5, PT ;  /* 0x000000050300780c */ /* 0x000fe40003f24270 */
[----:B-1----:R-:W-:-:S04]  /*49ec0*/  SEL R6, RZ, 0x4, !P2 ;  /* 0x00000004ff067807 */ /* 0x002fc80005000000 */
[----:B------:R-:W-:Y:S02]  /*49ed0*/  SEL R6, R6, RZ, !P0 ;  /* 0x000000ff06067207 */ /* 0x000fe40004000000 */
[----:B------:R-:W-:Y:S02]  /*49ee0*/  SEL R8, RZ, 0x4, !P1 ;  /* 0x00000004ff087807 */ /* 0x000fe40004800000 */
[----:B------:R-:W-:Y:S02]  /*49ef0*/  ISETP.NE.U32.AND P1, PT, R6, RZ, PT ;  /* 0x000000ff0600720c */ /* 0x000fe40003f25070 */
[----:B------:R-:W-:Y:S02]  /*49f00*/  SEL R8, R8, RZ, !P0 ;  /* 0x000000ff08087207 */ /* 0x000fe40004000000 */
[----:B------:R-:W-:Y:S02]  /*49f10*/  LOP3.LUT R6, R7, 0x10, RZ, 0x3c, !PT ;  /* 0x0000001007067812 */ /* 0x000fe400078e3cff */
[----:B------:R-:W-:-:S02]  /*49f20*/  ISETP.NE.U32.AND P2, PT, R8, RZ, PT ;  /* 0x000000ff0800720c */ /* 0x000fc40003f45070 */
[----:B------:R-:W-:Y:S02]  /*49f30*/  IADD3 R6, R6, 0x100000, R10 ;  /* 0x0010000006067810 */ /* 0x000fe40007ffe00a */
[----:B----4-:R-:W-:-:S05]  /*49f40*/  IADD3 R16, P3, R16, R166, RZ ;  /* 0x000000a610107210 */ /* 0x010fca0007f7e0ff */
[----:B------:R-:W-:Y:S01]  /*49f50*/  IMAD.X R19, R19, 0x1, R2, P3 ;  /* 0x0000000113137824 */ /* 0x000fe200018e0602 */
[----:B---3--:R-:W-:Y:S01]  /*49f60*/  IADD3 R12, P4, R12, R166, RZ ;  /* 0x000000a60c0c7210 */ /* 0x008fe20007f9e0ff */
[----:B------:R-:W-:Y:S01]  /*49f70*/  STL [R1+0x9f0], R16 ;  /* 0x0009f01001007387 */ /* 0x000fe20000100800 */
[----:B------:R-:W-:-:S03]  /*49f80*/  IMAD.MOV.U32 R8, RZ, RZ, R16 ;  /* 0x000000ffff087224 */ /* 0x000fc600078e0010 */
[----:B--2---:R-:W-:Y:S01]  /*49f90*/  IMAD.X R15, R15, 0x1, R2, P4 ;  /* 0x000000010f0f7824 */ /* 0x004fe200020e0602 */
[----:B------:R-:W-:Y:S01]  /*49fa0*/  STL [R1+0x9f8], R12 ;  /* 0x0009f80c01007387 */ /* 0x000fe20000100800 */
[----:B------:R-:W-:-:S03]  /*49fb0*/  IMAD.MOV.U32 R9, RZ, RZ, R19 ;  /* 0x000000ffff097224 */ /* 0x000fc600078e0013 */
[----:B------:R1:W-:Y:S04]  /*49fc0*/  STL [R1+0x9ec], R19 ;  /* 0x0009ec1301007387 */ /* 0x0003e80000100800 */
[----:B------:R2:W-:Y:S04]  /*49fd0*/  STL [R1+0x9f4], R15 ;  /* 0x0009f40f01007387 */ /* 0x0005e80000100800 */
[----:B------:R3:W-:Y:S04]  /*49fe0*/  LDGSTS.E [R6+-0x80000], desc[UR60][R8.64], P1 ;  /* 0x8000000008067fae */ /* 0x0007e8000892187c */
[----:B-1----:R-:W4:Y:S04]  /*49ff0*/  LDL.LU R19, [R1+0xaec] ;  /* 0x000aec0001137983 */ /* 0x002f280000300800 */
[----:B------:R-:W4:Y:S01]  /*4a000*/  LDL.LU R16, [R1+0xaf0] ;  /* 0x000af00001107983 */ /* 0x000f220000300800 */
[----:B---3--:R-:W-:-:S02]  /*4a010*/  IMAD.MOV.U32 R9, RZ, RZ, R15 ;  /* 0x000000ffff097224 */ /* 0x008fc400078e000f */
[----:B------:R-:W-:Y:S01]  /*4a020*/  IMAD.MOV.U32 R8, RZ, RZ, R12 ;  /* 0x000000ffff087224 */ /* 0x000fe200078e000c */
[----:B--2---:R-:W2:Y:S04]  /*4a030*/  LDL.LU R15, [R1+0xaf4] ;  /* 0x000af400010f7983 */ /* 0x004ea80000300800 */
[----:B------:R-:W3:Y:S01]  /*4a040*/  LDL.LU R12, [R1+0xaf8] ;  /* 0x000af800010c7983 */ /* 0x000ee20000300800 */
[----:B------:R-:W-:-:S03]  /*4a050*/  ISETP.GT.AND P1, PT, R3, 0x6, PT ;  /* 0x000000060300780c */ /* 0x000fc60003f24270 */
[----:B------:R1:W-:Y:S02]  /*4a060*/  LDGSTS.E [R6+-0x7fffc], desc[UR60][R8.64], P2 ;  /* 0x8000400008067fae */ /* 0x0003e4000912187c */
        /* <DEDUP_REMOVED lines=10> */
[----:B------:R-:W-:-:S03]  /*4a110*/  ISETP.NE.U32.AND P1, PT, R8, RZ, PT ;  /* 0x000000ff0800720c */ /* 0x000fc60003f25070 */
[----:B------:R-:W-:Y:S01]  /*4a120*/  IMAD.X R13, R13, 0x1, R2, P4 ;  /* 0x000000010d0d7824 */ /* 0x000fe200020e0602 */
[----:B------:R1:W-:Y:S01]  /*4a130*/  STL [R1+0x9fc], R18 ;  /* 0x0009fc1201007387 */ /* 0x0003e20000100800 */
[----:B------:R-:W-:Y:S02]  /*4a140*/  IMAD.MOV.U32 R8, RZ, RZ, R14 ;  /* 0x000000ffff087224 */ /* 0x000fe400078e000e */
[----:B------:R-:W-:Y:S01]  /*4a150*/  IMAD.MOV.U32 R9, RZ, RZ, R18 ;  /* 0x000000ffff097224 */ /* 0x000fe200078e0012 */
[----:B------:R-:W-:Y:S04]  /*4a160*/  STL [R1+0xa08], R11 ;  /* 0x000a080b01007387 */ /* 0x000fe80000100800 */
[----:B------:R1:W-:Y:S04]  /*4a170*/  STL [R1+0xa04], R13 ;  /* 0x000a040d01007387 */ /* 0x0003e80000100800 */
[----:B-1----:R-:W2:Y:S04]  /*4a180*/  LDL.LU R18, [R1+0xafc] ;  /* 0x000afc0001127983 */ /* 0x002ea80000300800 */
[----:B------:R-:W2:Y:S04]  /*4a190*/  LDL.LU R14, [R1+0xb00] ;  /* 0x000b0000010e7983 */ /* 0x000ea80000300800 */
[----:B------:R1:W-:Y:S02]  /*4a1a0*/  LDGSTS.E [R6+-0x7fff8], desc[UR60][R8.64], P2 ;  /* 0x8000800008067fae */ /* 0x0003e4000912187c */
[----:B-1----:R-:W-:Y:S01]  /*4a1b0*/  IMAD.MOV.U32 R9, RZ, RZ, R13 ;  /* 0x000000ffff097224 */ /* 0x002fe200078e000d */
[----:B------:R-:W-:Y:S01]  /*4a1c0*/  MOV R8, R11 ;  /* 0x0000000b00087202 */ /* 0x000fe20000000f00 */
        /* <DEDUP_REMOVED lines=12> */
[----:B------:R-:W-:Y:S01]  /*4a290*/  IMAD.X R19, R19, 0x1, R2, P3 ;  /* 0x0000000113137824 */ /* 0x000fe200018e0602 */
[----:B---3--:R-:W-:Y:S01]  /*4a2a0*/  IADD3 R12, P4, R12, R166, RZ ;  /* 0x000000a60c0c7210 */ /* 0x008fe20007f9e0ff */
[----:B------:R-:W-:Y:S01]  /*4a2b0*/  IMAD.MOV.U32 R8, RZ, RZ, R16 ;  /* 0x000000ffff087224 */ /* 0x000fe200078e0010 */
[----:B------:R-:W-:Y:S01]  /*4a2c0*/  STL [R1+0xaf0], R16 ;  /* 0x000af01001007387 */ /* 0x000fe20000100800 */
[----:B------:R-:W-:Y:S02]  /*4a2d0*/  IMAD.MOV.U32 R9, RZ, RZ, R19 ;  /* 0x000000ffff097224 */ /* 0x000fe400078e0013 */
[----:B--2---:R-:W-:Y:S01]  /*4a2e0*/  IMAD.X R15, R15, 0x1, R2, P4 ;  /* 0x000000010f0f7824 */ /* 0x004fe200020e0602 */
[----:B------:R1:W-:Y:S04]  /*4a2f0*/  STL [R1+0xaec], R19 ;  /* 0x000aec1301007387 */ /* 0x0003e80000100800 */
[----:B------:R-:W-:Y:S04]  /*4a300*/  STL [R1+0xaf8], R12 ;  /* 0x000af80c01007387 */ /* 0x000fe80000100800 */
[----:B------:R2:W-:Y:S04]  /*4a310*/  STL [R1+0xaf4], R15 ;  /* 0x000af40f01007387 */ /* 0x0005e80000100800 */
[----:B------:R3:W-:Y:S04]  /*4a320*/  LDGSTS.E [R6+-0x7c000], desc[UR60][R8.64], P2 ;  /* 0x8400000008067fae */ /* 0x0007e8000912187c */
[----:B-1----:R-:W4:Y:S04]  /*4a330*/  LDL.LU R19, [R1+0xbec] ;  /* 0x000bec0001137983 */ /* 0x002f280000300800 */
[----:B------:R-:W4:Y:S01]  /*4a340*/  LDL.LU R16, [R1+0xbf0] ;  /* 0x000bf00001107983 */ /* 0x000f220000300800 */
[----:B---3--:R-:W-:-:S02]  /*4a350*/  IMAD.MOV.U32 R9, RZ, RZ, R15 ;  /* 0x000000ffff097224 */ /* 0x008fc400078e000f */
[----:B------:R-:W-:Y:S01]  /*4a360*/  IMAD.MOV.U32 R8, RZ, RZ, R12 ;  /* 0x000000ffff087224 */ /* 0x000fe200078e000c */
        /* <DEDUP_REMOVED lines=8> */
[----:B------:R-:W-:Y:S02]  /*4a3f0*/  IADD3 R14, P3, R14, R166, RZ ;  /* 0x000000a60e0e7210 */ /* 0x000fe40007f7e0ff */
[----:B------:R-:W-:-:S03]  /*4a400*/  SEL R8, RZ, 0x4, !P1 ;  /* 0x00000004ff087807 */ /* 0x000fc60004800000 */
[----:B------:R-:W-:Y:S01]  /*4a410*/  IMAD.X R18, R18, 0x1, R2, P3 ;  /* 0x0000000112127824 */ /* 0x000fe200018e0602 */
[----:B------:R-:W-:Y:S01]  /*4a420*/  SEL R8, R8, RZ, !P0 ;  /* 0x000000ff08087207 */ /* 0x000fe20004000000 */
[----:B------:R-:W-:Y:S03]  /*4a430*/  STL [R1+0xb00], R14 ;  /* 0x000b000e01007387 */ /* 0x000fe60000100800 */
[----:B------:R-:W-:Y:S01]  /*4a440*/  ISETP.NE.U32.AND P1, PT, R8, RZ, PT ;  /* 0x000000ff0800720c */ /* 0x000fe20003f25070 */
[----:B------:R-:W-:Y:S01]  /*4a450*/  IMAD.MOV.U32 R8, RZ, RZ, R14 ;  /* 0x000000ffff087224 */ /* 0x000fe200078e000e */
[----:B------:R-:W-:Y:S01]  /*4a460*/  MOV R9, R18 ;  /* 0x0000001200097202 */ /* 0x000fe20000000f00 */
[----:B------:R1:W-:Y:S04]  /*4a470*/  STL [R1+0xafc], R18 ;  /* 0x000afc1201007387 */ /* 0x0003e80000100800 */
[----:B------:R1:W-:Y:S01]  /*4a480*/  LDGSTS.E [R6+-0x7bff8], desc[UR60][R8.64], P2 ;  /* 0x8400800008067fae */ /* 0x0003e2000912187c */
[----:B------:R-:W-:-:S05]  /*4a490*/  IADD3 R11, P4, R11, R166, RZ ;  /* 0x000000a60b0b7210 */ /* 0x000fca0007f9e0ff */
[----:B------:R-:W-:Y:S01]  /*4a4a0*/  IMAD.X R13, R13, 0x1, R2, P4 ;  /* 0x000000010d0d7824 */ /* 0x000fe200020e0602 */
[----:B------:R-:W-:Y:S04]  /*4a4b0*/  STL [R1+0xb08], R11 ;  /* 0x000b080b01007387 */ /* 0x000fe80000100800 */
[----:B------:R1:W-:Y:S02]  /*4a4c0*/  STL [R1+0xb04], R13 ;  /* 0x000b040d01007387 */ /* 0x0003e40000100800 */
[----:B-1----:R-:W-:Y:S02]  /*4a4d0*/  IMAD.MOV.U32 R9, RZ, RZ, R13 ;  /* 0x000000ffff097224 */ /* 0x002fe400078e000d */
[----:B------:R-:W2:Y:S01]  /*4a4e0*/  LDL.LU R18, [R1+0xbfc] ;  /* 0x000bfc0001127983 */ /* 0x000ea20000300800 */
[----:B------:R-:W-:-:S03]  /*4a4f0*/  IMAD.MOV.U32 R8, RZ, RZ, R11 ;  /* 0x000000ffff087224 */ /* 0x000fc600078e000b */
[----:B------:R-:W2:Y:S04]  /*4a500*/  LDL.LU R14, [R1+0xc00] ;  /* 0x000c0000010e7983 */ /* 0x000ea80000300800 */
        /* <DEDUP_REMOVED lines=14> */
[----:B------:R-:W-:Y:S01]  /*4a5f0*/  STL [R1+0xbf0], R16 ;  /* 0x000bf01001007387 */ /* 0x000fe20000100800 */
[----:B------:R-:W-:-:S03]  /*4a600*/  IMAD.MOV.U32 R8, RZ, RZ, R16 ;  /* 0x000000ffff087224 */ /* 0x000fc600078e0010 */
[----:B--2---:R-:W-:Y:S01]  /*4a610*/  IMAD.X R15, R15, 0x1, R2, P4 ;  /* 0x000000010f0f7824 */ /* 0x004fe200020e0602 */
[----:B------:R1:W-:Y:S01]  /*4a620*/  STL [R1+0xbec], R19 ;  /* 0x000bec1301007387 */ /* 0x0003e20000100800 */
[----:B------:R-:W-:-:S03]  /*4a630*/  IMAD.MOV.U32 R9, RZ, RZ, R19 ;  /* 0x000000ffff097224 */ /* 0x000fc600078e0013 */
[----:B------:R-:W-:Y:S04]  /*4a640*/  STL [R1+0xbf8], R12 ;  /* 0x000bf80c01007387 */ /* 0x000fe80000100800 */
[----:B------:R2:W-:Y:S04]  /*4a650*/  STL [R1+0xbf4], R15 ;  /* 0x000bf40f01007387 */ /* 0x0005e80000100800 */
[----:B-1----:R-:W3:Y:S04]  /*4a660*/  LDL.LU R19, [R1+0xcec] ;  /* 0x000cec0001137983 */ /* 0x002ee80000300800 */
[----:B------:R1:W-:Y:S04]  /*4a670*/  LDGSTS.E [R6+-0x78000], desc[UR60][R8.64], P2 ;  /* 0x8800000008067fae */ /* 0x0003e8000912187c */
[----:B------:R-:W4:Y:S01]  /*4a680*/  LDL.LU R16, [R1+0xcf0] ;  /* 0x000cf00001107983 */ /* 0x000f220000300800 */
[----:B-1----:R-:W-:-:S02]  /*4a690*/  IMAD.MOV.U32 R9, RZ, RZ, R15 ;  /* 0x000000ffff097224 */ /* 0x002fc400078e000f */
[----:B------:R-:W-:Y:S01]  /*4a6a0*/  IMAD.MOV.U32 R8, RZ, RZ, R12 ;  /* 0x000000ffff087224 */ /* 0x000fe200078e000c */
        /* <DEDUP_REMOVED lines=9> */
[-C--:B------:R-:W-:Y:S02]  /*4a740*/  IADD3 R14, P3, R14, R166.reuse, RZ ;  /* 0x000000a60e0e7210 */ /* 0x080fe40007f7e0ff */
[----:B------:R-:W-:Y:S02]  /*4a750*/  SEL R8, R8, RZ, !P0 ;  /* 0x000000ff08087207 */ /* 0x000fe40004000000 */
[----:B------:R-:W-:Y:S01]  /*4a760*/  IADD3 R11, P4, R11, R166, RZ ;  /* 0x000000a60b0b7210 */ /* 0x000fe20007f9e0ff */
[--C-:B------:R-:W-:Y:S01]  /*4a770*/  IMAD.X R18, R18, 0x1, R2.reuse, P3 ;  /* 0x0000000112127824 */ /* 0x100fe200018e0602 */
[----:B------:R-:W-:Y:S01]  /*4a780*/  ISETP.NE.U32.AND P1, PT, R8, RZ, PT ;  /* 0x000000ff0800720c */ /* 0x000fe20003f25070 */
[----:B------:R-:W-:Y:S02]  /*4a790*/  STL [R1+0xc00], R14 ;  /* 0x000c000e01007387 */ /* 0x000fe40000100800 */
[----:B------:R-:W-:Y:S01]  /*4a7a0*/  IMAD.X R13, R13, 0x1, R2, P4 ;  /* 0x000000010d0d7824 */ /* 0x000fe200020e0602 */
[----:B------:R-:W-:Y:S01]  /*4a7b0*/  MOV R8, R14 ;  /* 0x0000000e00087202 */ /* 0x000fe20000000f00 */
[----:B------:R-:W-:Y:S01]  /*4a7c0*/  IMAD.MOV.U32 R9, RZ, RZ, R18 ;  /* 0x000000ffff097224 */ /* 0x000fe200078e0012 */
[----:B------:R1:W-:Y:S04]  /*4a7d0*/  STL [R1+0xbfc], R18 ;  /* 0x000bfc1201007387 */ /* 0x0003e80000100800 */
        /* <DEDUP_REMOVED lines=20> */
[----:B------:R-:W-:Y:S01]  /*4a920*/  STL [R1+0xcf0], R16 ;  /* 0x000cf01001007387 */ /* 0x000fe20000100800 */
[----:B------:R-:W-:Y:S02]  /*4a930*/  IMAD.MOV.U32 R8, RZ, RZ, R16 ;  /* 0x000000ffff087224 */ /* 0x000fe400078e0010 */
        /* <DEDUP_REMOVED lines=24> */
[----:B------:R-:W-:Y:S01]  /*4aac0*/  STL [R1+0xd00], R14 ;  /* 0x000d000e01007387 */ /* 0x000fe20000100800 */
[----:B------:R-:W-:Y:S01]  /*4aad0*/  IMAD.MOV.U32 R8, RZ, RZ, R14 ;  /* 0x000000ffff087224 */ /* 0x000fe200078e000e */
[----:B------:R-:W-:Y:S01]  /*4aae0*/  IADD3 R11, P4, R11, R166, RZ ;  /* 0x000000a60b0b7210 */ /* 0x000fe20007f9e0ff */
[----:B------:R-:W-:-:S03]  /*4aaf0*/  IMAD.MOV.U32 R9, RZ, RZ, R18 ;  /* 0x000000ffff097224 */ /* 0x000fc600078e0012 */
[----:B------:R-:W-:Y:S01]  /*4ab00*/  IADD3.X R13, R13, R2, RZ, P4, !PT ;  /* 0x000000020d0d7210 */ /* 0x000fe200027fe4ff */
        /* <DEDUP_REMOVED lines=11> */
[----:B------:R-:W-:-:S02]  /*4abc0*/  ISETP.GT.AND P1, PT, R3, 0x8, PT ;  /* 0x000000080300780c */ /* 0x000fc40003f24270 */
[----:B------:R-:W-:Y:S02]  /*4abd0*/  ISETP.GT.AND P2, PT, R3, 0x9, PT ;  /* 0x000000090300780c */ /* 0x000fe40003f44270 */
[----:B-1----:R-:W-:Y:S02]  /*4abe0*/  SEL R8, RZ, 0x4, !P1 ;  /* 0x00000004ff087807 */ /* 0x002fe40004800000 */
[----:B------:R-:W-:Y:S02]  /*4abf0*/  SEL R6, RZ, 0x4, !P2 ;  /* 0x00000004ff067807 */ /* 0x000fe40005000000 */
[----:B------:R-:W-:Y:S02]  /*4ac00*/  SEL R8, R8, RZ, !P0 ;  /* 0x000000ff08087207 */ /* 0x000fe40004000000 */
[----:B------:R-:W-:Y:S02]  /*4ac10*/  SEL R6, R6, RZ, !P0 ;  /* 0x000000ff06067207 */ /* 0x000fe40004000000 */
[----:B------:R-:W-:-:S02]  /*4ac20*/  ISETP.NE.U32.AND P1, PT, R8, RZ, PT ;  /* 0x000000ff0800720c */ /* 0x000fc40003f25070 */
[----:B------:R-:W-:Y:S02]  /*4ac30*/  ISETP.NE.U32.AND P2, PT, R6, RZ, PT ;  /* 0x000000ff0600720c */ /* 0x000fe40003f45070 */
[----:B------:R-:W-:-:S04]  /*4ac40*/  LOP3.LUT R6, R7, 0x20, RZ, 0x3c, !PT ;  /* 0x0000002007067812 */ /* 0x000fc800078e3cff */
        /* <DEDUP_REMOVED lines=26> */
[----:B------:R-:W-:Y:S02]  /*4adf0*/  SEL R8, R8, RZ, !P0 ;  /* 0x000000ff08087207 */ /* 0x000fe40004000000 */
[----:B------:R-:W-:Y:S02]  /*4ae00*/  IADD3.X R18, R18, R2, RZ, P3, !PT ;  /* 0x0000000212127210 */ /* 0x000fe40001ffe4ff */
[----:B------:R-:W-:Y:S01]  /*4ae10*/  ISETP.NE.U32.AND P1, PT, R8, RZ, PT ;  /* 0x000000ff0800720c */ /* 0x000fe20003f25070 */
[----:B------:R-:W-:Y:S01]  /*4ae20*/  IMAD.MOV.U32 R8, RZ, RZ, R14 ;  /* 0x000000ffff087224 */ /* 0x000fe200078e000e */
[----:B------:R-:W-:Y:S01]  /*4ae30*/  STL [R1+0xa20], R14 ;  /* 0x000a200e01007387 */ /* 0x000fe20000100800 */
[----:B------:R-:W-:Y:S01]  /*4ae40*/  IMAD.MOV.U32 R9, RZ, RZ, R18 ;  /* 0x000000ffff097224 */ /* 0x000fe200078e0012 */
[----:B------:R-:W-:-:S02]  /*4ae50*/  IADD3 R11, P4, R11, R166, RZ ;  /* 0x000000a60b0b7210 */ /* 0x000fc40007f9e0ff */
        /* <DEDUP_REMOVED lines=33> */
[----:B---3--:R-:W-:Y:S01]  /*4b070*/  MOV R9, R15 ;  /* 0x0000000f00097202 */ /* 0x008fe20000000f00 */
[----:B------:R-:W-:-:S02]  /*4b080*/  IMAD.MOV.U32 R8, RZ, RZ, R12 ;  /* 0x000000ffff087224 */ /* 0x000fc400078e000c */
        /* <DEDUP_REMOVED lines=50> */
[----:B-1----:R-:W-:Y:S01]  /*4b3b0*/  MOV R8, R12 ;  /* 0x0000000c00087202 */ /* 0x002fe20000000f00 */
[----:B------:R-:W-:-:S02]  /*4b3c0*/  IMAD.MOV.U32 R9, RZ, RZ, R15 ;  /* 0x000000ffff097224 */ /* 0x000fc400078e000f */
        /* <DEDUP_REMOVED lines=14> */
[----:B------:R-:W-:Y:S01]  /*4b4b0*/  IADD3 R11, P4, R11, R166, RZ ;  /* 0x000000a60b0b7210 */ /* 0x000fe20007f9e0ff */
[----:B------:R-:W-:Y:S01]  /*4b4c0*/  IMAD.MOV.U32 R9, RZ, RZ, R18 ;  /* 0x000000ffff097224 */ /* 0x000fe200078e0012 */
[----:B------:R-:W-:Y:S03]  /*4b4d0*/  STL [R1+0xc20], R14 ;  /* 0x000c200e01007387 */ /* 0x000fe60000100800 */
[----:B------:R-:W-:Y:S01]  /*4b4e0*/  IMAD.X R13, R13, 0x1, R2, P4 ;  /* 0x000000010d0d7824 */ /* 0x000fe200020e0602 */
[----:B------:R1:W-:Y:S04]  /*4b4f0*/  STL [R1+0xc1c], R18 ;  /* 0x000c1c1201007387 */ /* 0x0003e80000100800 */
        /* <DEDUP_REMOVED lines=21> */
[----:B------:R-:W-:Y:S01]  /*4b650*/  IMAD.MOV.U32 R8, RZ, RZ, R16 ;  /* 0x000000ffff087224 */ /* 0x000fe200078e0010 */
[----:B--2---:R-:W-:Y:S02]  /*4b660*/  IADD3 R12, P4, R12, R166, RZ ;  /* 0x000000a60c0c7210 */ /* 0x004fe40007f9e0ff */
[----:B------:R-:W-:-:S03]  /*4b670*/  MOV R9, R19 ;  /* 0x0000001300097202 */ /* 0x000fc60000000f00 */
[----:B------:R-:W-:Y:S01]  /*4b680*/  IMAD.X R15, R15, 0x1, R2, P4 ;  /* 0x000000010f0f7824 */ /* 0x000fe200020e0602 */
[----:B------:R1:W-:Y:S04]  /*4b690*/  STL [R1+0xd0c], R19 ;  /* 0x000d0c1301007387 */ /* 0x0003e80000100800 */
        /* <DEDUP_REMOVED lines=47> */
[--C-:B------:R-:W-:Y:S01]  /*4b990*/  IMAD.X R19, R19, 0x1, R2.reuse, P3 ;  /* 0x0000000113137824 */ /* 0x100fe200018e0602 */
[----:B---3--:R-:W-:Y:S01]  /*4b9a0*/  IADD3 R12, P4, R12, R166, RZ ;  /* 0x000000a60c0c7210 */ /* 0x008fe20007f9e0ff */
[----:B------:R-:W-:Y:S01]  /*4b9b0*/  STL [R1+0xa30], R16 ;  /* 0x000a301001007387 */ /* 0x000fe20000100800 */
[----:B------:R-:W-:Y:S01]  /*4b9c0*/  MOV R8, R16 ;  /* 0x0000001000087202 */ /* 0x000fe20000000f00 */
[----:B------:R-:W-:Y:S02]  /*4b9d0*/  IMAD.MOV.U32 R9, RZ, RZ, R19 ;  /* 0x000000ffff097224 */ /* 0x000fe400078e0013 */
[----:B--2---:R-:W-:Y:S01]  /*4b9e0*/  IMAD.X R15, R15, 0x1, R2, P4 ;  /* 0x000000010f0f7824 */ /* 0x004fe200020e0602 */
[----:B------:R-:W-:Y:S04]  /*4b9f0*/  STL [R1+0xa38], R12 ;  /* 0x000a380c01007387 */ /* 0x000fe80000100800 */
[----:B------:R1:W-:Y:S04]  /*4ba00*/  STL [R1+0xa2c], R19 ;  /* 0x000a2c1301007387 */ /* 0x0003e80000100800 */
[----:B------:R2:W-:Y:S04]  /*4ba10*/  STL [R1+0xa34], R15 ;  /* 0x000a340f01007387 */ /* 0x0005e80000100800 */
[----:B------:R3:W-:Y:S04]  /*4ba20*/  LDGSTS.E [R6+-0x80000], desc[UR60][R8.64], P1 ;  /* 0x8000000008067fae */ /* 0x0007e8000892187c */
[----:B-1----:R-:W4:Y:S04]  /*4ba30*/  LDL.LU R19, [R1+0xb2c] ;  /* 0x000b2c0001137983 */ /* 0x002f280000300800 */
[----:B------:R-:W4:Y:S01]  /*4ba40*/  LDL.LU R16, [R1+0xb30] ;  /* 0x000b300001107983 */ /* 0x000f220000300800 */
[----:B---3--:R-:W-:-:S02]  /*4ba50*/  IMAD.MOV.U32 R9, RZ, RZ, R15 ;  /* 0x000000ffff097224 */ /* 0x008fc400078e000f */
[----:B------:R-:W-:Y:S01]  /*4ba60*/  IMAD.MOV.U32 R8, RZ, RZ, R12 ;  /* 0x000000ffff087224 */ /* 0x000fe200078e000c */
[----:B--2---:R-:W2:Y:S01]  /*4ba70*/  LDL.LU R15, [R1+0xb34] ;  /* 0x000b3400010f7983 */ /* 0x004ea20000300800 */
[----:B------:R-:W-:-:S03]  /*4ba80*/  ISETP.GT.AND P1, PT, R3, 0xe, PT ;  /* 0x0000000e0300780c */ /* 0x000fc60003f24270 */
[----:B------:R-:W3:Y:S04]  /*4ba90*/  LDL.LU R12, [R1+0xb38] ;  /* 0x000b3800010c7983 */ /* 0x000ee80000300800 */
        /* <DEDUP_REMOVED lines=38> */
[----:B------:R-:W-:Y:S02]  /*4bd00*/  IMAD.MOV.U32 R8, RZ, RZ, R16 ;  /* 0x000000ffff087224 */ /* 0x000fe400078e0010 */
[----:B--2---:R-:W-:Y:S01]  /*4bd10*/  IADD3.X R15, R15, R2, RZ, P4, !PT ;  /* 0x000000020f0f7210 */ /* 0x004fe200027fe4ff */
        /* <DEDUP_REMOVED lines=123> */
[--C-:B------:R-:W-:Y:S01]  /*4c4d0*/  IMAD.X R18, R18, 0x1, R2.reuse, P3 ;  /* 0x0000000112127824 */ /* 0x100fe200018e0602 */
[----:B------:R-:W-:Y:S02]  /*4c4e0*/  IADD3 R11, P4, R11, R166, RZ ;  /* 0x000000a60b0b7210 */ /* 0x000fe40007f9e0ff */
[----:B------:R-:W-:Y:S01]  /*4c4f0*/  SEL R8, R8, RZ, !P0 ;  /* 0x000000ff08087207 */ /* 0x000fe20004000000 */
[----:B------:R-:W-:Y:S02]  /*4c500*/  STL [R1+0xd40], R14 ;  /* 0x000d400e01007387 */ /* 0x000fe40000100800 */
[----:B------:R-:W-:Y:S01]  /*4c510*/  IMAD.X R13, R13, 0x1, R2, P4 ;  /* 0x000000010d0d7824 */ /* 0x000fe200020e0602 */
[----:B------:R-:W-:Y:S01]  /*4c520*/  ISETP.NE.U32.AND P1, PT, R8, RZ, PT ;  /* 0x000000ff0800720c */ /* 0x000fe20003f25070 */
        /* <DEDUP_REMOVED lines=24> */
[----:B---3--:R-:W-:Y:S01]  /*4c6b0*/  IMAD.X R19, R19, 0x1, R2, P3 ;  /* 0x0000000113137824 */ /* 0x008fe200018e0602 */
[----:B------:R-:W-:Y:S01]  /*4c6c0*/  STL [R1+0xa50], R16 ;  /* 0x000a501001007387 */ /* 0x000fe20000100800 */
[----:B------:R-:W-:Y:S02]  /*4c6d0*/  IMAD.MOV.U32 R8, RZ, RZ, R16 ;  /* 0x000000ffff087224 */ /* 0x000fe400078e0010 */
[----:B------:R-:W-:-:S05]  /*4c6e0*/  IMAD.MOV.U32 R9, RZ, RZ, R19 ;  /* 0x000000ffff097224 */ /* 0x000fca00078e0013 */
[----:B------:R1:W-:Y:S01]  /*4c6f0*/  LDGSTS.E [R6+-0x80000], desc[UR60][R8.64], P1 ;  /* 0x8000000008067fae */ /* 0x0003e2000892187c */
[----:B--2---:R-:W-:-:S05]  /*4c700*/  IADD3 R12, P4, R12, R166, RZ ;  /* 0x000000a60c0c7210 */ /* 0x004fca0007f9e0ff */
[----:B------:R-:W-:Y:S01]  /*4c710*/  IMAD.X R15, R15, 0x1, R2, P4 ;  /* 0x000000010f0f7824 */ /* 0x000fe200020e0602 */
[----:B------:R-:W-:Y:S04]  /*4c720*/  STL [R1+0xa58], R12 ;  /* 0x000a580c01007387 */ /* 0x000fe80000100800 */
[----:B------:R2:W-:Y:S01]  /*4c730*/  STL [R1+0xa4c], R19 ;  /* 0x000a4c1301007387 */ /* 0x0005e20000100800 */
[----:B-1----:R-:W-:-:S03]  /*4c740*/  IMAD.MOV.U32 R9, RZ, RZ, R15 ;  /* 0x000000ffff097224 */ /* 0x002fc600078e000f */
[----:B------:R1:W-:Y:S01]  /*4c750*/  STL [R1+0xa54], R15 ;  /* 0x000a540f01007387 */ /* 0x0003e20000100800 */
[----:B------:R-:W-:-:S03]  /*4c760*/  IMAD.MOV.U32 R8, RZ, RZ, R12 ;  /* 0x000000ffff087224 */ /* 0x000fc600078e000c */
[----:B--2---:R-:W2:Y:S04]  /*4c770*/  LDL.LU R19, [R1+0xb4c] ;  /* 0x000b4c0001137983 */ /* 0x004ea80000300800 */
[----:B------:R-:W3:Y:S04]  /*4c780*/  LDL.LU R16, [R1+0xb50] ;  /* 0x000b500001107983 */ /* 0x000ee80000300800 */
[----:B-1----:R-:W4:Y:S04]  /*4c790*/  LDL.LU R15, [R1+0xb54] ;  /* 0x000b5400010f7983 */ /* 0x002f280000300800 */
[----:B------:R-:W4:Y:S01]  /*4c7a0*/  LDL.LU R12, [R1+0xb58] ;  /* 0x000b5800010c7983 */ /* 0x000f220000300800 */
[----:B------:R-:W-:-:S03]  /*4c7b0*/  ISETP.GT.AND P1, PT, R3, 0x12, PT ;  /* 0x000000120300780c */ /* 0x000fc60003f24270 */
[----:B------:R1:W-:Y:S02]  /*4c7c0*/  LDGSTS.E [R6+-0x7fffc], desc[UR60][R8.64], P2 ;  /* 0x8000400008067fae */ /* 0x0003e4000912187c */
        /* <DEDUP_REMOVED lines=19> */
[----:B------:R-:W4:Y:S01]  /*4c900*/  LDL.LU R18, [R1+0xb5c] ;  /* 0x000b5c0001127983 */ /* 0x000f220000300800 */
[----:B------:R-:W-:-:S03]  /*4c910*/  IMAD.MOV.U32 R8, RZ, RZ, R11 ;  /* 0x000000ffff087224 */ /* 0x000fc600078e000b */
[----:B------:R-:W4:Y:S04]  /*4c920*/  LDL.LU R14, [R1+0xb60] ;  /* 0x000b6000010e7983 */ /* 0x000f280000300800 */
[----:B------:R-:W4:Y:S04]  /*4c930*/  LDL.LU R13, [R1+0xb64] ;  /* 0x000b6400010d7983 */ /* 0x000f280000300800 */
[----:B------:R-:W4:Y:S04]  /*4c940*/  LDL.LU R11, [R1+0xb68] ;  /* 0x000b6800010b7983 */ /* 0x000f280000300800 */
        /* <DEDUP_REMOVED lines=9> */
[----:B---3--:R-:W-:-:S05]  /*4c9e0*/  IADD3 R16, P3, R16, R166, RZ ;  /* 0x000000a610107210 */ /* 0x008fca0007f7e0ff */
[----:B--2---:R-:W-:Y:S01]  /*4c9f0*/  IMAD.X R19, R19, 0x1, R2, P3 ;  /* 0x0000000113137824 */ /* 0x004fe200018e0602 */
[----:B----4-:R-:W-:Y:S01]  /*4ca00*/  IADD3 R12, P4, R12, R166, RZ ;  /* 0x000000a60c0c7210 */ /* 0x010fe20007f9e0ff */
[----:B------:R-:W-:Y:S01]  /*4ca10*/  STL [R1+0xb50], R16 ;  /* 0x000b501001007387 */ /* 0x000fe20000100800 */
[----:B------:R-:W-:-:S03]  /*4ca20*/  IMAD.MOV.U32 R8, RZ, RZ, R16 ;  /* 0x000000ffff087224 */ /* 0x000fc600078e0010 */
[----:B------:R-:W-:Y:S01]  /*4ca30*/  IMAD.X R15, R15, 0x1, R2, P4 ;  /* 0x000000010f0f7824 */ /* 0x000fe200020e0602 */
        /* <DEDUP_REMOVED lines=125> */
[----:B------:R-:W-:-:S02]  /*4d210*/  ISETP.NE.U32.AND P1, PT, R8, RZ, PT ;  /* 0x000000ff0800720c */ /* 0x000fc40003f25070 */
[----:B------:R-:W-:Y:S01]  /*4d220*/  IADD3 R11, P4, R11, R166, RZ ;  /* 0x000000a60b0b7210 */ /* 0x000fe20007f9e0ff */
[----:B------:R-:W-:Y:S01]  /*4d230*/  IMAD.MOV.U32 R8, RZ, RZ, R14 ;  /* 0x000000ffff087224 */ /* 0x000fe200078e000e */
[----:B------:R-:W-:Y:S01]  /*4d240*/  STL [R1+0xd60], R14 ;  /* 0x000d600e01007387 */ /* 0x000fe20000100800 */
[----:B------:R-:W-:Y:S02]  /*4d250*/  IMAD.MOV.U32 R9, RZ, RZ, R18 ;  /* 0x000000ffff097224 */ /* 0x000fe400078e0012 */
        /* <DEDUP_REMOVED lines=32> */
[----:B-1----:R-:W-:-:S03]  /*4d460*/  MOV R9, R15 ;  /* 0x0000000f00097202 */ /* 0x002fc60000000f00 */
        /* <DEDUP_REMOVED lines=12> */
[----:B------:R-:W-:-:S04]  /*4d530*/  SEL R8, RZ, 0x4, !P1 ;  /* 0x00000004ff087807 */ /* 0x000fc80004800000 */
[----:B------:R-:W-:Y:S02]  /*4d540*/  SEL R8, R8, RZ, !P0 ;  /* 0x000000ff08087207 */ /* 0x000fe40004000000 */
[----:B------:R-:W-:Y:S02]  /*4d550*/  IADD3 R14, P3, R14, R166, RZ ;  /* 0x000000a60e0e7210 */ /* 0x000fe40007f7e0ff */
[----:B------:R-:W-:-:S03]  /*4d560*/  ISETP.NE.U32.AND P1, PT, R8, RZ, PT ;  /* 0x000000ff0800720c */ /* 0x000fc60003f25070 */
[----:B------:R-:W-:Y:S01]  /*4d570*/  IMAD.X R18, R18, 0x1, R2, P3 ;  /* 0x0000000112127824 */ /* 0x000fe200018e0602 */
[----:B------:R-:W-:Y:S01]  /*4d580*/  IADD3 R11, P4, R11, R166, RZ ;  /* 0x000000a60b0b7210 */ /* 0x000fe20007f9e0ff */
[----:B------:R-:W-:Y:S01]  /*4d590*/  STL [R1+0xa80], R14 ;  /* 0x000a800e01007387 */ /* 0x000fe20000100800 */
[----:B------:R-:W-:-:S03]  /*4d5a0*/  IMAD.MOV.U32 R8, RZ, RZ, R14 ;  /* 0x000000ffff087224 */ /* 0x000fc600078e000e */
[----:B------:R-:W-:Y:S01]  /*4d5b0*/  IMAD.X R13, R13, 0x1, R2, P4 ;  /* 0x000000010d0d7824 */ /* 0x000fe200020e0602 */
[----:B------:R1:W-:Y:S01]  /*4d5c0*/  STL [R1+0xa7c], R18 ;  /* 0x000a7c1201007387 */ /* 0x0003e20000100800 */
[----:B------:R-:W-:-:S03]  /*4d5d0*/  IMAD.MOV.U32 R9, RZ, RZ, R18 ;  /* 0x000000ffff097224 */ /* 0x000fc600078e0012 */
        /* <DEDUP_REMOVED lines=75> */
[----:B------:R1:W-:Y:S01]  /*4da90*/  STL [R1+0xc6c], R19 ;  /* 0x000c6c1301007387 */ /* 0x0003e20000100800 */
[----:B------:R-:W-:Y:S02]  /*4daa0*/  MOV R9, R19 ;  /* 0x0000001300097202 */ /* 0x000fe40000000f00 */
[----:B------:R-:W-:Y:S01]  /*4dab0*/  IMAD.X R15, R15, 0x1, R2, P4 ;  /* 0x000000010f0f7824 */ /* 0x000fe200020e0602 */
        /* <DEDUP_REMOVED lines=45> */
[--C-:B---3--:R-:W-:Y:S01]  /*4dd90*/  IMAD.X R19, R19, 0x1, R2.reuse, P3 ;  /* 0x0000000113137824 */ /* 0x108fe200018e0602 */
[----:B------:R-:W-:Y:S01]  /*4dda0*/  MOV R8, R16 ;  /* 0x0000001000087202 */ /* 0x000fe20000000f00 */
[----:B------:R-:W-:Y:S02]  /*4ddb0*/  STL [R1+0xd70], R16 ;  /* 0x000d701001007387 */ /* 0x000fe40000100800 */
[----:B------:R-:W-:Y:S01]  /*4ddc0*/  IMAD.MOV.U32 R9, RZ, RZ, R19 ;  /* 0x000000ffff097224 */ /* 0x000fe200078e0013 */
[----:B--2---:R-:W-:Y:S01]  /*4ddd0*/  IADD3 R12, P4, R12, R166, RZ ;  /* 0x000000a60c0c7210 */ /* 0x004fe20007f9e0ff */
[----:B------:R1:W-:Y:S04]  /*4dde0*/  STL [R1+0xd6c], R19 ;  /* 0x000d6c1301007387 */ /* 0x0003e80000100800 */
[----:B------:R-:W-:Y:S01]  /*4ddf0*/  IMAD.X R15, R15, 0x1, R2, P4 ;  /* 0x000000010f0f7824 */ /* 0x000fe200020e0602 */
[----:B------:R-:W-:Y:S04]  /*4de00*/  STL [R1+0xd78], R12 ;  /* 0x000d780c01007387 */ /* 0x000fe80000100800 */
[----:B------:R2:W-:Y:S04]  /*4de10*/  LDGSTS.E [R6+-0x74000], desc[UR60][R8.64], P2 ;  /* 0x8c00000008067fae */ /* 0x0005e8000912187c */
[----:B------:R3:W-:Y:S04]  /*4de20*/  STL [R1+0xd74], R15 ;  /* 0x000d740f01007387 */ /* 0x0007e80000100800 */
[----:B-1----:R-:W4:Y:S01]  /*4de30*/  LDL.LU R19, [R1+0xa8c] ;  /* 0x000a8c0001137983 */ /* 0x002f220000300800 */
[----:B--2---:R-:W-:-:S03]  /*4de40*/  IMAD.MOV.U32 R8, RZ, RZ, R12 ;  /* 0x000000ffff087224 */ /* 0x004fc600078e000c */
[----:B------:R-:W2:Y:S01]  /*4de50*/  LDL.LU R16, [R1+0xa90] ;  /* 0x000a900001107983 */ /* 0x000ea20000300800 */
[----:B------:R-:W-:-:S03]  /*4de60*/  IMAD.MOV.U32 R9, RZ, RZ, R15 ;  /* 0x000000ffff097224 */ /* 0x000fc600078e000f */
[----:B---3--:R-:W3:Y:S04]  /*4de70*/  LDL.LU R15, [R1+0xa94] ;  /* 0x000a9400010f7983 */ /* 0x008ee80000300800 */
[----:B------:R-:W3:Y:S04]  /*4de80*/  LDL.LU R12, [R1+0xa98] ;  /* 0x000a9800010c7983 */ /* 0x000ee80000300800 */
[----:B------:R1:W-:Y:S01]  /*4de90*/  LDGSTS.E [R6+-0x73ffc], desc[UR60][R8.64], P1 ;  /* 0x8c00400008067fae */ /* 0x0003e2000892187c */
[----:B------:R-:W-:-:S04]  /*4dea0*/  ISETP.GT.AND P1, PT, R3, 0x76, PT ;  /* 0x000000760300780c */ /* 0x000fc80003f24270 */
        /* <DEDUP_REMOVED lines=9> */
[----:B------:R-:W-:Y:S01]  /*4df40*/  STL [R1+0xd80], R14 ;  /* 0x000d800e01007387 */ /* 0x000fe20000100800 */
[----:B------:R-:W-:Y:S02]  /*4df50*/  IMAD.MOV.U32 R8, RZ, RZ, R14 ;  /* 0x000000ffff087224 */ /* 0x000fe400078e000e */
[----:B------:R-:W-:Y:S01]  /*4df60*/  IMAD.MOV.U32 R9, RZ, RZ, R18 ;  /* 0x000000ffff097224 */ /* 0x000fe200078e0012 */
[----:B------:R-:W-:Y:S01]  /*4df70*/  IADD3 R11, P4, R11, R166, RZ ;  /* 0x000000a60b0b7210 */ /* 0x000fe20007f9e0ff */
[----:B------:R1:W-:Y:S04]  /*4df80*/  STL [R1+0xd7c], R18 ;  /* 0x000d7c1201007387 */ /* 0x0003e80000100800 */
[----:B------:R-:W-:Y:S01]  /*4df90*/  IMAD.X R13, R13, 0x1, R2, P4 ;  /* 0x000000010d0d7824 */ /* 0x000fe200020e0602 */
[----:B------:R-:W-:Y:S04]  /*4dfa0*/  STL [R1+0xd88], R11 ;  /* 0x000d880b01007387 */ /* 0x000fe80000100800 */
[----:B------:R1:W-:Y:S04]  /*4dfb0*/  STL [R1+0xd84], R13 ;  /* 0x000d840d01007387 */ /* 0x0003e80000100800 */
[----:B------:R1:W-:Y:S04]  /*4dfc0*/  LDGSTS.E [R6+-0x73ff8], desc[UR60][R8.64], P2 ;  /* 0x8c00800008067fae */ /* 0x0003e8000912187c */
[----:B-1----:R-:W3:Y:S04]  /*4dfd0*/  LDL.LU R18, [R1+0xa9c] ;  /* 0x000a9c0001127983 */ /* 0x002ee80000300800 */
[----:B------:R-:W3:Y:S01]  /*4dfe0*/  LDL.LU R14, [R1+0xaa0] ;  /* 0x000aa000010e7983 */ /* 0x000ee20000300800 */
[----:B------:R-:W-:-:S02]  /*4dff0*/  IMAD.MOV.U32 R9, RZ, RZ, R13 ;  /* 0x000000ffff097224 */ /* 0x000fc400078e000d */
[----:B------:R-:W-:Y:S01]  /*4e000*/  IMAD.MOV.U32 R8, RZ, RZ, R11 ;  /* 0x000000ffff087224 */ /* 0x000fe200078e000b */
[----:B------:R-:W3:Y:S04]  /*4e010*/  LDL.LU R13, [R1+0xaa4] ;  /* 0x000aa400010d7983 */ /* 0x000ee80000300800 */
[----:B------:R-:W3:Y:S04]  /*4e020*/  LDL.LU R11, [R1+0xaa8] ;  /* 0x000aa800010b7983 */ /* 0x000ee80000300800 */
        /* <DEDUP_REMOVED lines=11> */
[----:B--2---:R-:W-:-:S05]  /*4e0e0*/  IADD3 R16, P3, R16, R166, RZ ;  /* 0x000000a610107210 */ /* 0x004fca0007f7e0ff */
[----:B----4-:R-:W-:Y:S01]  /*4e0f0*/  IMAD.X R19, R19, 0x1, R2, P3 ;  /* 0x0000000113137824 */ /* 0x010fe200018e0602 */
[----:B---3--:R-:W-:Y:S01]  /*4e100*/  IADD3 R12, P4, R12, R166, RZ ;  /* 0x000000a60c0c7210 */ /* 0x008fe20007f9e0ff */
[----:B------:R-:W-:Y:S03]  /*4e110*/  STL [R1+0xa90], R16 ;  /* 0x000a901001007387 */ /* 0x000fe60000100800 */
[----:B------:R-:W-:Y:S01]  /*4e120*/  IADD3.X R15, R15, R2, RZ, P4, !PT ;  /* 0x000000020f0f7210 */ /* 0x000fe200027fe4ff */
[----:B------:R-:W-:Y:S01]  /*4e130*/  STL [R1+0xa98], R12 ;  /* 0x000a980c01007387 */ /* 0x000fe20000100800 */
[----:B------:R-:W-:Y:S02]  /*4e140*/  IMAD.MOV.U32 R8, RZ, RZ, R16 ;  /* 0x000000ffff087224 */ /* 0x000fe400078e0010 */
[----:B------:R-:W-:Y:S01]  /*4e150*/  IMAD.MOV.U32 R9, RZ, RZ, R19 ;  /* 0x000000ffff097224 */ /* 0x000fe200078e0013 */
        /* <DEDUP_REMOVED lines=45> */
[----:B------:R-:W-:Y:S01]  /*4e430*/  IADD3.X R19, R19, R2, RZ, P3, !PT ;  /* 0x0000000213137210 */ /* 0x000fe20001ffe4ff */
[----:B------:R-:W-:Y:S01]  /*4e440*/  IMAD.MOV.U32 R8, RZ, RZ, R16 ;  /* 0x000000ffff087224 */ /* 0x000fe200078e0010 */
[----:B---3--:R-:W-:-:S03]  /*4e450*/  IADD3 R12, P4, R12, R166, RZ ;  /* 0x000000a60c0c7210 */ /* 0x008fc60007f9e0ff */
[----:B------:R-:W-:Y:S01]  /*4e460*/  IMAD.MOV.U32 R9, RZ, RZ, R19 ;  /* 0x000000ffff097224 */ /* 0x000fe200078e0013 */
[----:B------:R-:W-:Y:S01]  /*4e470*/  STL [R1+0xb90], R16 ;  /* 0x000b901001007387 */ /* 0x000fe20000100800 */
[----:B--2---:R-:W-:-:S03]  /*4e480*/  IMAD.X R15, R15, 0x1, R2, P4 ;  /* 0x000000010f0f7824 */ /* 0x004fc600020e0602 */
[----:B------:R1:W-:Y:S04]  /*4e490*/  STL [R1+0xb8c], R19 ;  /* 0x000b8c1301007387 */ /* 0x0003e80000100800 */
        /* <DEDUP_REMOVED lines=31> */
[----:B------:R-:W-:Y:S01]  /*4e690*/  MOV R9, R13 ;  /* 0x0000000d00097202 */ /* 0x000fe20000000f00 */
[----:B------:R-:W-:-:S02]  /*4e6a0*/  IMAD.MOV.U32 R8, RZ, RZ, R11 ;  /* 0x000000ffff087224 */ /* 0x000fc400078e000b */
[----:B------:R-:W3:Y:S04]  /*4e6b0*/  LDL.LU R13, [R1+0xca4] ;  /* 0x000ca400010d7983 */ /* 0x000ee80000300800 */
        /* <DEDUP_REMOVED lines=10> */
[----:B--2---:R-:W-:-:S05]  /*4e760*/  IADD3 R16, P3, R16, R166, RZ ;  /* 0x000000a610107210 */ /* 0x004fca0007f7e0ff */
[----:B----4-:R-:W-:Y:S01]  /*4e770*/  IMAD.X R19, R19, 0x1, R2, P3 ;  /* 0x0000000113137824 */ /* 0x010fe200018e0602 */
[----:B---3--:R-:W-:Y:S01]  /*4e780*/  IADD3 R12, P4, R12, R166, RZ ;  /* 0x000000a60c0c7210 */ /* 0x008fe20007f9e0ff */
        /* <DEDUP_REMOVED lines=78> */
[----:B------:R-:W-:Y:S02]  /*4ec70*/  STL [R1+0xda0], R14 ;  /* 0x000da00e01007387 */ /* 0x000fe40000100800 */
[----:B------:R-:W-:Y:S02]  /*4ec80*/  MOV R9, R18 ;  /* 0x0000001200097202 */ /* 0x000fe40000000f00 */
[----:B------:R1:W-:Y:S04]  /*4ec90*/  STL [R1+0xd9c], R18 ;  /* 0x000d9c1201007387 */ /* 0x0003e80000100800 */
[----:B------:R1:W-:Y:S01]  /*4eca0*/  LDGSTS.E [R6+-0x73ff8], desc[UR60][R8.64], P2 ;  /* 0x8c00800008067fae */ /* 0x0003e2000912187c */
[----:B------:R-:W-:-:S05]  /*4ecb0*/  IADD3 R11, P4, R11, R166, RZ ;  /* 0x000000a60b0b7210 */ /* 0x000fca0007f9e0ff */
[----:B------:R-:W-:Y:S01]  /*4ecc0*/  IMAD.X R13, R13, 0x1, R2, P4 ;  /* 0x000000010d0d7824 */ /* 0x000fe200020e0602 */
[----:B------:R-:W-:Y:S01]  /*4ecd0*/  STL [R1+0xda8], R11 ;  /* 0x000da80b01007387 */ /* 0x000fe20000100800 */
[----:B-1----:R-:W-:-:S03]  /*4ece0*/  IMAD.MOV.U32 R8, RZ, RZ, R11 ;  /* 0x000000ffff087224 */ /* 0x002fc600078e000b */
[----:B------:R1:W-:Y:S01]  /*4ecf0*/  STL [R1+0xda4], R13 ;  /* 0x000da40d01007387 */ /* 0x0003e20000100800 */
[----:B------:R-:W-:-:S03]  /*4ed00*/  IMAD.MOV.U32 R9, RZ, RZ, R13 ;  /* 0x000000ffff097224 */ /* 0x000fc600078e000d */
[----:B------:R-:W2:Y:S04]  /*4ed10*/  LDL.LU R18, [R1+0xabc] ;  /* 0x000abc0001127983 */ /* 0x000ea80000300800 */
[----:B------:R-:W2:Y:S04]  /*4ed20*/  LDL.LU R14, [R1+0xac0] ;  /* 0x000ac000010e7983 */ /* 0x000ea80000300800 */
[----:B-1----:R-:W2:Y:S04]  /*4ed30*/  LDL.LU R13, [R1+0xac4] ;  /* 0x000ac400010d7983 */ /* 0x002ea80000300800 */
[----:B------:R-:W2:Y:S04]  /*4ed40*/  LDL.LU R11, [R1+0xac8] ;  /* 0x000ac800010b7983 */ /* 0x000ea80000300800 */
[----:B------:R1:W-:Y:S01]  /*4ed50*/  LDGSTS.E [R6+-0x73ff4], desc[UR60][R8.64], P1 ;  /* 0x8c00c00008067fae */ /* 0x0003e2000892187c */
[----:B------:R-:W-:-:S04]  /*4ed60*/  ISETP.GT.AND P1, PT, R3, 0x1c, PT ;  /* 0x0000001c0300780c */ /* 0x000fc80003f24270 */
[----:B-1----:R-:W-:Y:S02]  /*4ed70*/  SEL R6, RZ, 0x4, !P1 ;  /* 0x00000004ff067807 */ /* 0x002fe40004800000 */
[----:B------:R-:W-:Y:S02]  /*4ed80*/  ISETP.GT.AND P1, PT, R3, 0x1d, PT ;  /* 0x0000001d0300780c */ /* 0x000fe40003f24270 */
[----:B------:R-:W-:Y:S02]  /*4ed90*/  SEL R6, R6, RZ, !P0 ;  /* 0x000000ff06067207 */ /* 0x000fe40004000000 */
[----:B------:R-:W-:Y:S02]  /*4eda0*/  SEL R8, RZ, 0x4, !P1 ;  /* 0x00000004ff087807 */ /* 0x000fe40004800000 */
[----:B------:R-:W-:Y:S02]  /*4edb0*/  ISETP.NE.U32.AND P2, PT, R6, RZ, PT ;  /* 0x000000ff0600720c */ /* 0x000fe40003f45070 */
[----:B------:R-:W-:-:S02]  /*4edc0*/  LOP3.LUT R6, R7, 0x70, RZ, 0x3c, !PT ;  /* 0x0000007007067812 */ /* 0x000fc400078e3cff */
[----:B------:R-:W-:Y:S02]  /*4edd0*/  SEL R7, R8, RZ, !P0 ;  /* 0x000000ff08077207 */ /* 0x000fe40004000000 */
[----:B------:R-:W-:Y:S02]  /*4ede0*/  IADD3 R6, R6, 0x100000, R10 ;  /* 0x0010000006067810 */ /* 0x000fe40007ffe00a */
[----:B------:R-:W-:Y:S02]  /*4edf0*/  ISETP.NE.U32.AND P1, PT, R7, RZ, PT ;  /* 0x000000ff0700720c */ /* 0x000fe40003f25070 */
[----:B----4-:R-:W-:-:S05]  /*4ee00*/  IADD3 R16, P3, R16, R166, RZ ;  /* 0x000000a610107210 */ /* 0x010fca0007f7e0ff */
[----:B------:R-:W-:Y:S02]  /*4ee10*/  IMAD.X R19, R19, 0x1, R2, P3 ;  /* 0x0000000113137824 */ /* 0x000fe400018e0602 */
[----:B------:R-:W-:Y:S01]  /*4ee20*/  IMAD.MOV.U32 R8, RZ, RZ, R16 ;  /* 0x000000ffff087224 */ /* 0x000fe200078e0010 */
[----:B---3--:R-:W-:Y:S01]  /*4ee30*/  IADD3 R12, P4, R12, R166, RZ ;  /* 0x000000a60c0c7210 */ /* 0x008fe20007f9e0ff */
[----:B------:R-:W-:Y:S01]  /*4ee40*/  IMAD.MOV.U32 R9, RZ, RZ, R19 ;  /* 0x000000ffff097224 */ /* 0x000fe200078e0013 */
[----:B------:R1:W-:Y:S03]  /*4ee50*/  STL [R1+0xab0], R16 ;  /* 0x000ab01001007387 */ /* 0x0003e60000100800 */
[----:B--2---:R-:W-:Y:S01]  /*4ee60*/  IMAD.X R15, R15, 0x1, R2, P4 ;  /* 0x000000010f0f7824 */ /* 0x004fe200020e0602 */
[----:B------:R-:W-:Y:S04]  /*4ee70*/  STL [R1+0xaac], R19 ;  /* 0x000aac1301007387 */ /* 0x000fe80000100800 */
[----:B------:R-:W-:Y:S04]  /*4ee80*/  STL [R1+0xab8], R12 ;  /* 0x000ab80c01007387 */ /* 0x000fe80000100800 */
[----:B------:R2:W-:Y:S04]  /*4ee90*/  LDGSTS.E [R6+-0x80000], desc[UR60][R8.64], P2 ;  /* 0x8000000008067fae */ /* 0x0005e8000912187c */
[----:B------:R3:W-:Y:S04]  /*4eea0*/  STL [R1+0xab4], R15 ;  /* 0x000ab40f01007387 */ /* 0x0007e80000100800 */
[----:B-1----:R-:W4:Y:S01]  /*4eeb0*/  LDL.LU R16, [R1+0xbac] ;  /* 0x000bac0001107983 */ /* 0x002f220000300800 */
[----:B--2---:R-:W-:-:S02]  /*4eec0*/  IMAD.MOV.U32 R9, RZ, RZ, R15 ;  /* 0x000000ffff097224 */ /* 0x004fc400078e000f */
[----:B------:R-:W-:Y:S01]  /*4eed0*/  IMAD.MOV.U32 R8, RZ, RZ, R12 ;  /* 0x000000ffff087224 */ /* 0x000fe200078e000c */
[----:B---3--:R-:W2:Y:S04]  /*4eee0*/  LDL.LU R15, [R1+0xbb0] ;  /* 0x000bb000010f7983 */ /* 0x008ea80000300800 */
[----:B------:R-:W3:Y:S04]  /*4eef0*/  LDL.LU R12, [R1+0xbb4] ;  /* 0x000bb400010c7983 */ /* 0x000ee80000300800 */
[----:B------:R-:W3:Y:S04]  /*4ef00*/  LDL.LU R10, [R1+0xbb8] ;  /* 0x000bb800010a7983 */ /* 0x000ee80000300800 */
[----:B------:R1:W-:Y:S01]  /*4ef10*/  LDGSTS.E [R6+-0x7fffc], desc[UR60][R8.64], P1 ;  /* 0x8000400008067fae */ /* 0x0003e2000892187c */
[----:B------:R-:W-:-:S04]  /*4ef20*/  ISETP.GT.AND P1, PT, R3, 0x1e, PT ;  /* 0x0000001e0300780c */ /* 0x000fc80003f24270 */
[----:B------:R-:W-:-:S04]  /*4ef30*/  SEL R7, RZ, 0x4, !P1 ;  /* 0x00000004ff077807 */ /* 0x000fc80004800000 */
[----:B------:R-:W-:-:S04]  /*4ef40*/  SEL R7, R7, RZ, !P0 ;  /* 0x000000ff07077207 */ /* 0x000fc80004000000 */
[----:B------:R-:W-:Y:S02]  /*4ef50*/  ISETP.NE.U32.AND P2, PT, R7, RZ, PT ;  /* 0x000000ff0700720c */ /* 0x000fe40003f45070 */
[----:B------:R-:W-:-:S05]  /*4ef60*/  IADD3 R14, P3, R14, R166, RZ ;  /* 0x000000a60e0e7210 */ /* 0x000fca0007f7e0ff */
[----:B------:R-:W-:Y:S01]  /*4ef70*/  IMAD.X R18, R18, 0x1, R2, P3 ;  /* 0x0000000112127824 */ /* 0x000fe200018e0602 */
[----:B------:R-:W-:Y:S01]  /*4ef80*/  IADD3 R11, P4, R11, R166, RZ ;  /* 0x000000a60b0b7210 */ /* 0x000fe20007f9e0ff */
[----:B------:R-:W-:Y:S01]  /*4ef90*/  STL [R1+0xac0], R14 ;  /* 0x000ac00e01007387 */ /* 0x000fe20000100800 */
[----:B-1----:R-:W-:Y:S01]  /*4efa0*/  MOV R8, R14 ;  /* 0x0000000e00087202 */ /* 0x002fe20000000f00 */
[----:B------:R-:W-:Y:S02]  /*4efb0*/  IMAD.MOV.U32 R9, RZ, RZ, R18 ;  /* 0x000000ffff097224 */ /* 0x000fe400078e0012 */
[----:B------:R-:W-:Y:S01]  /*4efc0*/  IMAD.X R13, R13, 0x1, R2, P4 ;  /* 0x000000010d0d7824 */ /* 0x000fe200020e0602 */
[----:B------:R1:W-:Y:S04]  /*4efd0*/  STL [R1+0xabc], R18 ;  /* 0x000abc1201007387 */ /* 0x0003e80000100800 */
[----:B------:R-:W-:Y:S04]  /*4efe0*/  STL [R1+0xac8], R11 ;  /* 0x000ac80b01007387 */ /* 0x000fe80000100800 */
[----:B------:R1:W-:Y:S04]  /*4eff0*/  STL [R1+0xac4], R13 ;  /* 0x000ac40d01007387 */ /* 0x0003e80000100800 */
[----:B-1----:R-:W3:Y:S04]  /*4f000*/  LDL.LU R18, [R1+0xbbc] ;  /* 0x000bbc0001127983 */ /* 0x002ee80000300800 */
[----:B------:R1:W-:Y:S04]  /*4f010*/  LDGSTS.E [R6+-0x7fff8], desc[UR60][R8.64], P2 ;  /* 0x8000800008067fae */ /* 0x0003e8000912187c */
[----:B------:R-:W3:Y:S01]  /*4f020*/  LDL.LU R14, [R1+0xbc0] ;  /* 0x000bc000010e7983 */ /* 0x000ee20000300800 */
[----:B-1----:R-:W-:-:S02]  /*4f030*/  IMAD.MOV.U32 R9, RZ, RZ, R13 ;  /* 0x000000ffff097224 */ /* 0x002fc400078e000d */
[----:B------:R-:W-:Y:S01]  /*4f040*/  IMAD.MOV.U32 R8, RZ, RZ, R11 ;  /* 0x000000ffff087224 */ /* 0x000fe200078e000b */
[----:B------:R-:W3:Y:S04]  /*4f050*/  LDL.LU R13, [R1+0xbc4] ;  /* 0x000bc400010d7983 */ /* 0x000ee80000300800 */
[----:B------:R-:W3:Y:S01]  /*4f060*/  LDL.LU R11, [R1+0xbc8] ;  /* 0x000bc800010b7983 */ /* 0x000ee20000300800 */
[----:B------:R-:W-:-:S04]  /*4f070*/  ISETP.GT.AND P1, PT, R3, 0x1f, PT ;  /* 0x0000001f0300780c */ /* 0x000fc80003f24270 */
[----:B------:R-:W-:-:S04]  /*4f080*/  SEL R7, RZ, 0x4, !P1 ;  /* 0x00000004ff077807 */ /* 0x000fc80004800000 */
[----:B------:R-:W-:-:S04]  /*4f090*/  SEL R7, R7, RZ, !P0 ;  /* 0x000000ff07077207 */ /* 0x000fc80004000000 */
[----:B------:R-:W-:-:S13]  /*4f0a0*/  ISETP.NE.U32.AND P1, PT, R7, RZ, PT ;  /* 0x000000ff0700720c */ /* 0x000fda0003f25070 */
[----:B------:R1:W-:Y:S01]  /*4f0b0*/  LDGSTS.E [R6+-0x7fff4], desc[UR60][R8.64], P1 ;  /* 0x8000c00008067fae */ /* 0x0003e2000892187c */
[----:B------:R-:W-:-:S04]  /*4f0c0*/  ISETP.GT.AND P1, PT, R3, 0x3c, PT ;  /* 0x0000003c0300780c */ /* 0x000fc80003f24270 */
[----:B------:R-:W-:Y:S02]  /*4f0d0*/  SEL R7, RZ, 0x4, !P1 ;  /* 0x00000004ff077807 */ /* 0x000fe40004800000 */
[----:B------:R-:W-:Y:S02]  /*4f0e0*/  ISETP.GT.AND P1, PT, R3, 0x3d, PT ;  /* 0x0000003d0300780c */ /* 0x000fe40003f24270 */
[----:B------:R-:W-:-:S04]  /*4f0f0*/  SEL R7, R7, RZ, !P0 ;  /* 0x000000ff07077207 */ /* 0x000fc80004000000 */
[----:B------:R-:W-:Y:S02]  /*4f100*/  ISETP.NE.U32.AND P2, PT, R7, RZ, PT ;  /* 0x000000ff0700720c */ /* 0x000fe40003f45070 */
[----:B------:R-:W-:-:S04]  /*4f110*/  SEL R7, RZ, 0x4, !P1 ;  /* 0x00000004ff077807 */ /* 0x000fc80004800000 */
[----:B------:R-:W-:-:S04]  /*4f120*/  SEL R7, R7, RZ, !P0 ;  /* 0x000000ff07077207 */ /* 0x000fc80004000000 */
[----:B------:R-:W-:Y:S02]  /*4f130*/  ISETP.NE.U32.AND P1, PT, R7, RZ, PT ;  /* 0x000000ff0700720c */ /* 0x000fe40003f25070 */
[----:B--2---:R-:W-:-:S05]  /*4f140*/  IADD3 R15, P3, R15, R166, RZ ;  /* 0x000000a60f0f7210 */ /* 0x004fca0007f7e0ff */
[--C-:B----4-:R-:W-:Y:S01]  /*4f150*/  IMAD.X R16, R16, 0x1, R2.reuse, P3 ;  /* 0x0000000110107824 */ /* 0x110fe200018e0602 */
[----:B---3--:R-:W-:Y:S01]  /*4f160*/  IADD3 R10, P4, R10, R166, RZ ;  /* 0x000000a60a0a7210 */ /* 0x008fe20007f9e0ff */
[----:B------:R-:W-:Y:S04]  /*4f170*/  STL [R1+0xbb0], R15 ;  /* 0x000bb00f01007387 */ /* 0x000fe80000100800 */
[----:B------:R-:W-:Y:S01]  /*4f180*/  IMAD.X R12, R12, 0x1, R2, P4 ;  /* 0x000000010c0c7824 */ /* 0x000fe200020e0602 */
[----:B------:R2:W-:Y:S01]  /*4f190*/  STL [R1+0xbac], R16 ;  /* 0x000bac1001007387 */ /* 0x0005e20000100800 */
[----:B-1----:R-:W-:Y:S02]  /*4f1a0*/  IMAD.MOV.U32 R8, RZ, RZ, R15 ;  /* 0x000000ffff087224 */ /* 0x002fe400078e000f */
[----:B------:R-:W-:Y:S01]  /*4f1b0*/  IMAD.MOV.U32 R9, RZ, RZ, R16 ;  /* 0x000000ffff097224 */ /* 0x000fe200078e0010 */
[----:B------:R-:W-:Y:S04]  /*4f1c0*/  STL [R1+0xbb8], R10 ;  /* 0x000bb80a01007387 */ /* 0x000fe80000100800 */
[----:B------:R1:W-:Y:S04]  /*4f1d0*/  STL [R1+0xbb4], R12 ;  /* 0x000bb40c01007387 */ /* 0x0003e80000100800 */
[----:B--2---:R-:W2:Y:S04]  /*4f1e0*/  LDL.LU R16, [R1+0xcac] ;  /* 0x000cac0001107983 */ /* 0x004ea80000300800 */
[----:B------:R-:W3:Y:S04]  /*4f1f0*/  LDL.LU R15, [R1+0xcb0] ;  /* 0x000cb000010f7983 */ /* 0x000ee80000300800 */
[----:B------:R4:W-:Y:S02]  /*4f200*/  LDGSTS.E [R6+-0x7c000], desc[UR60][R8.64], P2 ;  /* 0x8400000008067fae */ /* 0x0009e4000912187c */
[----:B----4-:R-:W-:-:S02]  /*4f210*/  IMAD.MOV.U32 R8, RZ, RZ, R10 ;  /* 0x000000ffff087224 */ /* 0x010fc400078e000a */
[----:B------:R-:W-:Y:S02]  /*4f220*/  IMAD.MOV.U32 R9, RZ, RZ, R12 ;  /* 0x000000ffff097224 */ /* 0x000fe400078e000c */
[----:B-1----:R-:W4:Y:S04]  /*4f230*/  LDL.LU R12, [R1+0xcb4] ;  /* 0x000cb400010c7983 */ /* 0x002f280000300800 */
[----:B------:R-:W4:Y:S04]  /*4f240*/  LDL.LU R10, [R1+0xcb8] ;  /* 0x000cb800010a7983 */ /* 0x000f280000300800 */
[----:B------:R1:W-:Y:S01]  /*4f250*/  LDGSTS.E [R6+-0x7bffc], desc[UR60][R8.64], P1 ;  /* 0x8400400008067fae */ /* 0x0003e2000892187c */
[----:B------:R-:W-:-:S04]  /*4f260*/  ISETP.GT.AND P1, PT, R3, 0x3e, PT ;  /* 0x0000003e0300780c */ /* 0x000fc80003f24270 */
[----:B------:R-:W-:-:S04]  /*4f270*/  SEL R7, RZ, 0x4, !P1 ;  /* 0x00000004ff077807 */ /* 0x000fc80004800000 */
[----:B------:R-:W-:-:S04]  /*4f280*/  SEL R7, R7, RZ, !P0 ;  /* 0x000000ff07077207 */ /* 0x000fc80004000000 */
[----:B------:R-:W-:Y:S02]  /*4f290*/  ISETP.NE.U32.AND P2, PT, R7, RZ, PT ;  /* 0x000000ff0700720c */ /* 0x000fe40003f45070 */
[----:B------:R-:W-:-:S05]  /*4f2a0*/  IADD3 R14, P3, R14, R166, RZ ;  /* 0x000000a60e0e7210 */ /* 0x000fca0007f7e0ff */
[----:B------:R-:W-:Y:S01]  /*4f2b0*/  IMAD.X R18, R18, 0x1, R2, P3 ;  /* 0x0000000112127824 */ /* 0x000fe200018e0602 */
[----:B------:R-:W-:Y:S01]  /*4f2c0*/  STL [R1+0xbc0], R14 ;  /* 0x000bc00e01007387 */ /* 0x000fe20000100800 */
[----:B-1----:R-:W-:Y:S01]  /*4f2d0*/  IMAD.MOV.U32 R8, RZ, RZ, R14 ;  /* 0x000000ffff087224 */ /* 0x002fe200078e000e */
[----:B------:R-:W-:Y:S02]  /*4f2e0*/  IADD3 R11, P4, R11, R166, RZ ;  /* 0x000000a60b0b7210 */ /* 0x000fe40007f9e0ff */
[----:B------:R1:W-:Y:S02]  /*4f2f0*/  STL [R1+0xbbc], R18 ;  /* 0x000bbc1201007387 */ /* 0x0003e40000100800 */
[----:B------:R-:W-:Y:S01]  /*4f300*/  IADD3.X R13, R13, R2, RZ, P4, !PT ;  /* 0x000000020d0d7210 */ /* 0x000fe200027fe4ff */
[----:B------:R-:W-:Y:S01]  /*4f310*/  IMAD.MOV.U32 R9, RZ, RZ, R18 ;  /* 0x000000ffff097224 */ /* 0x000fe200078e0012 */
[----:B------:R-:W-:Y:S04]  /*4f320*/  STL [R1+0xbc8], R11 ;  /* 0x000bc80b01007387 */ /* 0x000fe80000100800 */
[----:B------:R1:W-:Y:S04]  /*4f330*/  STL [R1+0xbc4], R13 ;  /* 0x000bc40d01007387 */ /* 0x0003e80000100800 */
[----:B-1----:R-:W4:Y:S04]  /*4f340*/  LDL.LU R18, [R1+0xcbc] ;  /* 0x000cbc0001127983 */ /* 0x002f280000300800 */
[----:B------:R-:W4:Y:S04]  /*4f350*/  LDL.LU R14, [R1+0xcc0] ;  /* 0x000cc000010e7983 */ /* 0x000f280000300800 */
[----:B------:R1:W-:Y:S02]  /*4f360*/  LDGSTS.E [R6+-0x7bff8], desc[UR60][R8.64], P2 ;  /* 0x8400800008067fae */ /* 0x0003e4000912187c */
[----:B-1----:R-:W-:-:S02]  /*4f370*/  IMAD.MOV.U32 R9, RZ, RZ, R13 ;  /* 0x000000ffff097224 */ /* 0x002fc400078e000d */
[----:B------:R-:W-:Y:S01]  /*4f380*/  IMAD.MOV.U32 R8, RZ, RZ, R11 ;  /* 0x000000ffff087224 */ /* 0x000fe200078e000b */
[----:B------:R-:W4:Y:S04]  /*4f390*/  LDL.LU R13, [R1+0xcc4] ;  /* 0x000cc400010d7983 */ /* 0x000f280000300800 */
[----:B------:R-:W4:Y:S01]  /*4f3a0*/  LDL.LU R11, [R1+0xcc8] ;  /* 0x000cc800010b7983 */ /* 0x000f220000300800 */
        /* <DEDUP_REMOVED lines=13> */
[----:B---3--:R-:W-:-:S05]  /*4f480*/  IADD3 R15, P3, R15, R166, RZ ;  /* 0x000000a60f0f7210 */ /* 0x008fca0007f7e0ff */
[----:B--2---:R-:W-:Y:S02]  /*4f490*/  IMAD.X R16, R16, 0x1, R2, P3 ;  /* 0x0000000110107824 */ /* 0x004fe400018e0602 */
[----:B-1----:R-:W-:Y:S02]  /*4f4a0*/  IMAD.MOV.U32 R8, RZ, RZ, R15 ;  /* 0x000000ffff087224 */ /* 0x002fe400078e000f */
[----:B------:R-:W-:Y:S01]  /*4f4b0*/  IMAD.MOV.U32 R9, RZ, RZ, R16 ;  /* 0x000000ffff097224 */ /* 0x000fe200078e0010 */
[----:B------:R-:W-:Y:S04]  /*4f4c0*/  STL [R1+0xcb0], R15 ;  /* 0x000cb00f01007387 */ /* 0x000fe80000100800 */
[----:B------:R1:W-:Y:S04]  /*4f4d0*/  STL [R1+0xcac], R16 ;  /* 0x000cac1001007387 */ /* 0x0003e80000100800 */
[----:B------:R2:W-:Y:S01]  /*4f4e0*/  LDGSTS.E [R6+-0x78000], desc[UR60][R8.64], P2 ;  /* 0x8800000008067fae */ /* 0x0005e2000912187c */
[----:B----4-:R-:W-:-:S05]  /*4f4f0*/  IADD3 R10, P4, R10, R166, RZ ;  /* 0x000000a60a0a7210 */ /* 0x010fca0007f9e0ff */
[----:B------:R-:W-:Y:S01]  /*4f500*/  IMAD.X R12, R12, 0x1, R2, P4 ;  /* 0x000000010c0c7824 */ /* 0x000fe200020e0602 */
[----:B------:R-:W-:Y:S01]  /*4f510*/  STL [R1+0xcb8], R10 ;  /* 0x000cb80a01007387 */ /* 0x000fe20000100800 */
[----:B--2---:R-:W-:Y:S02]  /*4f520*/  IMAD.MOV.U32 R8, RZ, RZ, R10 ;  /* 0x000000ffff087224 */ /* 0x004fe400078e000a */
[----:B------:R-:W-:Y:S01]  /*4f530*/  IMAD.MOV.U32 R9, RZ, RZ, R12 ;  /* 0x000000ffff097224 */ /* 0x000fe200078e000c */
[----:B------:R2:W-:Y:S04]  /*4f540*/  STL [R1+0xcb4], R12 ;  /* 0x000cb40c01007387 */ /* 0x0005e80000100800 */
[----:B-1----:R-:W3:Y:S04]  /*4f550*/  LDL.LU R16, [R1+0xdac] ;  /* 0x000dac0001107983 */ /* 0x002ee80000300800 */
[----:B------:R-:W4:Y:S04]  /*4f560*/  LDL.LU R15, [R1+0xdb0] ;  /* 0x000db000010f7983 */ /* 0x000f280000300800 */
[----:B------:R1:W-:Y:S01]  /*4f570*/  LDGSTS.E [R6+-0x77ffc], desc[UR60][R8.64], P1 ;  /* 0x8800400008067fae */ /* 0x0003e2000892187c */
[----:B------:R-:W-:-:S03]  /*4f580*/  ISETP.GT.AND P1, PT, R3, 0x5e, PT ;  /* 0x0000005e0300780c */ /* 0x000fc60003f24270 */
[----:B--2---:R-:W2:Y:S01]  /*4f590*/  LDL.LU R12, [R1+0xdb4] ;  /* 0x000db400010c7983 */ /* 0x004ea20000300800 */
[----:B------:R-:W-:-:S03]  /*4f5a0*/  SEL R7, RZ, 0x4, !P1 ;  /* 0x00000004ff077807 */ /* 0x000fc60004800000 */
[----:B------:R-:W2:Y:S01]  /*4f5b0*/  LDL.LU R10, [R1+0xdb8] ;  /* 0x000db800010a7983 */ /* 0x000ea20000300800 */
[----:B------:R-:W-:-:S04]  /*4f5c0*/  SEL R7, R7, RZ, !P0 ;  /* 0x000000ff07077207 */ /* 0x000fc80004000000 */
[----:B------:R-:W-:Y:S02]  /*4f5d0*/  ISETP.NE.U32.AND P2, PT, R7, RZ, PT ;  /* 0x000000ff0700720c */ /* 0x000fe40003f45070 */
[----:B------:R-:W-:-:S04]  /*4f5e0*/  IADD3 R14, P3, R14, R166, RZ ;  /* 0x000000a60e0e7210 */ /* 0x000fc80007f7e0ff */
[----:B------:R-:W-:Y:S01]  /*4f5f0*/  IADD3.X R18, R18, R2, RZ, P3, !PT ;  /* 0x0000000212127210 */ /* 0x000fe20001ffe4ff */
[----:B-1----:R-:W-:Y:S01]  /*4f600*/  IMAD.MOV.U32 R8, RZ, RZ, R14 ;  /* 0x000000ffff087224 */ /* 0x002fe200078e000e */
[----:B------:R-:W-:Y:S03]  /*4f610*/  STL [R1+0xcc0], R14 ;  /* 0x000cc00e01007387 */ /* 0x000fe60000100800 */
[----:B------:R-:W-:Y:S01]  /*4f620*/  IMAD.MOV.U32 R9, RZ, RZ, R18 ;  /* 0x000000ffff097224 */ /* 0x000fe200078e0012 */
[----:B------:R-:W-:Y:S04]  /*4f630*/  STL [R1+0xcbc], R18 ;  /* 0x000cbc1201007387 */ /* 0x000fe80000100800 */
[----:B------:R1:W-:Y:S01]  /*4f640*/  LDGSTS.E [R6+-0x77ff8], desc[UR60][R8.64], P2 ;  /* 0x8800800008067fae */ /* 0x0003e2000912187c */
[----:B------:R-:W-:-:S05]  /*4f650*/  IADD3 R11, P4, R11, R166, RZ ;  /* 0x000000a60b0b7210 */ /* 0x000fca0007f9e0ff */
[----:B------:R-:W-:Y:S01]  /*4f660*/  IMAD.X R13, R13, 0x1, R2, P4 ;  /* 0x000000010d0d7824 */ /* 0x000fe200020e0602 */
[----:B------:R-:W-:Y:S01]  /*4f670*/  STL [R1+0xcc8], R11 ;  /* 0x000cc80b01007387 */ /* 0x000fe20000100800 */
[----:B-1----:R-:W-:Y:S02]  /*4f680*/  IMAD.MOV.U32 R8, RZ, RZ, R11 ;  /* 0x000000ffff087224 */ /* 0x002fe400078e000b */
[----:B------:R-:W-:Y:S01]  /*4f690*/  IMAD.MOV.U32 R9, RZ, RZ, R13 ;  /* 0x000000ffff097224 */ /* 0x000fe200078e000d */
[----:B------:R1:W-:Y:S04]  /*4f6a0*/  STL [R1+0xcc4], R13 ;  /* 0x000cc40d01007387 */ /* 0x0003e80000100800 */
[----:B-1----:R-:W2:Y:S04]  /*4f6b0*/  LDL.LU R13, [R1+0xdbc] ;  /* 0x000dbc00010d7983 */ /* 0x002ea80000300800 */
[----:B------:R-:W2:Y:S04]  /*4f6c0*/  LDL.LU R11, [R1+0xdc0] ;  /* 0x000dc000010b7983 */ /* 0x000ea80000300800 */
[----:B------:R-:W2:Y:S04]  /*4f6d0*/  LDL.LU R18, [R1+0xdc4] ;  /* 0x000dc40001127983 */ /* 0x000ea80000300800 */
[----:B------:R-:W2:Y:S01]  /*4f6e0*/  LDL.LU R14, [R1+0xdc8] ;  /* 0x000dc800010e7983 */ /* 0x000ea20000300800 */
        /* <DEDUP_REMOVED lines=13> */
[----:B----4-:R-:W-:-:S05]  /*4f7c0*/  IADD3 R15, P3, R15, R166, RZ ;  /* 0x000000a60f0f7210 */ /* 0x010fca0007f7e0ff */
[----:B---3--:R-:W-:Y:S02]  /*4f7d0*/  IMAD.X R16, R16, 0x1, R2, P3 ;  /* 0x0000000110107824 */ /* 0x008fe400018e0602 */
[----:B-1----:R-:W-:Y:S01]  /*4f7e0*/  IMAD.MOV.U32 R8, RZ, RZ, R15 ;  /* 0x000000ffff087224 */ /* 0x002fe200078e000f */
[----:B--2---:R-:W-:Y:S01]  /*4f7f0*/  IADD3 R10, P4, R10, R166, RZ ;  /* 0x000000a60a0a7210 */ /* 0x004fe20007f9e0ff */
[----:B------:R-:W-:-:S04]  /*4f800*/  IMAD.MOV.U32 R9, RZ, RZ, R16 ;  /* 0x000000ffff097224 */ /* 0x000fc800078e0010 */
[----:B------:R-:W-:Y:S01]  /*4f810*/  IMAD.X R12, R12, 0x1, R2, P4 ;  /* 0x000000010c0c7824 */ /* 0x000fe200020e0602 */
[----:B------:R1:W-:Y:S02]  /*4f820*/  LDGSTS.E [R6+-0x74000], desc[UR60][R8.64], P2 ;  /* 0x8c00000008067fae */ /* 0x0003e4000912187c */
[----:B-1----:R-:W-:Y:S02]  /*4f830*/  IMAD.MOV.U32 R8, RZ, RZ, R10 ;  /* 0x000000ffff087224 */ /* 0x002fe400078e000a */
[----:B------:R-:W-:-:S05]  /*4f840*/  MOV R9, R12 ;  /* 0x0000000c00097202 */ /* 0x000fca0000000f00 */
[----:B------:R1:W-:Y:S01]  /*4f850*/  LDGSTS.E [R6+-0x73ffc], desc[UR60][R8.64], P1 ;  /* 0x8c00400008067fae */ /* 0x0003e2000892187c */
[----:B------:R-:W-:-:S03]  /*4f860*/  ISETP.GT.AND P1, PT, R3, 0x7e, PT ;  /* 0x0000007e0300780c */ /* 0x000fc60003f24270 */
[----:B------:R-:W-:Y:S01]  /*4f870*/  STL [R1+0xdb0], R15 ;  /* 0x000db00f01007387 */ /* 0x000fe20000100800 */
[----:B------:R-:W-:-:S03]  /*4f880*/  SEL R7, RZ, 0x4, !P1 ;  /* 0x00000004ff077807 */ /* 0x000fc60004800000 */
[----:B------:R2:W-:Y:S01]  /*4f890*/  STL [R1+0xdac], R16 ;  /* 0x000dac1001007387 */ /* 0x0005e20000100800 */
[----:B------:R-:W-:-:S03]  /*4f8a0*/  SEL R7, R7, RZ, !P0 ;  /* 0x000000ff07077207 */ /* 0x000fc60004000000 */
[----:B------:R-:W-:Y:S04]  /*4f8b0*/  STL [R1+0xdb8], R10 ;  /* 0x000db80a01007387 */ /* 0x000fe80000100800 */
[----:B------:R3:W-:Y:S01]  /*4f8c0*/  STL [R1+0xdb4], R12 ;  /* 0x000db40c01007387 */ /* 0x0007e20000100800 */
[----:B------:R-:W-:-:S03]  /*4f8d0*/  ISETP.NE.U32.AND P2, PT, R7, RZ, PT ;  /* 0x000000ff0700720c */ /* 0x000fc60003f45070 */
[----:B--2---:R-:W2:Y:S04]  /*4f8e0*/  LDL.LU R16, [R1+0x9cc] ;  /* 0x0009cc0001107983 */ /* 0x004ea80000300800 */
[----:B------:R-:W4:Y:S04]  /*4f8f0*/  LDL.LU R15, [R1+0x9d0] ;  /* 0x0009d000010f7983 */ /* 0x000f280000300800 */
[----:B---3--:R-:W3:Y:S04]  /*4f900*/  LDL.LU R12, [R1+0x9c4] ;  /* 0x0009c400010c7983 */ /* 0x008ee80000300800 */
[----:B------:R-:W2:Y:S01]  /*4f910*/  LDL.LU R10, [R1+0x9c8] ;  /* 0x0009c800010a7983 */ /* 0x000ea20000300800 */
[----:B------:R-:W-:-:S05]  /*4f920*/  IADD3 R11, P3, R11, R166, RZ ;  /* 0x000000a60b0b7210 */ /* 0x000fca0007f7e0ff */
[----:B------:R-:W-:Y:S01]  /*4f930*/  IMAD.X R13, R13, 0x1, R2, P3 ;  /* 0x000000010d0d7824 */ /* 0x000fe200018e0602 */
[----:B------:R-:W-:Y:S01]  /*4f940*/  IADD3 R14, P4, R14, R166, RZ ;  /* 0x000000a60e0e7210 */ /* 0x000fe20007f9e0ff */
[----:B------:R-:W-:Y:S01]  /*4f950*/  STL [R1+0xdc0], R11 ;  /* 0x000dc00b01007387 */ /* 0x000fe20000100800 */
[----:B-1----:R-:W-:-:S03]  /*4f960*/  IMAD.MOV.U32 R8, RZ, RZ, R11 ;  /* 0x000000ffff087224 */ /* 0x002fc600078e000b */
[----:B------:R-:W-:Y:S01]  /*4f970*/  IMAD.X R18, R18, 0x1, R2, P4 ;  /* 0x0000000112127824 */ /* 0x000fe200020e0602 */
[----:B------:R1:W-:Y:S01]  /*4f980*/  STL [R1+0xdbc], R13 ;  /* 0x000dbc0d01007387 */ /* 0x0003e20000100800 */
[----:B------:R-:W-:-:S03]  /*4f990*/  IMAD.MOV.U32 R9, RZ, RZ, R13 ;  /* 0x000000ffff097224 */ /* 0x000fc600078e000d */
[----:B------:R1:W-:Y:S04]  /*4f9a0*/  STL [R1+0xdc8], R14 ;  /* 0x000dc80e01007387 */ /* 0x0003e80000100800 */
[----:B------:R1:W-:Y:S04]  /*4f9b0*/  LDGSTS.E [R6+-0x73ff8], desc[UR60][R8.64], P2 ;  /* 0x8c00800008067fae */ /* 0x0003e8000912187c */
[----:B-1----:R-:W3:Y:S04]  /*4f9c0*/  LDL.LU R13, [R1+0x9bc] ;  /* 0x0009bc00010d7983 */ /* 0x002ee80000300800 */
[----:B------:R1:W-:Y:S04]  /*4f9d0*/  STL [R1+0xdc4], R18 ;  /* 0x000dc41201007387 */ /* 0x0003e80000100800 */
[----:B------:R-:W3:Y:S01]  /*4f9e0*/  LDL.LU R11, [R1+0x9c0] ;  /* 0x0009c000010b7983 */ /* 0x000ee20000300800 */
[----:B------:R-:W-:-:S03]  /*4f9f0*/  IMAD.MOV.U32 R8, RZ, RZ, R14 ;  /* 0x000000ffff087224 */ /* 0x000fc600078e000e */
[----:B------:R-:W3:Y:S04]  /*4fa00*/  LDL.LU R19, [R1+0x9b4] ;  /* 0x0009b40001137983 */ /* 0x000ee80000300800 */
[----:B------:R-:W3:Y:S01]  /*4fa10*/  LDL.LU R14, [R1+0x9b8] ;  /* 0x0009b800010e7983 */ /* 0x000ee20000300800 */
[----:B------:R-:W-:-:S04]  /*4fa20*/  ISETP.GT.AND P1, PT, R3, 0x7f, PT ;  /* 0x0000007f0300780c */ /* 0x000fc80003f24270 */
[----:B------:R-:W-:-:S04]  /*4fa30*/  SEL R7, RZ, 0x4, !P1 ;  /* 0x00000004ff077807 */ /* 0x000fc80004800000 */
[----:B------:R-:W-:-:S04]  /*4fa40*/  SEL R7, R7, RZ, !P0 ;  /* 0x000000ff07077207 */ /* 0x000fc80004000000 */
[----:B------:R-:W-:Y:S01]  /*4fa50*/  ISETP.NE.U32.AND P1, PT, R7, RZ, PT ;  /* 0x000000ff0700720c */ /* 0x000fe20003f25070 */
[----:B------:R-:W-:Y:S02]  /*4fa60*/  IMAD.MOV.U32 R9, RZ, RZ, R18 ;  /* 0x000000ffff097224 */ /* 0x000fe400078e0012 */
[----:B-1----:R-:W3:Y:S10]  /*4fa70*/  LDL.LU R18, [R1+0x9ac] ;  /* 0x0009ac0001127983 */ /* 0x002ef40000300800 */
[----:B------:R1:W-:Y:S01]  /*4fa80*/  LDGSTS.E [R6+-0x73ff4], desc[UR60][R8.64], P1 ;  /* 0x8c00c00008067fae */ /* 0x0003e2000892187c */
[----:B------:R-:W-:-:S03]  /*4fa90*/  ISETP.GE.AND P1, PT, R17, R3, PT ;  /* 0x000000031100720c */ /* 0x000fc60003f26270 */
[----:B------:R-:W3:Y:S01]  /*4faa0*/  LDL.LU R17, [R1+0x9b0] ;  /* 0x0009b00001117983 */ /* 0x000ee20000300800 */
[----:B------:R-:W-:-:S03]  /*4fab0*/  SEL R3, RZ, 0x4, P1 ;  /* 0x00000004ff037807 */ /* 0x000fc60000800000 */
[----:B------:R-:W0:Y:S01]  /*4fac0*/  LDGDEPBAR ;  /* 0x00000000000079af */ /* 0x000e220000000000 */
[----:B------:R-:W-:-:S04]  /*4fad0*/  SEL R3, R3, RZ, !P0 ;  /* 0x000000ff03037207 */ /* 0x000fc80004000000 */
[----:B------:R-:W-:Y:S01]  /*4fae0*/  ISETP.NE.U32.AND P0, PT, R3, RZ, PT ;  /* 0x000000ff0300720c */ /* 0x000fe20003f05070 */
[----:B-1----:R-:W-:-:S04]  /*4faf0*/  IMAD R8, R174, 0x40000, R165 ;  /* 0x00040000ae087824 */ /* 0x002fc800078e02a5 */
[----:B------:R-:W-:Y:S01]  /*4fb00*/  IMAD.IADD R3, R167, 0x1, R8 ;  /* 0x00000001a7037824 */ /* 0x000fe200078e0208 */
[-C--:B----4-:R-:W-:Y:S02]  /*4fb10*/  IADD3 R15, P1, R15, R4.reuse, RZ ;  /* 0x000000040f0f7210 */ /* 0x090fe40007f3e0ff */
[----:B--2---:R-:W-:-:S03]  /*4fb20*/  IADD3 R10, P2, R10, R4, RZ ;  /* 0x000000040a0a7210 */ /* 0x004fc60007f5e0ff */
[--C-:B------:R-:W-:Y:S01]  /*4fb30*/  IMAD.X R16, R16, 0x1, R0.reuse, P1 ;  /* 0x0000000110107824 */ /* 0x100fe200008e0600 */
[----:B------:R-:W-:Y:S01]  /*4fb40*/  STL [R1+0x9d0], R15 ;  /* 0x0009d00f01007387 */ /* 0x000fe20000100800 */
[----:B---3--:R-:W-:-:S03]  /*4fb50*/  IMAD.X R12, R12, 0x1, R0, P2 ;  /* 0x000000010c0c7824 */ /* 0x008fc600010e0600 */
[----:B------:R-:W-:Y:S01]  /*4fb60*/  STL [R1+0x9c8], R10 ;  /* 0x0009c80a01007387 */ /* 0x000fe20000100800 */
[----:B------:R-:W-:Y:S01]  /*4fb70*/  IMAD.MOV.U32 R7, RZ, RZ, R16 ;  /* 0x000000ffff077224 */ /* 0x000fe200078e0010 */
[----:B------:R-:W-:Y:S02]  /*4fb80*/  MOV R6, R15 ;  /* 0x0000000f00067202 */ /* 0x000fe40000000f00 */
[----:B------:R1:W-:Y:S04]  /*4fb90*/  STL [R1+0x9cc], R16 ;  /* 0x0009cc1001007387 */ /* 0x0003e80000100800 */
[----:B------:R2:W-:Y:S04]  /*4fba0*/  STL [R1+0x9c4], R12 ;  /* 0x0009c40c01007387 */ /* 0x0005e80000100800 */
[----:B------:R3:W-:Y:S04]  /*4fbb0*/  LDGSTS.E [R3], desc[UR60][R6.64], P0 ;  /* 0x0000000006037fae */ /* 0x0007e8000812187c */
[----:B-1----:R-:W4:Y:S04]  /*4fbc0*/  LDL.LU R16, [R1+0x9a4] ;  /* 0x0009a40001107983 */ /* 0x002f280000300800 */
[----:B------:R-:W4:Y:S01]  /*4fbd0*/  LDL.LU R15, [R1+0x9a8] ;  /* 0x0009a800010f7983 */ /* 0x000f220000300800 */
[----:B---3--:R-:W-:-:S02]  /*4fbe0*/  IMAD.MOV.U32 R6, RZ, RZ, R10 ;  /* 0x000000ffff067224 */ /* 0x008fc400078e000a */
[----:B------:R-:W-:Y:S02]  /*4fbf0*/  IMAD.MOV.U32 R7, RZ, RZ, R12 ;  /* 0x000000ffff077224 */ /* 0x000fe400078e000c */
[----:B--2---:R-:W2:Y:S04]  /*4fc00*/  LDL.LU R12, [R1+0x99c] ;  /* 0x00099c00010c7983 */ /* 0x004ea80000300800 */
[----:B------:R-:W3:Y:S04]  /*4fc10*/  LDL.LU R10, [R1+0x9a0] ;  /* 0x0009a000010a7983 */ /* 0x000ee80000300800 */
[----:B------:R1:W-:Y:S01]  /*4fc20*/  LDGSTS.E [R3+0x400], desc[UR60][R6.64], P0 ;  /* 0x0040000006037fae */ /* 0x0003e2000812187c */
[----:B------:R-:W-:-:S05]  /*4fc30*/  IADD3 R11, P1, R11, R4, RZ ;  /* 0x000000040b0b7210 */ /* 0x000fca0007f3e0ff */
[--C-:B------:R-:W-:Y:S01]  /*4fc40*/  IMAD.X R13, R13, 0x1, R0.reuse, P1 ;  /* 0x000000010d0d7824 */ /* 0x100fe200008e0600 */
[----:B------:R-:W-:Y:S01]  /*4fc50*/  IADD3 R14, P2, R14, R4, RZ ;  /* 0x000000040e0e7210 */ /* 0x000fe20007f5e0ff */
[----:B------:R-:W-:Y:S02]  /*4fc60*/  STL [R1+0x9c0], R11 ;  /* 0x0009c00b01007387 */ /* 0x000fe40000100800 */
[----:B-1----:R-:W-:Y:S02]  /*4fc70*/  IMAD.MOV.U32 R7, RZ, RZ, R13 ;  /* 0x000000ffff077224 */ /* 0x002fe400078e000d */
[----:B------:R-:W-:Y:S01]  /*4fc80*/  IMAD.X R19, R19, 0x1, R0, P2 ;  /* 0x0000000113137824 */ /* 0x000fe200010e0600 */
[----:B------:R1:W-:Y:S01]  /*4fc90*/  STL [R1+0x9bc], R13 ;  /* 0x0009bc0d01007387 */ /* 0x0003e20000100800 */
[----:B------:R-:W-:-:S03]  /*4fca0*/  IMAD.MOV.U32 R6, RZ, RZ, R11 ;  /* 0x000000ffff067224 */ /* 0x000fc600078e000b */
[----:B------:R-:W-:Y:S04]  /*4fcb0*/  STL [R1+0x9b8], R14 ;  /* 0x0009b80e01007387 */ /* 0x000fe80000100800 */
[----:B------:R1:W-:Y:S04]  /*4fcc0*/  LDGSTS.E [R3+0x800], desc[UR60][R6.64], P0 ;  /* 0x0080000006037fae */ /* 0x0003e8000812187c */
[----:B-1----:R-:W2:Y:S04]  /*4fcd0*/  LDL.LU R13, [R1+0x994] ;  /* 0x00099400010d7983 */ /* 0x002ea80000300800 */
[----:B------:R1:W-:Y:S04]  /*4fce0*/  STL [R1+0x9b4], R19 ;  /* 0x0009b41301007387 */ /* 0x0003e80000100800 */
[----:B------:R-:W2:Y:S01]  /*4fcf0*/  LDL.LU R11, [R1+0x998] ;  /* 0x00099800010b7983 */ /* 0x000ea20000300800 */
[----:B------:R-:W-:Y:S01]  /*4fd00*/  IMAD.MOV.U32 R6, RZ, RZ, R14 ;  /* 0x000000ffff067224 */ /* 0x000fe200078e000e */
[----:B------:R-:W-:Y:S01]  /*4fd10*/  IADD3 R17, P1, R17, R4, RZ ;  /* 0x0000000411117210 */ /* 0x000fe20007f3e0ff */
[----:B------:R-:W-:Y:S01]  /*4fd20*/  IMAD.MOV.U32 R7, RZ, RZ, R19 ;  /* 0x000000ffff077224 */ /* 0x000fe200078e0013 */
[----:B------:R-:W2:Y:S03]  /*4fd30*/  LDL.LU R20, [R1+0x98c] ;  /* 0x00098c0001147983 */ /* 0x000ea60000300800 */
[----:B------:R-:W-:Y:S01]  /*4fd40*/  IMAD.X R18, R18, 0x1, R0, P1 ;  /* 0x0000000112127824 */ /* 0x000fe200008e0600 */
[----:B-1----:R-:W2:Y:S04]  /*4fd50*/  LDL.LU R19, [R1+0x990] ;  /* 0x0009900001137983 */ /* 0x002ea80000300800 */
[----:B------:R-:W2:Y:S04]  /*4fd60*/  LDL.LU R14, [R1+0x984] ;  /* 0x00098400010e7983 */ /* 0x000ea80000300800 */
[----:B------:R-:W2:Y:S04]  /*4fd70*/  LDL.LU R9, [R1+0x988] ;  /* 0x0009880001097983 */ /* 0x000ea80000300800 */
[----:B------:R1:W-:Y:S04]  /*4fd80*/  LDGSTS.E [R3+0xc00], desc[UR60][R6.64], P0 ;  /* 0x00c0000006037fae */ /* 0x0003e8000812187c */
[----:B------:R-:W-:Y:S04]  /*4fd90*/  STL [R1+0x9b0], R17 ;  /* 0x0009b01101007387 */ /* 0x000fe80000100800 */
[----:B------:R4:W-:Y:S01]  /*4fda0*/  STL [R1+0x9ac], R18 ;  /* 0x0009ac1201007387 */ /* 0x0009e20000100800 */
[----:B-1----:R-:W-:-:S02]  /*4fdb0*/  IMAD.MOV.U32 R6, RZ, RZ, R17 ;  /* 0x000000ffff067224 */ /* 0x002fc400078e0011 */
[----:B------:R-:W-:-:S05]  /*4fdc0*/  IMAD.MOV.U32 R7, RZ, RZ, R18 ;  /* 0x000000ffff077224 */ /* 0x000fca00078e0012 */
[----:B------:R1:W-:Y:S01]  /*4fdd0*/  LDGSTS.E [R3+0x1000], desc[UR60][R6.64], P0 ;  /* 0x0100000006037fae */ /* 0x0003e2000812187c */
[----:B----4-:R-:W-:-:S04]  /*4fde0*/  IADD3 R15, P2, R15, R4, RZ ;  /* 0x000000040f0f7210 */ /* 0x010fc80007f5e0ff */
[----:B------:R-:W-:Y:S01]  /*4fdf0*/  IADD3.X R16, R16, R0, RZ, P2, !PT ;  /* 0x0000000010107210 */ /* 0x000fe200017fe4ff */
[----:B------:R-:W-:Y:S04]  /*4fe00*/  STL [R1+0x9a8], R15 ;  /* 0x0009a80f01007387 */ /* 0x000fe80000100800 */
[----:B------:R-:W4:Y:S01]  /*4fe10*/  LDL.LU R18, [R1+0x97c] ;  /* 0x00097c0001127983 */ /* 0x000f220000300800 */
[----:B-1----:R-:W-:-:S03]  /*4fe20*/  IMAD.MOV.U32 R7, RZ, RZ, R16 ;  /* 0x000000ffff077224 */ /* 0x002fc600078e0010 */
[----:B------:R1:W-:Y:S01]  /*4fe30*/  STL [R1+0x9a4], R16 ;  /* 0x0009a41001007387 */ /* 0x0003e20000100800 */
[----:B---3--:R-:W-:Y:S01]  /*4fe40*/  IADD3 R10, P1, R10, R4, RZ ;  /* 0x000000040a0a7210 */ /* 0x008fe20007f3e0ff */
[----:B------:R-:W-:Y:S02]  /*4fe50*/  IMAD.MOV.U32 R6, RZ, RZ, R15 ;  /* 0x000000ffff067224 */ /* 0x000fe400078e000f */
[----:B------:R-:W3:Y:S02]  /*4fe60*/  LDL.LU R17, [R1+0x980] ;  /* 0x0009800001117983 */ /* 0x000ee40000300800 */
[----:B--2---:R-:W-:Y:S02]  /*4fe70*/  IMAD.X R12, R12, 0x1, R0, P1 ;  /* 0x000000010c0c7824 */ /* 0x004fe400008e0600 */
[----:B------:R2:W-:Y:S04]  /*4fe80*/  LDGSTS.E [R3+0x1400], desc[UR60][R6.64], P0 ;  /* 0x0140000006037fae */ /* 0x0005e8000812187c */
[----:B-1----:R-:W4:Y:S04]  /*4fe90*/  LDL.LU R16, [R1+0x974] ;  /* 0x0009740001107983 */ /* 0x002f280000300800 */
[----:B------:R-:W4:Y:S04]  /*4fea0*/  LDL.LU R15, [R1+0x978] ;  /* 0x00097800010f7983 */ /* 0x000f280000300800 */
[----:B------:R-:W-:Y:S01]  /*4feb0*/  STL [R1+0x9a0], R10 ;  /* 0x0009a00a01007387 */ /* 0x000fe20000100800 */
[----:B--2---:R-:W-:-:S02]  /*4fec0*/  IMAD.MOV.U32 R6, RZ, RZ, R10 ;  /* 0x000000ffff067224 */ /* 0x004fc400078e000a */
[----:B------:R-:W-:Y:S01]  /*4fed0*/  IMAD.MOV.U32 R7, RZ, RZ, R12 ;  /* 0x000000ffff077224 */ /* 0x000fe200078e000c */
[----:B------:R1:W-:Y:S04]  /*4fee0*/  STL [R1+0x99c], R12 ;  /* 0x00099c0c01007387 */ /* 0x0003e80000100800 */
[----:B------:R2:W-:Y:S01]  /*4fef0*/  LDGSTS.E [R3+0x1800], desc[UR60][R6.64], P0 ;  /* 0x0180000006037fae */ /* 0x0005e2000812187c */
[----:B------:R-:W-:-:S05]  /*4ff00*/  IADD3 R11, P2, R11, R4, RZ ;  /* 0x000000040b0b7210 */ /* 0x000fca0007f5e0ff */
[----:B------:R-:W-:Y:S01]  /*4ff10*/  IMAD.X R13, R13, 0x1, R0, P2 ;  /* 0x000000010d0d7824 */ /* 0x000fe200010e0600 */
[----:B------:R-:W-:Y:S04]  /*4ff20*/  STL [R1+0x998], R11 ;  /* 0x0009980b01007387 */ /* 0x000fe80000100800 */
[----:B-1----:R-:W4:Y:S01]  /*4ff30*/  LDL.LU R12, [R1+0x96c] ;  /* 0x00096c00010c7983 */ /* 0x002f220000300800 */
[----:B--2---:R-:W-:-:S03]  /*4ff40*/  IMAD.MOV.U32 R7, RZ, RZ, R13 ;  /* 0x000000ffff077224 */ /* 0x004fc600078e000d */
[----:B------:R1:W-:Y:S01]  /*4ff50*/  STL [R1+0x994], R13 ;  /* 0x0009940d01007387 */ /* 0x0003e20000100800 */
[----:B------:R-:W-:-:S03]  /*4ff60*/  IMAD.MOV.U32 R6, RZ, RZ, R11 ;  /* 0x000000ffff067224 */ /* 0x000fc600078e000b */
[----:B------:R-:W2:Y:S01]  /*4ff70*/  LDL.LU R10, [R1+0x970] ;  /* 0x00097000010a7983 */ /* 0x000ea20000300800 */
[-C--:B------:R-:W-:Y:S02]  /*4ff80*/  IADD3 R19, P1, R19, R4.reuse, RZ ;  /* 0x0000000413137210 */ /* 0x080fe40007f3e0ff */
[----:B------:R-:W-:Y:S01]  /*4ff90*/  IADD3 R9, P2, R9, R4, RZ ;  /* 0x0000000409097210 */ /* 0x000fe20007f5e0ff */
[----:B------:R1:W-:Y:S04]  /*4ffa0*/  LDGSTS.E [R3+0x1c00], desc[UR60][R6.64], P0 ;  /* 0x01c0000006037fae */ /* 0x0003e8000812187c */
[----:B-1----:R-:W2:Y:S04]  /*4ffb0*/  LDL.LU R13, [R1+0x964] ;  /* 0x00096400010d7983 */ /* 0x002ea80000300800 */
[----:B------:R-:W2:Y:S01]  /*4ffc0*/  LDL.LU R11, [R1+0x968] ;  /* 0x00096800010b7983 */ /* 0x000ea20000300800 */
[----:B------:R-:W-:Y:S01]  /*4ffd0*/  IADD3.X R20, R20, R0, RZ, P1, !PT ;  /* 0x0000000014147210 */ /* 0x000fe20000ffe4ff */
[----:B------:R-:W-:-:S02]  /*4ffe0*/  IMAD.X R14, R14, 0x1, R0, P2 ;  /* 0x000000010e0e7824 */ /* 0x000fc400010e0600 */
[----:B------:R-:W-:Y:S02]  /*4fff0*/  IMAD.MOV.U32 R6, RZ, RZ, R19 ;  /* 0x000000ffff067224 */ /* 0x000fe400078e0013 */
[----:B------:R-:W-:Y:S01]  /*50000*/  IMAD.MOV.U32 R7, RZ, RZ, R20 ;  /* 0x000000ffff077224 */ /* 0x000fe200078e0014 */
[----:B------:R-:W-:Y:S04]  /*50010*/  STL [R1+0x990], R19 ;  /* 0x0009901301007387 */ /* 0x000fe80000100800 */
[----:B------:R-:W-:Y:S04]  /*50020*/  STL [R1+0x98c], R20 ;  /* 0x00098c1401007387 */ /* 0x000fe80000100800 */
[----:B------:R1:W-:Y:S04]  /*50030*/  LDGSTS.E [R3+0x2000], desc[UR60][R6.64], P0 ;  /* 0x0200000006037fae */ /* 0x0003e8000812187c */
[----:B------:R-:W-:Y:S04]  /*50040*/  STL [R1+0x988], R9 ;  /* 0x0009880901007387 */ /* 0x000fe80000100800 */
[----:B------:R1:W-:Y:S02]  /*50050*/  STL [R1+0x984], R14 ;  /* 0x0009840e01007387 */ /* 0x0003e40000100800 */
[----:B-1----:R-:W-:-:S02]  /*50060*/  IMAD.MOV.U32 R6, RZ, RZ, R9 ;  /* 0x000000ffff067224 */ /* 0x002fc400078e0009 */
[----:B------:R-:W-:Y:S02]  /*50070*/  IMAD.MOV.U32 R7, RZ, RZ, R14 ;  /* 0x000000ffff077224 */ /* 0x000fe400078e000e */
[----:B------:R-:W2:Y:S04]  /*50080*/  LDL.LU R14, [R1+0x95c] ;  /* 0x00095c00010e7983 */ /* 0x000ea80000300800 */
[----:B------:R-:W2:Y:S04]  /*50090*/  LDL.LU R9, [R1+0x960] ;  /* 0x0009600001097983 */ /* 0x000ea80000300800 */
[----:B------:R1:W-:Y:S01]  /*500a0*/  LDGSTS.E [R3+0x2400], desc[UR60][R6.64], P0 ;  /* 0x0240000006037fae */ /* 0x0003e2000812187c */
[----:B---3--:R-:W-:-:S05]  /*500b0*/  IADD3 R17, P1, R17, R4, RZ ;  /* 0x0000000411117210 */ /* 0x008fca0007f3e0ff */
[----:B----4-:R-:W-:Y:S01]  /*500c0*/  IMAD.X R18, R18, 0x1, R0, P1 ;  /* 0x0000000112127824 */ /* 0x010fe200008e0600 */
[----:B------:R-:W-:Y:S01]  /*500d0*/  STL [R1+0x980], R17 ;  /* 0x0009801101007387 */ /* 0x000fe20000100800 */
[----:B------:R-:W-:-:S03]  /*500e0*/  IADD3 R15, P2, R15, R4, RZ ;  /* 0x000000040f0f7210 */ /* 0x000fc60007f5e0ff */
[----:B------:R3:W-:Y:S01]  /*500f0*/  STL [R1+0x97c], R18 ;  /* 0x00097c1201007387 */ /* 0x0007e20000100800 */
[----:B-1----:R-:W-:Y:S02]  /*50100*/  IMAD.MOV.U32 R7, RZ, RZ, R18 ;  /* 0x000000ffff077224 */ /* 0x002fe400078e0012 */
[----:B------:R-:W-:Y:S01]  /*50110*/  IMAD.X R16, R16, 0x1, R0, P2 ;  /* 0x0000000110107824 */ /* 0x000fe200010e0600 */
[----:B------:R-:W-:Y:S01]  /*50120*/  STL [R1+0x978], R15 ;  /* 0x0009780f01007387 */ /* 0x000fe20000100800 */
[----:B------:R-:W-:-:S03]  /*50130*/  IMAD.MOV.U32 R6, RZ, RZ, R17 ;  /* 0x000000ffff067224 */ /* 0x000fc600078e0011 */
[----:B---3--:R-:W3:Y:S04]  /*50140*/  LDL.LU R18, [R1+0x954] ;  /* 0x0009540001127983 */ /* 0x008ee80000300800 */
[----:B------:R1:W-:Y:S04]  /*50150*/  STL [R1+0x974], R16 ;  /* 0x0009741001007387 */ /* 0x0003e80000100800 */
[----:B------:R-:W4:Y:S04]  /*50160*/  LDL.LU R17, [R1+0x958] ;  /* 0x0009580001117983 */ /* 0x000f280000300800 */
[----:B------:R1:W-:Y:S02]  /*50170*/  LDGSTS.E [R3+0x2800], desc[UR60][R6.64], P0 ;  /* 0x0280000006037fae */ /* 0x0003e4000812187c */
[----:B-1----:R-:W-:Y:S01]  /*50180*/  IMAD.MOV.U32 R6, RZ, RZ, R15 ;  /* 0x000000ffff067224 */ /* 0x002fe200078e000f */
[----:B------:R-:W-:-:S02]  /*50190*/  MOV R7, R16 ;  /* 0x0000001000077202 */ /* 0x000fc40000000f00 */
[----:B------:R-:W3:Y:S04]  /*501a0*/  LDL.LU R16, [R1+0x94c] ;  /* 0x00094c0001107983 */ /* 0x000ee80000300800 */
[----:B------:R-:W3:Y:S04]  /*501b0*/  LDL.LU R15, [R1+0x950] ;  /* 0x00095000010f7983 */ /* 0x000ee80000300800 */
[----:B------:R1:W-:Y:S01]  /*501c0*/  LDGSTS.E [R3+0x2c00], desc[UR60][R6.64], P0 ;  /* 0x02c0000006037fae */ /* 0x0003e2000812187c */
[----:B--2---:R-:W-:-:S05]  /*501d0*/  IADD3 R10, P1, R10, R4, RZ ;  /* 0x000000040a0a7210 */ /* 0x004fca0007f3e0ff */
[----:B------:R-:W-:Y:S01]  /*501e0*/  IMAD.X R12, R12, 0x1, R0, P1 ;  /* 0x000000010c0c7824 */ /* 0x000fe200008e0600 */
[----:B------:R-:W-:Y:S01]  /*501f0*/  STL [R1+0x970], R10 ;  /* 0x0009700a01007387 */ /* 0x000fe20000100800 */
[----:B------:R-:W-:-:S03]  /*50200*/  IADD3 R11, P2, R11, R4, RZ ;  /* 0x000000040b0b7210 */ /* 0x000fc60007f5e0ff */
[----:B------:R2:W-:Y:S01]  /*50210*/  STL [R1+0x96c], R12 ;  /* 0x00096c0c01007387 */ /* 0x0005e20000100800 */
[----:B-1----:R-:W-:Y:S02]  /*50220*/  IMAD.MOV.U32 R7, RZ, RZ, R12 ;  /* 0x000000ffff077224 */ /* 0x002fe400078e000c */
[----:B------:R-:W-:Y:S01]  /*50230*/  IMAD.X R13, R13, 0x1, R0, P2 ;  /* 0x000000010d0d7824 */ /* 0x000fe200010e0600 */
[----:B------:R-:W-:Y:S01]  /*50240*/  STL [R1+0x968], R11 ;  /* 0x0009680b01007387 */ /* 0x000fe20000100800 */
[----:B------:R-:W-:-:S03]  /*50250*/  IMAD.MOV.U32 R6, RZ, RZ, R10 ;  /* 0x000000ffff067224 */ /* 0x000fc600078e000a */
[----:B--2---:R-:W2:Y:S04]  /*50260*/  LDL.LU R12, [R1+0x944] ;  /* 0x00094400010c7983 */ /* 0x004ea80000300800 */
[----:B------:R1:W-:Y:S04]  /*50270*/  STL [R1+0x964], R13 ;  /* 0x0009640d01007387 */ /* 0x0003e80000100800 */
[----:B------:R-:W2:Y:S04]  /*50280*/  LDL.LU R10, [R1+0x948] ;  /* 0x00094800010a7983 */ /* 0x000ea80000300800 */
[----:B------:R1:W-:Y:S04]  /*50290*/  LDGSTS.E [R3+0x3000], desc[UR60][R6.64], P0 ;  /* 0x0300000006037fae */ /* 0x0003e8000812187c */
[----:B------:R-:W2:Y:S04]  /*502a0*/  LDL.LU R20, [R1+0x93c] ;  /* 0x00093c0001147983 */ /* 0x000ea80000300800 */
[----:B------:R-:W2:Y:S01]  /*502b0*/  LDL.LU R19, [R1+0x940] ;  /* 0x0009400001137983 */ /* 0x000ea20000300800 */
[----:B------:R-:W-:Y:S01]  /*502c0*/  IADD3 R9, P1, R9, R4, RZ ;  /* 0x0000000409097210 */ /* 0x000fe20007f3e0ff */
[----:B-1----:R-:W-:-:S02]  /*502d0*/  IMAD.MOV.U32 R6, RZ, RZ, R11 ;  /* 0x000000ffff067224 */ /* 0x002fc400078e000b */
[----:B------:R-:W-:Y:S02]  /*502e0*/  IMAD.MOV.U32 R7, RZ, RZ, R13 ;  /* 0x000000ffff077224 */ /* 0x000fe400078e000d */
[----:B------:R-:W-:Y:S01]  /*502f0*/  IMAD.X R14, R14, 0x1, R0, P1 ;  /* 0x000000010e0e7824 */ /* 0x000fe200008e0600 */
        /* <DEDUP_REMOVED lines=8> */
[----:B----4-:R-:W-:-:S05]  /*50380*/  IADD3 R17, P2, R17, R4, RZ ;  /* 0x0000000411117210 */ /* 0x010fca0007f5e0ff */
[----:B---3--:R-:W-:Y:S01]  /*50390*/  IMAD.X R18, R18, 0x1, R0, P2 ;  /* 0x0000000112127824 */ /* 0x008fe200010e0600 */
[----:B------:R-:W-:Y:S04]  /*503a0*/  STL [R1+0x958], R17 ;  /* 0x0009581101007387 */ /* 0x000fe80000100800 */
[----:B------:R-:W3:Y:S01]  /*503b0*/  LDL.LU R14, [R1+0x92c] ;  /* 0x00092c00010e7983 */ /* 0x000ee20000300800 */
[----:B-1----:R-:W-:-:S03]  /*503c0*/  IMAD.MOV.U32 R7, RZ, RZ, R18 ;  /* 0x000000ffff077224 */ /* 0x002fc600078e0012 */
[----:B------:R1:W-:Y:S01]  /*503d0*/  STL [R1+0x954], R18 ;  /* 0x0009541201007387 */ /* 0x0003e20000100800 */
[----:B------:R-:W-:-:S03]  /*503e0*/  MOV R6, R17 ;  /* 0x0000001100067202 */ /* 0x000fc60000000f00 */
[----:B------:R-:W4:Y:S04]  /*503f0*/  LDL.LU R9, [R1+0x930] ;  /* 0x0009300001097983 */ /* 0x000f280000300800 */
[----:B------:R1:W-:Y:S01]  /*50400*/  LDGSTS.E [R3+0x3c00], desc[UR60][R6.64], P0 ;  /* 0x03c0000006037fae */ /* 0x0003e2000812187c */
[----:B------:R-:W-:-:S03]  /*50410*/  IADD3 R15, P1, R15, R4, RZ ;  /* 0x000000040f0f7210 */ /* 0x000fc60007f3e0ff */
[----:B-1----:R-:W3:Y:S04]  /*50420*/  LDL.LU R18, [R1+0x924] ;  /* 0x0009240001127983 */ /* 0x002ee80000300800 */
[----:B------:R-:W3:Y:S01]  /*50430*/  LDL.LU R17, [R1+0x928] ;  /* 0x0009280001117983 */ /* 0x000ee20000300800 */
[----:B------:R-:W-:-:S03]  /*50440*/  IMAD.X R16, R16, 0x1, R0, P1 ;  /* 0x0000000110107824 */ /* 0x000fc600008e0600 */
[----:B------:R-:W-:Y:S01]  /*50450*/  STL [R1+0x950], R15 ;  /* 0x0009500f01007387 */ /* 0x000fe20000100800 */
[----:B------:R-:W-:Y:S02]  /*50460*/  IMAD.MOV.U32 R6, RZ, RZ, R15 ;  /* 0x000000ffff067224 */ /* 0x000fe400078e000f */
[----:B------:R-:W-:Y:S01]  /*50470*/  IMAD.MOV.U32 R7, RZ, RZ, R16 ;  /* 0x000000ffff077224 */ /* 0x000fe200078e0010 */
[----:B------:R1:W-:Y:S04]  /*50480*/  STL [R1+0x94c], R16 ;  /* 0x00094c1001007387 */ /* 0x0003e80000100800 */
[----:B------:R1:W-:Y:S01]  /*50490*/  LDGSTS.E [R3+0x4000], desc[UR60][R6.64], P0 ;  /* 0x0400000006037fae */ /* 0x0003e2000812187c */
[----:B--2---:R-:W-:-:S05]  /*504a0*/  IADD3 R10, P2, R10, R4, RZ ;  /* 0x000000040a0a7210 */ /* 0x004fca0007f5e0ff */
[----:B------:R-:W-:Y:S01]  /*504b0*/  IMAD.X R12, R12, 0x1, R0, P2 ;  /* 0x000000010c0c7824 */ /* 0x000fe200010e0600 */
[----:B------:R-:W-:Y:S04]  /*504c0*/  STL [R1+0x948], R10 ;  /* 0x0009480a01007387 */ /* 0x000fe80000100800 */
[----:B-1----:R-:W2:Y:S01]  /*504d0*/  LDL.LU R16, [R1+0x91c] ;  /* 0x00091c0001107983 */ /* 0x002ea20000300800 */
[----:B------:R-:W-:-:S03]  /*504e0*/  IMAD.MOV.U32 R7, RZ, RZ, R12 ;  /* 0x000000ffff077224 */ /* 0x000fc600078e000c */
[----:B------:R1:W-:Y:S01]  /*504f0*/  STL [R1+0x944], R12 ;  /* 0x0009440c01007387 */ /* 0x0003e20000100800 */
[----:B------:R-:W-:-:S03]  /*50500*/  IMAD.MOV.U32 R6, RZ, RZ, R10 ;  /* 0x000000ffff067224 */ /* 0x000fc600078e000a */
[----:B------:R-:W2:Y:S01]  /*50510*/  LDL.LU R15, [R1+0x920] ;  /* 0x00092000010f7983 */ /* 0x000ea20000300800 */
[----:B------:R-:W-:-:S03]  /*50520*/  IADD3 R19, P1, R19, R4, RZ ;  /* 0x0000000413137210 */ /* 0x000fc60007f3e0ff */
[----:B------:R1:W-:Y:S04]  /*50530*/  LDGSTS.E [R3+0x4400], desc[UR60][R6.64], P0 ;  /* 0x0440000006037fae */ /* 0x0003e8000812187c */
[----:B-1----:R-:W2:Y:S04]  /*50540*/  LDL.LU R12, [R1+0x914] ;  /* 0x00091400010c7983 */ /* 0x002ea80000300800 */
[----:B------:R-:W2:Y:S01]  /*50550*/  LDL.LU R10, [R1+0x918] ;  /* 0x00091800010a7983 */ /* 0x000ea20000300800 */
[----:B------:R-:W-:Y:S01]  /*50560*/  IMAD.X R20, R20, 0x1, R0, P1 ;  /* 0x0000000114147824 */ /* 0x000fe200008e0600 */
[----:B------:R-:W-:Y:S01]  /*50570*/  IADD3 R11, P2, R11, R4, RZ ;  /* 0x000000040b0b7210 */ /* 0x000fe20007f5e0ff */
[----:B------:R-:W-:-:S03]  /*50580*/  IMAD.MOV.U32 R6, RZ, RZ, R19 ;  /* 0x000000ffff067224 */ /* 0x000fc600078e0013 */
[----:B------:R-:W-:Y:S01]  /*50590*/  MOV R7, R20 ;  /* 0x0000001400077202 */ /* 0x000fe20000000f00 */
[----:B------:R-:W-:Y:S01]  /*505a0*/  IMAD.X R13, R13, 0x1, R0, P2 ;  /* 0x000000010d0d7824 */ /* 0x000fe200010e0600 */
        /* <DEDUP_REMOVED lines=10> */
[----:B----4-:R-:W-:-:S05]  /*50650*/  IADD3 R9, P1, R9, R4, RZ ;  /* 0x0000000409097210 */ /* 0x010fca0007f3e0ff */
[----:B---3--:R-:W-:Y:S01]  /*50660*/  IMAD.X R14, R14, 0x1, R0, P1 ;  /* 0x000000010e0e7824 */ /* 0x008fe200008e0600 */
        /* <DEDUP_REMOVED lines=11> */
[----:B-1----:R-:W-:-:S02]  /*50720*/  IMAD.MOV.U32 R6, RZ, RZ, R17 ;  /* 0x000000ffff067224 */ /* 0x002fc400078e0011 */
[----:B------:R-:W-:Y:S02]  /*50730*/  IMAD.MOV.U32 R7, RZ, RZ, R18 ;  /* 0x000000ffff077224 */ /* 0x000fe400078e0012 */
[----:B------:R-:W3:Y:S04]  /*50740*/  LDL.LU R18, [R1+0x904] ;  /* 0x0009040001127983 */ /* 0x000ee80000300800 */
[----:B------:R-:W3:Y:S01]  /*50750*/  LDL.LU R17, [R1+0x908] ;  /* 0x0009080001117983 */ /* 0x000ee20000300800 */
[----:B--2---:R-:W-:-:S03]  /*50760*/  IADD3 R15, P1, R15, R4, RZ ;  /* 0x000000040f0f7210 */ /* 0x004fc60007f3e0ff */
[----:B------:R1:W-:Y:S02]  /*50770*/  LDGSTS.E [R3+0x5400], desc[UR60][R6.64], P0 ;  /* 0x0540000006037fae */ /* 0x0003e4000812187c */
[----:B------:R-:W-:Y:S02]  /*50780*/  IMAD.X R16, R16, 0x1, R0, P1 ;  /* 0x0000000110107824 */ /* 0x000fe400008e0600 */
[----:B------:R-:W-:Y:S01]  /*50790*/  STL [R1+0x920], R15 ;  /* 0x0009200f01007387 */ /* 0x000fe20000100800 */
[----:B------:R-:W-:-:S03]  /*507a0*/  IADD3 R10, P2, R10, R4, RZ ;  /* 0x000000040a0a7210 */ /* 0x000fc60007f5e0ff */
[----:B------:R2:W-:Y:S01]  /*507b0*/  STL [R1+0x91c], R16 ;  /* 0x00091c1001007387 */ /* 0x0005e20000100800 */
[----:B-1----:R-:W-:Y:S02]  /*507c0*/  IMAD.MOV.U32 R7, RZ, RZ, R16 ;  /* 0x000000ffff077224 */ /* 0x002fe400078e0010 */
[----:B------:R-:W-:Y:S01]  /*507d0*/  IMAD.X R12, R12, 0x1, R0, P2 ;  /* 0x000000010c0c7824 */ /* 0x000fe200010e0600 */
[----:B------:R-:W-:Y:S01]  /*507e0*/  STL [R1+0x918], R10 ;  /* 0x0009180a01007387 */ /* 0x000fe20000100800 */
[----:B------:R-:W-:-:S03]  /*507f0*/  MOV R6, R15 ;  /* 0x0000000f00067202 */ /* 0x000fc60000000f00 */
[----:B--2---:R-:W2:Y:S04]  /*50800*/  LDL.LU R16, [R1+0x8fc] ;  /* 0x0008fc0001107983 */ /* 0x004ea80000300800 */
[----:B------:R1:W-:Y:S04]  /*50810*/  STL [R1+0x914], R12 ;  /* 0x0009140c01007387 */ /* 0x0003e80000100800 */
[----:B------:R-:W2:Y:S04]  /*50820*/  LDL.LU R15, [R1+0x900] ;  /* 0x00090000010f7983 */ /* 0x000ea80000300800 */
[----:B------:R1:W-:Y:S04]  /*50830*/  LDGSTS.E [R3+0x5800], desc[UR60][R6.64], P0 ;  /* 0x0580000006037fae */ /* 0x0003e8000812187c */
[----:B------:R-:W2:Y:S04]  /*50840*/  LDL.LU R20, [R1+0x8f4] ;  /* 0x0008f40001147983 */ /* 0x000ea80000300800 */
[----:B------:R-:W2:Y:S01]  /*50850*/  LDL.LU R19, [R1+0x8f8] ;  /* 0x0008f80001137983 */ /* 0x000ea20000300800 */
[----:B-1----:R-:W-:Y:S01]  /*50860*/  IMAD.MOV.U32 R6, RZ, RZ, R10 ;  /* 0x000000ffff067224 */ /* 0x002fe200078e000a */
[----:B------:R-:W-:Y:S01]  /*50870*/  IADD3 R11, P1, R11, R4, RZ ;  /* 0x000000040b0b7210 */ /* 0x000fe20007f3e0ff */
[----:B------:R-:W-:-:S02]  /*50880*/  IMAD.MOV.U32 R7, RZ, RZ, R12 ;  /* 0x000000ffff077224 */ /* 0x000fc400078e000c */
[----:B------:R-:W2:Y:S02]  /*50890*/  LDL.LU R12, [R1+0x8ec] ;  /* 0x0008ec00010c7983 */ /* 0x000ea40000300800 */
[----:B------:R-:W-:Y:S02]  /*508a0*/  IMAD.X R13, R13, 0x1, R0, P1 ;  /* 0x000000010d0d7824 */ /* 0x000fe400008e0600 */
[----:B------:R1:W-:Y:S04]  /*508b0*/  LDGSTS.E [R3+0x5c00], desc[UR60][R6.64], P0 ;  /* 0x05c0000006037fae */ /* 0x0003e8000812187c */
[----:B------:R-:W2:Y:S04]  /*508c0*/  LDL.LU R10, [R1+0x8f0] ;  /* 0x0008f000010a7983 */ /* 0x000ea80000300800 */
[----:B------:R-:W-:Y:S01]  /*508d0*/  STL [R1+0xdd0], R11 ;  /* 0x000dd00b01007387 */ /* 0x000fe20000100800 */
[----:B-1----:R-:W-:-:S02]  /*508e0*/  IMAD.MOV.U32 R6, RZ, RZ, R11 ;  /* 0x000000ffff067224 */ /* 0x002fc400078e000b */
[----:B------:R-:W-:Y:S01]  /*508f0*/  IMAD.MOV.U32 R7, RZ, RZ, R13 ;  /* 0x000000ffff077224 */ /* 0x000fe200078e000d */
[----:B------:R1:W-:Y:S04]  /*50900*/  STL [R1+0xdcc], R13 ;  /* 0x000dcc0d01007387 */ /* 0x0003e80000100800 */
[----:B------:R1:W-:Y:S01]  /*50910*/  LDGSTS.E [R3+0x6000], desc[UR60][R6.64], P0 ;  /* 0x0600000006037fae */ /* 0x0003e2000812187c */
[----:B----4-:R-:W-:-:S05]  /*50920*/  IADD3 R9, P2, R9, R4, RZ ;  /* 0x0000000409097210 */ /* 0x010fca0007f5e0ff */
[----:B---3--:R-:W-:Y:S01]  /*50930*/  IMAD.X R14, R14, 0x1, R0, P2 ;  /* 0x000000010e0e7824 */ /* 0x008fe200010e0600 */
[----:B------:R-:W-:Y:S01]  /*50940*/  STL [R1+0x910], R9 ;  /* 0x0009100901007387 */ /* 0x000fe20000100800 */
[----:B-1----:R-:W-:-:S03]  /*50950*/  IMAD.MOV.U32 R6, RZ, RZ, R9 ;  /* 0x000000ffff067224 */ /* 0x002fc600078e0009 */
[----:B------:R-:W3:Y:S01]  /*50960*/  LDL.LU R13, [R1+0x8e4] ;  /* 0x0008e400010d7983 */ /* 0x000ee20000300800 */
[----:B------:R-:W-:-:S03]  /*50970*/  IMAD.MOV.U32 R7, RZ, RZ, R14 ;  /* 0x000000ffff077224 */ /* 0x000fc600078e000e */
[----:B------:R1:W-:Y:S04]  /*50980*/  STL [R1+0x90c], R14 ;  /* 0x00090c0e01007387 */ /* 0x0003e80000100800 */
        /* <DEDUP_REMOVED lines=11> */
[----:B--2---:R-:W-:-:S04]  /*50a40*/  IADD3 R15, P2, R15, R4, RZ ;  /* 0x000000040f0f7210 */ /* 0x004fc80007f5e0ff */
[----:B------:R-:W-:Y:S01]  /*50a50*/  IADD3.X R16, R16, R0, RZ, P2, !PT ;  /* 0x0000000010107210 */ /* 0x000fe200017fe4ff */
        /* <DEDUP_REMOVED lines=12> */
[----:B------:R-:W-:-:S02]  /*50b20*/  IMAD.MOV.U32 R6, RZ, RZ, R19 ;  /* 0x000000ffff067224 */ /* 0x000fc400078e0013 */
[----:B------:R-:W-:Y:S02]  /*50b30*/  IMAD.MOV.U32 R7, RZ, RZ, R20 ;  /* 0x000000ffff077224 */ /* 0x000fe400078e0014 */
        /* <DEDUP_REMOVED lines=11> */
[----:B----4-:R-:W-:-:S04]  /*50bf0*/  IADD3 R11, P1, R11, R4, RZ ;  /* 0x000000040b0b7210 */ /* 0x010fc80007f3e0ff */
[----:B---3--:R-:W-:Y:S01]  /*50c00*/  IADD3.X R13, R13, R0, RZ, P1, !PT ;  /* 0x000000000d0d7210 */ /* 0x008fe20000ffe4ff */
        /* <DEDUP_REMOVED lines=12> */
[----:B------:R-:W-:Y:S01]  /*50cd0*/  IMAD.MOV.U32 R6, RZ, RZ, R9 ;  /* 0x000000ffff067224 */ /* 0x000fe200078e0009 */
[----:B------:R-:W3:Y:S04]  /*50ce0*/  LDL.LU R14, [R1+0x8bc] ;  /* 0x0008bc00010e7983 */ /* 0x000ee80000300800 */
[----:B------:R-:W3:Y:S01]  /*50cf0*/  LDL.LU R9, [R1+0x8c0] ;  /* 0x0008c00001097983 */ /* 0x000ee20000300800 */
[----:B--2---:R-:W-:-:S03]  /*50d00*/  IADD3 R17, P1, R17, R4, RZ ;  /* 0x0000000411117210 */ /* 0x004fc60007f3e0ff */
[----:B------:R1:W-:Y:S02]  /*50d10*/  LDGSTS.E [R3+0x7c00], desc[UR60][R6.64], P0 ;  /* 0x07c0000006037fae */ /* 0x0003e4000812187c */
[----:B------:R-:W-:Y:S02]  /*50d20*/  IMAD.X R18, R18, 0x1, R0, P1 ;  /* 0x0000000112127824 */ /* 0x000fe400008e0600 */
[----:B------:R-:W-:Y:S01]  /*50d30*/  STL [R1+0xe10], R17 ;  /* 0x000e101101007387 */ /* 0x000fe20000100800 */
[----:B------:R-:W-:-:S03]  /*50d40*/  IADD3 R15, P2, R15, R4, RZ ;  /* 0x000000040f0f7210 */ /* 0x000fc60007f5e0ff */
[----:B------:R2:W-:Y:S02]  /*50d50*/  STL [R1+0xe0c], R18 ;  /* 0x000e0c1201007387 */ /* 0x0005e40000100800 */
[----:B------:R-:W-:Y:S02]  /*50d60*/  IMAD.X R16, R16, 0x1, R0, P2 ;  /* 0x0000000110107824 */ /* 0x000fe400010e0600 */
[----:B------:R-:W-:Y:S04]  /*50d70*/  STL [R1+0x8d8], R15 ;  /* 0x0008d80f01007387 */ /* 0x000fe80000100800 */
[----:B------:R-:W3:Y:S04]  /*50d80*/  LDL.LU R22, [R1+0x8b4] ;  /* 0x0008b40001167983 */ /* 0x000ee80000300800 */
[----:B------:R3:W-:Y:S04]  /*50d90*/  STL [R1+0x8d4], R16 ;  /* 0x0008d41001007387 */ /* 0x0007e80000100800 */
[----:B------:R-:W3:Y:S01]  /*50da0*/  LDL.LU R21, [R1+0x8b8] ;  /* 0x0008b80001157983 */ /* 0x000ee20000300800 */
[----:B-1----:R-:W-:-:S02]  /*50db0*/  IMAD.MOV.U32 R6, RZ, RZ, R17 ;  /* 0x000000ffff067224 */ /* 0x002fc400078e0011 */
[----:B------:R-:W-:Y:S01]  /*50dc0*/  IMAD.MOV.U32 R7, RZ, RZ, R18 ;  /* 0x000000ffff077224 */ /* 0x000fe200078e0012 */
[----:B------:R-:W3:Y:S04]  /*50dd0*/  LDL.LU R20, [R1+0x8ac] ;  /* 0x0008ac0001147983 */ /* 0x000ee80000300800 */
[----:B------:R-:W3:Y:S04]  /*50de0*/  LDL.LU R19, [R1+0x8b0] ;  /* 0x0008b00001137983 */ /* 0x000ee80000300800 */
[----:B------:R1:W-:Y:S04]  /*50df0*/  LDGSTS.E [R3+0x20000], desc[UR60][R6.64], P0 ;  /* 0x2000000006037fae */ /* 0x0003e8000812187c */
[----:B--2---:R-:W2:Y:S04]  /*50e00*/  LDL.LU R18, [R1+0x8a4] ;  /* 0x0008a40001127983 */ /* 0x004ea80000300800 */
[----:B------:R-:W2:Y:S01]  /*50e10*/  LDL.LU R17, [R1+0x8a8] ;  /* 0x0008a80001117983 */ /* 0x000ea20000300800 */
[----:B------:R-:W-:-:S05]  /*50e20*/  IADD3 R10, P1, R10, R4, RZ ;  /* 0x000000040a0a7210 */ /* 0x000fca0007f3e0ff */
[----:B------:R-:W-:Y:S01]  /*50e30*/  IMAD.X R12, R12, 0x1, R0, P1 ;  /* 0x000000010c0c7824 */ /* 0x000fe200008e0600 */
[----:B-1----:R-:W-:Y:S01]  /*50e40*/  MOV R7, R16 ;  /* 0x0000001000077202 */ /* 0x002fe20000000f00 */
[----:B------:R-:W-:Y:S01]  /*50e50*/  IMAD.MOV.U32 R6, RZ, RZ, R15 ;  /* 0x000000ffff067224 */ /* 0x000fe200078e000f */
[----:B------:R-:W-:Y:S04]  /*50e60*/  STL [R1+0x8d0], R10 ;  /* 0x0008d00a01007387 */ /* 0x000fe80000100800 */
[----:B------:R1:W-:Y:S04]  /*50e70*/  STL [R1+0x8cc], R12 ;  /* 0x0008cc0c01007387 */ /* 0x0003e80000100800 */
[----:B------:R1:W-:Y:S02]  /*50e80*/  LDGSTS.E [R3+0x20400], desc[UR60][R6.64], P0 ;  /* 0x2040000006037fae */ /* 0x0003e4000812187c */
[----:B-1----:R-:W-:-:S02]  /*50e90*/  IMAD.MOV.U32 R6, RZ, RZ, R10 ;  /* 0x000000ffff067224 */ /* 0x002fc400078e000a */
[----:B------:R-:W-:-:S05]  /*50ea0*/  IMAD.MOV.U32 R7, RZ, RZ, R12 ;  /* 0x000000ffff077224 */ /* 0x000fca00078e000c */
[----:B------:R1:W-:Y:S01]  /*50eb0*/  LDGSTS.E [R3+0x20800], desc[UR60][R6.64], P0 ;  /* 0x2080000006037fae */ /* 0x0003e2000812187c */
[----:B----4-:R-:W-:-:S05]  /*50ec0*/  IADD3 R11, P2, R11, R4, RZ ;  /* 0x000000040b0b7210 */ /* 0x010fca0007f5e0ff */
[----:B---3--:R-:W-:Y:S01]  /*50ed0*/  IMAD.X R13, R13, 0x1, R0, P2 ;  /* 0x000000010d0d7824 */ /* 0x008fe200010e0600 */
[----:B------:R-:W-:Y:S04]  /*50ee0*/  STL [R1+0x8c8], R11 ;  /* 0x0008c80b01007387 */ /* 0x000fe80000100800 */
[----:B------:R-:W3:Y:S04]  /*50ef0*/  LDL.LU R16, [R1+0xe4c] ;  /* 0x000e4c0001107983 */ /* 0x000ee80000300800 */
[----:B------:R4:W-:Y:S04]  /*50f00*/  STL [R1+0x8c4], R13 ;  /* 0x0008c40d01007387 */ /* 0x0009e80000100800 */
[----:B------:R-:W3:Y:S01]  /*50f10*/  LDL.LU R15, [R1+0xe50] ;  /* 0x000e5000010f7983 */ /* 0x000ee20000300800 */
[----:B------:R-:W-:-:S03]  /*50f20*/  IADD3 R9, P1, R9, R4, RZ ;  /* 0x0000000409097210 */ /* 0x000fc60007f3e0ff */
[----:B------:R-:W3:Y:S01]  /*50f30*/  LDL.LU R12, [R1+0x89c] ;  /* 0x00089c00010c7983 */ /* 0x000ee20000300800 */
[----:B-1----:R-:W-:Y:S02]  /*50f40*/  IMAD.MOV.U32 R6, RZ, RZ, R11 ;  /* 0x000000ffff067224 */ /* 0x002fe400078e000b */
[----:B------:R-:W-:Y:S01]  /*50f50*/  IMAD.MOV.U32 R7, RZ, RZ, R13 ;  /* 0x000000ffff077224 */ /* 0x000fe200078e000d */
[----:B------:R-:W3:Y:S01]  /*50f60*/  LDL.LU R10, [R1+0x8a0] ;  /* 0x0008a000010a7983 */ /* 0x000ee20000300800 */
[----:B------:R-:W-:-:S03]  /*50f70*/  IMAD.X R14, R14, 0x1, R0, P1 ;  /* 0x000000010e0e7824 */ /* 0x000fc600008e0600 */
[----:B----4-:R-:W4:Y:S04]  /*50f80*/  LDL.LU R13, [R1+0x894] ;  /* 0x00089400010d7983 */ /* 0x010f280000300800 */
[----:B------:R-:W4:Y:S04]  /*50f90*/  LDL.LU R11, [R1+0x898] ;  /* 0x00089800010b7983 */ /* 0x000f280000300800 */
[----:B------:R-:W-:Y:S04]  /*50fa0*/  STL [R1+0x8c0], R9 ;  /* 0x0008c00901007387 */ /* 0x000fe80000100800 */
[----:B------:R1:W-:Y:S04]  /*50fb0*/  LDGSTS.E [R3+0x20c00], desc[UR60][R6.64], P0 ;  /* 0x20c0000006037fae */ /* 0x0003e8000812187c */
[----:B------:R1:W-:Y:S01]  /*50fc0*/  STL [R1+0x8bc], R14 ;  /* 0x0008bc0e01007387 */ /* 0x0003e20000100800 */
[----:B------:R-:W-:Y:S01]  /*50fd0*/  IADD3 R21, P2, R21, R4, RZ ;  /* 0x0000000415157210 */ /* 0x000fe20007f5e0ff */
[----:B-1----:R-:W-:-:S04]  /*50fe0*/  IMAD.MOV.U32 R7, RZ, RZ, R14 ;  /* 0x000000ffff077224 */ /* 0x002fc800078e000e */
[----:B------:R-:W-:Y:S01]  /*50ff0*/  IMAD.X R22, R22, 0x1, R0, P2 ;  /* 0x0000000116167824 */ /* 0x000fe200010e0600 */
[----:B------:R-:W-:Y:S01]  /*51000*/  STL [R1+0x8b8], R21 ;  /* 0x0008b81501007387 */ /* 0x000fe20000100800 */
[----:B------:R-:W-:-:S03]  /*51010*/  IMAD.MOV.U32 R6, RZ, RZ, R9 ;  /* 0x000000ffff067224 */ /* 0x000fc600078e0009 */
[----:B------:R-:W4:Y:S04]  /*51020*/  LDL.LU R14, [R1+0x88c] ;  /* 0x00088c00010e7983 */ /* 0x000f280000300800 */
[----:B------:R-:W-:Y:S04]  /*51030*/  STL [R1+0x8b4], R22 ;  /* 0x0008b41601007387 */ /* 0x000fe80000100800 */
[----:B------:R-:W4:Y:S01]  /*51040*/  LDL.LU R9, [R1+0x890] ;  /* 0x0008900001097983 */ /* 0x000f220000300800 */
[----:B------:R-:W-:-:S03]  /*51050*/  IADD3 R19, P1, R19, R4, RZ ;  /* 0x0000000413137210 */ /* 0x000fc60007f3e0ff */
[----:B------:R1:W-:Y:S01]  /*51060*/  LDGSTS.E [R3+0x21000], desc[UR60][R6.64], P0 ;  /* 0x2100000006037fae */ /* 0x0003e2000812187c */
[----:B--2---:R-:W-:Y:S01]  /*51070*/  IADD3 R17, P2, R17, R4, RZ ;  /* 0x0000000411117210 */ /* 0x004fe20007f5e0ff */
[----:B------:R-:W-:Y:S01]  /*51080*/  IMAD.X R20, R20, 0x1, R0, P1 ;  /* 0x0000000114147824 */ /* 0x000fe200008e0600 */
[----:B-1----:R-:W-:Y:S01]  /*51090*/  MOV R6, R21 ;  /* 0x0000001500067202 */ /* 0x002fe20000000f00 */
[----:B------:R-:W-:Y:S02]  /*510a0*/  IMAD.MOV.U32 R7, RZ, RZ, R22 ;  /* 0x000000ffff077224 */ /* 0x000fe400078e0016 */
[----:B------:R-:W-:-:S03]  /*510b0*/  IMAD.X R18, R18, 0x1, R0, P2 ;  /* 0x0000000112127824 */ /* 0x000fc600010e0600 */
[----:B------:R1:W-:Y:S02]  /*510c0*/  LDGSTS.E [R3+0x21400], desc[UR60][R6.64], P0 ;  /* 0x2140000006037fae */ /* 0x0003e4000812187c */
[----:B-1----:R-:W-:Y:S02]  /*510d0*/  IMAD.MOV.U32 R6, RZ, RZ, R19 ;  /* 0x000000ffff067224 */ /* 0x002fe400078e0013 */
[----:B------:R-:W-:-:S05]  /*510e0*/  IMAD.MOV.U32 R7, RZ, RZ, R20 ;  /* 0x000000ffff077224 */ /* 0x000fca00078e0014 */
[----:B------:R1:W-:Y:S04]  /*510f0*/  LDGSTS.E [R3+0x21800], desc[UR60][R6.64], P0 ;  /* 0x2180000006037fae */ /* 0x0003e8000812187c */
[----:B------:R-:W-:Y:S01]  /*51100*/  STL [R1+0x8b0], R19 ;  /* 0x0008b01301007387 */ /* 0x000fe20000100800 */
[----:B-1----:R-:W-:Y:S02]  /*51110*/  IMAD.MOV.U32 R6, RZ, RZ, R17 ;  /* 0x000000ffff067224 */ /* 0x002fe400078e0011 */
[----:B------:R-:W-:Y:S01]  /*51120*/  IMAD.MOV.U32 R7, RZ, RZ, R18 ;  /* 0x000000ffff077224 */ /* 0x000fe200078e0012 */
[----:B------:R-:W-:Y:S04]  /*51130*/  STL [R1+0x8ac], R20 ;  /* 0x0008ac1401007387 */ /* 0x000fe80000100800 */
[----:B------:R1:W-:Y:S04]  /*51140*/  LDGSTS.E [R3+0x21c00], desc[UR60][R6.64], P0 ;  /* 0x21c0000006037fae */ /* 0x0003e8000812187c */
[----:B------:R-:W-:Y:S04]  /*51150*/  STL [R1+0x8a8], R17 ;  /* 0x0008a81101007387 */ /* 0x000fe80000100800 */
[----:B------:R-:W-:Y:S01]  /*51160*/  STL [R1+0x8a4], R18 ;  /* 0x0008a41201007387 */ /* 0x000fe20000100800 */
[----:B---3--:R-:W-:-:S05]  /*51170*/  IADD3 R15, P1, R15, R4, RZ ;  /* 0x000000040f0f7210 */ /* 0x008fca0007f3e0ff */
[--C-:B------:R-:W-:Y:S02]  /*51180*/  IMAD.X R16, R16, 0x1, R0.reuse, P1 ;  /* 0x0000000110107824 */ /* 0x100fe400008e0600 */
[----:B-1----:R-:W-:Y:S01]  /*51190*/  IMAD.MOV.U32 R6, RZ, RZ, R15 ;  /* 0x000000ffff067224 */ /* 0x002fe200078e000f */
[----:B------:R-:W-:Y:S02]  /*511a0*/  IADD3 R10, P2, R10, R4, RZ ;  /* 0x000000040a0a7210 */ /* 0x000fe40007f5e0ff */
[----:B------:R-:W-:Y:S01]  /*511b0*/  MOV R7, R16 ;  /* 0x0000001000077202 */ /* 0x000fe20000000f00 */
[----:B------:R-:W-:Y:S02]  /*511c0*/  STL [R1+0xe50], R15 ;  /* 0x000e500f01007387 */ /* 0x000fe40000100800 */
[--C-:B------:R-:W-:Y:S01]  /*511d0*/  IMAD.X R12, R12, 0x1, R0.reuse, P2 ;  /* 0x000000010c0c7824 */ /* 0x100fe200010e0600 */
[----:B----4-:R-:W-:Y:S01]  /*511e0*/  IADD3 R11, P1, R11, R4, RZ ;  /* 0x000000040b0b7210 */ /* 0x010fe20007f3e0ff */
[----:B------:R-:W-:Y:S04]  /*511f0*/  STL [R1+0xe4c], R16 ;  /* 0x000e4c1001007387 */ /* 0x000fe80000100800 */
[----:B------:R1:W-:Y:S01]  /*51200*/  LDGSTS.E [R3+0x22000], desc[UR60][R6.64], P0 ;  /* 0x2200000006037fae */ /* 0x0003e2000812187c */
[----:B------:R-:W-:-:S03]  /*51210*/  IMAD.X R13, R13, 0x1, R0, P1 ;  /* 0x000000010d0d7824 */ /* 0x000fc600008e0600 */
[----:B------:R-:W-:Y:S04]  /*51220*/  STL [R1+0x8a0], R10 ;  /* 0x0008a00a01007387 */ /* 0x000fe80000100800 */
[----:B------:R2:W-:Y:S01]  /*51230*/  STL [R1+0x89c], R12 ;  /* 0x00089c0c01007387 */ /* 0x0005e20000100800 */
[----:B-1----:R-:W-:Y:S02]  /*51240*/  IMAD.MOV.U32 R6, RZ, RZ, R10 ;  /* 0x000000ffff067224 */ /* 0x002fe400078e000a */
[----:B------:R-:W-:Y:S02]  /*51250*/  IMAD.MOV.U32 R7, RZ, RZ, R12 ;  /* 0x000000ffff077224 */ /* 0x000fe400078e000c */
[----:B--2---:R-:W2:Y:S04]  /*51260*/  LDL.LU R12, [R1+0x18c0] ;  /* 0x0018c000010c7983 */ /* 0x004ea80000300800 */
[----:B------:R-:W3:Y:S04]  /*51270*/  LDL.LU R10, [R1+0x620] ;  /* 0x00062000010a7983 */ /* 0x000ee80000300800 */
[----:B------:R-:W-:Y:S04]  /*51280*/  STL [R1+0x898], R11 ;  /* 0x0008980b01007387 */ /* 0x000fe80000100800 */
[----:B------:R1:W-:Y:S01]  /*51290*/  LDGSTS.E [R3+0x22400], desc[UR60][R6.64], P0 ;  /* 0x2240000006037fae */ /* 0x0003e2000812187c */
[----:B------:R-:W-:-:S03]  /*512a0*/  IADD3 R9, P2, R9, R4, RZ ;  /* 0x0000000409097210 */ /* 0x000fc60007f5e0ff */
[----:B------:R4:W-:Y:S02]  /*512b0*/  STL [R1+0x894], R13 ;  /* 0x0008940d01007387 */ /* 0x0009e40000100800 */
[----:B------:R-:W-:Y:S02]  /*512c0*/  IMAD.X R14, R14, 0x1, R0, P2 ;  /* 0x000000010e0e7824 */ /* 0x000fe400010e0600 */
[----:B------:R4:W-:Y:S01]  /*512d0*/  STL [R1+0x890], R9 ;  /* 0x0008900901007387 */ /* 0x0009e20000100800 */
[----:B-1----:R-:W-:-:S03]  /*512e0*/  IMAD.MOV.U32 R7, RZ, RZ, R13 ;  /* 0x000000ffff077224 */ /* 0x002fc600078e000d */
[----:B----4-:R-:W4:Y:S01]  /*512f0*/  LDL.LU R13, [R1+0x18b4] ;  /* 0x0018b400010d7983 */ /* 0x010f220000300800 */
[----:B------:R-:W-:-:S03]  /*51300*/  IMAD.MOV.U32 R6, RZ, RZ, R11 ;  /* 0x000000ffff067224 */ /* 0x000fc600078e000b */
[----:B------:R1:W-:Y:S04]  /*51310*/  STL [R1+0x88c], R14 ;  /* 0x00088c0e01007387 */ /* 0x0003e80000100800 */
[----:B------:R-:W4:Y:S04]  /*51320*/  LDL.LU R11, [R1+0x61c] ;  /* 0x00061c00010b7983 */ /* 0x000f280000300800 */
[----:B------:R-:W4:Y:S04]  /*51330*/  LDL.LU R19, [R1+0xe8c] ;  /* 0x000e8c0001137983 */ /* 0x000f280000300800 */
[----:B------:R-:W4:Y:S04]  /*51340*/  LDL.LU R18, [R1+0xe90] ;  /* 0x000e900001127983 */ /* 0x000f280000300800 */
[----:B------:R1:W-:Y:S04]  /*51350*/  LDGSTS.E [R3+0x22800], desc[UR60][R6.64], P0 ;  /* 0x2280000006037fae */ /* 0x0003e8000812187c */
[----:B------:R-:W4:Y:S01]  /*51360*/  LDL.LU R17, [R1+0x884] ;  /* 0x0008840001117983 */ /* 0x000f220000300800 */
[----:B-1----:R-:W-:-:S03]  /*51370*/  IMAD.MOV.U32 R6, RZ, RZ, R9 ;  /* 0x000000ffff067224 */ /* 0x002fc600078e0009 */
[----:B------:R-:W4:Y:S01]  /*51380*/  LDL.LU R9, [R1+0x888] ;  /* 0x0008880001097983 */ /* 0x000f220000300800 */
[-C--:B------:R-:W-:Y:S01]  /*51390*/  IADD3 R185, P1, R185, R4.reuse, RZ ;  /* 0x00000004b9b97210 */ /* 0x080fe20007f3e0ff */
[----:B------:R-:W-:Y:S01]  /*513a0*/  IMAD.MOV.U32 R7, RZ, RZ, R14 ;  /* 0x000000ffff077224 */ /* 0x000fe200078e000e */
[-C--:B------:R-:W-:Y:S01]  /*513b0*/  IADD3 R201, P2, R201, R4.reuse, RZ ;  /* 0x00000004c9c97210 */ /* 0x080fe20007f5e0ff */
[----:B------:R-:W4:Y:S02]  /*513c0*/  LDL.LU R20, [R1+0x87c] ;  /* 0x00087c0001147983 */ /* 0x000f240000300800 */
[--C-:B------:R-:W-:Y:S02]  /*513d0*/  IMAD.X R184, R184, 0x1, R0.reuse, P1 ;  /* 0x00000001b8b87824 */ /* 0x100fe400008e0600 */
[----:B------:R1:W-:Y:S01]  /*513e0*/  LDGSTS.E [R3+0x22c00], desc[UR60][R6.64], P0 ;  /* 0x22c0000006037fae */ /* 0x0003e2000812187c */
[----:B------:R-:W-:Y:S01]  /*513f0*/  IMAD.X R200, R200, 0x1, R0, P2 ;  /* 0x00000001c8c87824 */ /* 0x000fe200010e0600 */
[----:B------:R-:W-:-:S02]  /*51400*/  IADD3 R217, P1, R217, R4, RZ ;  /* 0x00000004d9d97210 */ /* 0x000fc40007f3e0ff */
[----:B------:R-:W4:Y:S01]  /*51410*/  LDL.LU R16, [R1+0x880] ;  /* 0x0008800001107983 */ /* 0x000f220000300800 */
[----:B-1----:R-:W-:Y:S01]  /*51420*/  MOV R6, R185 ;  /* 0x000000b900067202 */ /* 0x002fe20000000f00 */
[----:B------:R-:W-:Y:S01]  /*51430*/  IMAD.MOV.U32 R7, RZ, RZ, R184 ;  /* 0x000000ffff077224 */ /* 0x000fe200078e00b8 */
[----:B------:R-:W-:Y:S01]  /*51440*/  IADD3 R233, P2, R233, R4, RZ ;  /* 0x00000004e9e97210 */ /* 0x000fe20007f5e0ff */
[--C-:B------:R-:W-:Y:S01]  /*51450*/  IMAD.X R216, R216, 0x1, R0.reuse, P1 ;  /* 0x00000001d8d87824 */ /* 0x100fe200008e0600 */
[----:B------:R-:W4:Y:S04]  /*51460*/  LDL.LU R15, [R1+0x874] ;  /* 0x00087400010f7983 */ /* 0x000f280000300800 */
[----:B------:R1:W-:Y:S01]  /*51470*/  LDGSTS.E [R3+0x23000], desc[UR60][R6.64], P0 ;  /* 0x2300000006037fae */ /* 0x0003e2000812187c */
[----:B------:R-:W-:-:S03]  /*51480*/  IMAD.X R232, R232, 0x1, R0, P2 ;  /* 0x00000001e8e87824 */ /* 0x000fc600010e0600 */
[----:B------:R-:W4:Y:S01]  /*51490*/  LDL.LU R14, [R1+0x878] ;  /* 0x00087800010e7983 */ /* 0x000f220000300800 */
[----:B-1----:R-:W-:Y:S02]  /*514a0*/  IMAD.MOV.U32 R6, RZ, RZ, R201 ;  /* 0x000000ffff067224 */ /* 0x002fe400078e00c9 */
[----:B------:R-:W-:-:S05]  /*514b0*/  IMAD.MOV.U32 R7, RZ, RZ, R200 ;  /* 0x000000ffff077224 */ /* 0x000fca00078e00c8 */
[----:B------:R1:W-:Y:S02]  /*514c0*/  LDGSTS.E [R3+0x23400], desc[UR60][R6.64], P0 ;  /* 0x2340000006037fae */ /* 0x0003e4000812187c */
[----:B-1----:R-:W-:Y:S02]  /*514d0*/  IMAD.MOV.U32 R6, RZ, RZ, R217 ;  /* 0x000000ffff067224 */ /* 0x002fe400078e00d9 */
[----:B------:R-:W-:-:S05]  /*514e0*/  IMAD.MOV.U32 R7, RZ, RZ, R216 ;  /* 0x000000ffff077224 */ /* 0x000fca00078e00d8 */
[----:B------:R1:W-:Y:S02]  /*514f0*/  LDGSTS.E [R3+0x23800], desc[UR60][R6.64], P0 ;  /* 0x2380000006037fae */ /* 0x0003e4000812187c */
[----:B-1----:R-:W-:Y:S02]  /*51500*/  IMAD.MOV.U32 R6, RZ, RZ, R233 ;  /* 0x000000ffff067224 */ /* 0x002fe400078e00e9 */
[----:B------:R-:W-:-:S05]  /*51510*/  IMAD.MOV.U32 R7, RZ, RZ, R232 ;  /* 0x000000ffff077224 */ /* 0x000fca00078e00e8 */
[----:B------:R1:W-:Y:S01]  /*51520*/  LDGSTS.E [R3+0x23c00], desc[UR60][R6.64], P0 ;  /* 0x23c0000006037fae */ /* 0x0003e2000812187c */
[-C--:B--2---:R-:W-:Y:S02]  /*51530*/  IADD3 R12, P1, R12, R4.reuse, RZ ;  /* 0x000000040c0c7210 */ /* 0x084fe40007f3e0ff */
[----:B---3--:R-:W-:-:S03]  /*51540*/  IADD3 R10, P2, R10, R4, RZ ;  /* 0x000000040a0a7210 */ /* 0x008fc60007f5e0ff */
[----:B------:R-:W-:Y:S01]  /*51550*/  STL [R1+0x18c0], R12 ;  /* 0x0018c00c01007387 */ /* 0x000fe20000100800 */
[----:B-1----:R-:W-:Y:S02]  /*51560*/  IMAD.MOV.U32 R6, RZ, RZ, R12 ;  /* 0x000000ffff067224 */ /* 0x002fe400078e000c */
[----:B----4-:R-:W-:-:S04]  /*51570*/  IMAD.X R13, R13, 0x1, R0, P1 ;  /* 0x000000010d0d7824 */ /* 0x010fc800008e0600 */
[----:B------:R-:W-:Y:S01]  /*51580*/  IMAD.MOV.U32 R7, RZ, RZ, R13 ;  /* 0x000000ffff077224 */ /* 0x000fe200078e000d */
[----:B------:R1:W-:Y:S01]  /*51590*/  STL [R1+0x18b4], R13 ;  /* 0x0018b40d01007387 */ /* 0x0003e20000100800 */
[----:B------:R-:W-:-:S03]  /*515a0*/  IADD3.X R11, R11, R0, RZ, P2, !PT ;  /* 0x000000000b0b7210 */ /* 0x000fc600017fe4ff */
[----:B------:R-:W-:Y:S04]  /*515b0*/  STL [R1+0x620], R10 ;  /* 0x0006200a01007387 */ /* 0x000fe80000100800 */
[----:B------:R2:W-:Y:S01]  /*515c0*/  LDGSTS.E [R3+0x24000], desc[UR60][R6.64], P0 ;  /* 0x2400000006037fae */ /* 0x0005e2000812187c */
[----:B------:R-:W-:-:S03]  /*515d0*/  IADD3 R18, P1, R18, R4, RZ ;  /* 0x0000000412127210 */ /* 0x000fc60007f3e0ff */
[----:B-1----:R-:W3:Y:S04]  /*515e0*/  LDL.LU R13, [R1+0x86c] ;  /* 0x00086c00010d7983 */ /* 0x002ee80000300800 */
[----:B------:R1:W-:Y:S01]  /*515f0*/  STL [R1+0x61c], R11 ;  /* 0x00061c0b01007387 */ /* 0x0003e20000100800 */
[----:B------:R-:W-:-:S03]  /*51600*/  IMAD.X R19, R19, 0x1, R0, P1 ;  /* 0x0000000113137824 */ /* 0x000fc600008e0600 */
[----:B------:R-:W4:Y:S01]  /*51610*/  LDL.LU R12, [R1+0x870] ;  /* 0x00087000010c7983 */ /* 0x000f220000300800 */
[----:B--2---:R-:W-:Y:S02]  /*51620*/  IMAD.MOV.U32 R6, RZ, RZ, R10 ;  /* 0x000000ffff067224 */ /* 0x004fe400078e000a */
[----:B------:R-:W-:Y:S02]  /*51630*/  IMAD.MOV.U32 R7, RZ, RZ, R11 ;  /* 0x000000ffff077224 */ /* 0x000fe400078e000b */
[----:B-1----:R-:W2:Y:S01]  /*51640*/  LDL.LU R11, [R1+0x864] ;  /* 0x00086400010b7983 */ /* 0x002ea20000300800 */
[----:B------:R-:W-:-:S03]  /*51650*/  IADD3 R9, P2, R9, R4, RZ ;  /* 0x0000000409097210 */ /* 0x000fc60007f5e0ff */
[----:B------:R-:W2:Y:S04]  /*51660*/  LDL.LU R10, [R1+0x868] ;  /* 0x00086800010a7983 */ /* 0x000ea80000300800 */
[----:B------:R1:W-:Y:S01]  /*51670*/  LDGSTS.E [R3+0x24400], desc[UR60][R6.64], P0 ;  /* 0x2440000006037fae */ /* 0x0003e2000812187c */
[----:B------:R-:W-:-:S03]  /*51680*/  IMAD.X R17, R17, 0x1, R0, P2 ;  /* 0x0000000111117824 */ /* 0x000fc600010e0600 */
[----:B------:R-:W-:Y:S04]  /*51690*/  STL [R1+0xe90], R18 ;  /* 0x000e901201007387 */ /* 0x000fe80000100800 */
[----:B------:R1:W-:Y:S02]  /*516a0*/  STL [R1+0xe8c], R19 ;  /* 0x000e8c1301007387 */ /* 0x0003e40000100800 */
[----:B-1----:R-:W-:Y:S02]  /*516b0*/  IMAD.MOV.U32 R6, RZ, RZ, R18 ;  /* 0x000000ffff067224 */ /* 0x002fe400078e0012 */
[----:B------:R-:W-:Y:S01]  /*516c0*/  IMAD.MOV.U32 R7, RZ, RZ, R19 ;  /* 0x000000ffff077224 */ /* 0x000fe200078e0013 */
[----:B------:R1:W-:Y:S04]  /*516d0*/  STL [R1+0x888], R9 ;  /* 0x0008880901007387 */ /* 0x0003e80000100800 */
[----:B------:R1:W-:Y:S04]  /*516e0*/  LDGSTS.E [R3+0x24800], desc[UR60][R6.64], P0 ;  /* 0x2480000006037fae */ /* 0x0003e8000812187c */
[----:B------:R1:W-:Y:S04]  /*516f0*/  STL [R1+0x884], R17 ;  /* 0x0008841101007387 */ /* 0x0003e80000100800 */
[----:B------:R-:W2:Y:S01]  /*51700*/  LDL.LU R19, [R1+0xecc] ;  /* 0x000ecc0001137983 */ /* 0x000ea20000300800 */
[----:B-1----:R-:W-:-:S03]  /*51710*/  IMAD.MOV.U32 R6, RZ, RZ, R9 ;  /* 0x000000ffff067224 */ /* 0x002fc600078e0009 */
[----:B------:R-:W2:Y:S01]  /*51720*/  LDL.LU R9, [R1+0xed0] ;  /* 0x000ed00001097983 */ /* 0x000ea20000300800 */
[----:B------:R-:W-:-:S03]  /*51730*/  IMAD.MOV.U32 R7, RZ, RZ, R17 ;  /* 0x000000ffff077224 */ /* 0x000fc600078e0011 */
[----:B------:R-:W2:Y:S04]  /*51740*/  LDL.LU R18, [R1+0x85c] ;  /* 0x00085c0001127983 */ /* 0x000ea80000300800 */
[----:B------:R-:W2:Y:S01]  /*51750*/  LDL.LU R17, [R1+0x860] ;  /* 0x0008600001117983 */ /* 0x000ea20000300800 */
[-C--:B------:R-:W-:Y:S02]  /*51760*/  IADD3 R16, P1, R16, R4.reuse, RZ ;  /* 0x0000000410107210 */ /* 0x080fe40007f3e0ff */
[----:B------:R-:W-:Y:S01]  /*51770*/  IADD3 R14, P2, R14, R4, RZ ;  /* 0x000000040e0e7210 */ /* 0x000fe20007f5e0ff */
[----:B------:R1:W-:Y:S01]  /*51780*/  LDGSTS.E [R3+0x24c00], desc[UR60][R6.64], P0 ;  /* 0x24c0000006037fae */ /* 0x0003e2000812187c */
[----:B------:R-:W-:-:S03]  /*51790*/  IADD3.X R20, R20, R0, RZ, P1, !PT ;  /* 0x0000000014147210 */ /* 0x000fc60000ffe4ff */
[----:B------:R-:W-:Y:S01]  /*517a0*/  IMAD.X R15, R15, 0x1, R0, P2 ;  /* 0x000000010f0f7824 */ /* 0x000fe200010e0600 */
[----:B------:R1:W-:Y:S04]  /*517b0*/  STL [R1+0x880], R16 ;  /* 0x0008801001007387 */ /* 0x0003e80000100800 */
[----:B------:R-:W-:Y:S01]  /*517c0*/  STL [R1+0x87c], R20 ;  /* 0x00087c1401007387 */ /* 0x000fe20000100800 */
[----:B-1----:R-:W-:Y:S02]  /*517d0*/  IMAD.MOV.U32 R6, RZ, RZ, R16 ;  /* 0x000000ffff067224 */ /* 0x002fe400078e0010 */
[----:B------:R-:W-:Y:S01]  /*517e0*/  IMAD.MOV.U32 R7, RZ, RZ, R20 ;  /* 0x000000ffff077224 */ /* 0x000fe200078e0014 */
[----:B------:R-:W-:Y:S04]  /*517f0*/  STL [R1+0x878], R14 ;  /* 0x0008780e01007387 */ /* 0x000fe80000100800 */
[----:B------:R1:W-:Y:S04]  /*51800*/  LDGSTS.E [R3+0x25000], desc[UR60][R6.64], P0 ;  /* 0x2500000006037fae */ /* 0x0003e8000812187c */
[----:B------:R1:W-:Y:S04]  /*51810*/  STL [R1+0x874], R15 ;  /* 0x0008740f01007387 */ /* 0x0003e80000100800 */
[----:B------:R-:W2:Y:S01]  /*51820*/  LDL.LU R16, [R1+0x854] ;  /* 0x0008540001107983 */ /* 0x000ea20000300800 */
[----:B-1----:R-:W-:-:S02]  /*51830*/  IMAD.MOV.U32 R6, RZ, RZ, R14 ;  /* 0x000000ffff067224 */ /* 0x002fc400078e000e */
[----:B------:R-:W-:Y:S02]  /*51840*/  IMAD.MOV.U32 R7, RZ, RZ, R15 ;  /* 0x000000ffff077224 */ /* 0x000fe400078e000f */
[----:B------:R-:W2:Y:S04]  /*51850*/  LDL.LU R15, [R1+0x858] ;  /* 0x00085800010f7983 */ /* 0x000ea80000300800 */
[----:B------:R1:W-:Y:S01]  /*51860*/  LDGSTS.E [R3+0x25400], desc[UR60][R6.64], P0 ;  /* 0x2540000006037fae */ /* 0x0003e2000812187c */
[----:B----4-:R-:W-:-:S05]  /*51870*/  IADD3 R12, P1, R12, R4, RZ ;  /* 0x000000040c0c7210 */ /* 0x010fca0007f3e0ff */
[--C-:B---3--:R-:W-:Y:S01]  /*51880*/  IMAD.X R13, R13, 0x1, R0.reuse, P1 ;  /* 0x000000010d0d7824 */ /* 0x108fe200008e0600 */
[----:B--2---:R-:W-:Y:S01]  /*51890*/  IADD3 R10, P2, R10, R4, RZ ;  /* 0x000000040a0a7210 */ /* 0x004fe20007f5e0ff */
[----:B------:R-:W-:Y:S04]  /*518a0*/  STL [R1+0x870], R12 ;  /* 0x0008700c01007387 */ /* 0x000fe80000100800 */
[----:B------:R-:W-:Y:S01]  /*518b0*/  IMAD.X R11, R11, 0x1, R0, P2 ;  /* 0x000000010b0b7824 */ /* 0x000fe200010e0600 */
[----:B------:R2:W-:Y:S01]  /*518c0*/  STL [R1+0x86c], R13 ;  /* 0x00086c0d01007387 */ /* 0x0005e20000100800 */
[----:B-1----:R-:W-:-:S03]  /*518d0*/  IMAD.MOV.U32 R6, RZ, RZ, R12 ;  /* 0x000000ffff067224 */ /* 0x002fc600078e000c */
[----:B------:R1:W-:Y:S01]  /*518e0*/  STL [R1+0x868], R10 ;  /* 0x0008680a01007387 */ /* 0x0003e20000100800 */
[----:B------:R-:W-:-:S03]  /*518f0*/  IMAD.MOV.U32 R7, RZ, RZ, R13 ;  /* 0x000000ffff077224 */ /* 0x000fc600078e000d */
[----:B------:R-:W3:Y:S04]  /*51900*/  LDL.LU R14, [R1+0x84c] ;  /* 0x00084c00010e7983 */ /* 0x000ee80000300800 */
[----:B------:R4:W-:Y:S04]  /*51910*/  STL [R1+0x864], R11 ;  /* 0x0008640b01007387 */ /* 0x0009e80000100800 */
[----:B--2---:R-:W2:Y:S04]  /*51920*/  LDL.LU R13, [R1+0x850] ;  /* 0x00085000010d7983 */ /* 0x004ea80000300800 */
[----:B------:R1:W-:Y:S04]  /*51930*/  LDGSTS.E [R3+0x25800], desc[UR60][R6.64], P0 ;  /* 0x2580000006037fae */ /* 0x0003e8000812187c */
[----:B------:R-:W3:Y:S01]  /*51940*/  LDL.LU R12, [R1+0x844] ;  /* 0x00084400010c7983 */ /* 0x000ee20000300800 */
[----:B------:R-:W-:Y:S01]  /*51950*/  IADD3 R9, P1, R9, R4, RZ ;  /* 0x0000000409097210 */ /* 0x000fe20007f3e0ff */
[----:B-1----:R-:W-:Y:S01]  /*51960*/  IMAD.MOV.U32 R6, RZ, RZ, R10 ;  /* 0x000000ffff067224 */ /* 0x002fe200078e000a */
[----:B------:R-:W-:Y:S01]  /*51970*/  MOV R7, R11 ;  /* 0x0000000b00077202 */ /* 0x000fe20000000f00 */
[----:B------:R-:W3:Y:S02]  /*51980*/  LDL.LU R10, [R1+0x848] ;  /* 0x00084800010a7983 */ /* 0x000ee40000300800 */
[----:B------:R-:W-:-:S02]  /*51990*/  IMAD.X R19, R19, 0x1, R0, P1 ;  /* 0x0000000113137824 */ /* 0x000fc400008e0600 */
[----:B----4-:R-:W4:Y:S01]  /*519a0*/  LDL.LU R11, [R1+0x83c] ;  /* 0x00083c00010b7983 */ /* 0x010f220000300800 */
[----:B------:R-:W-:-:S03]  /*519b0*/  IADD3 R17, P2, R17, R4, RZ ;  /* 0x0000000411117210 */ /* 0x000fc60007f5e0ff */
[----:B------:R1:W-:Y:S04]  /*519c0*/  STL [R1+0xed0], R9 ;  /* 0x000ed00901007387 */ /* 0x0003e80000100800 */
[----:B------:R1:W-:Y:S04]  /*519d0*/  LDGSTS.E [R3+0x25c00], desc[UR60][R6.64], P0 ;  /* 0x25c0000006037fae */ /* 0x0003e8000812187c */
[----:B------:R1:W-:Y:S04]  /*519e0*/  STL [R1+0xecc], R19 ;  /* 0x000ecc1301007387 */ /* 0x0003e80000100800 */
[----:B------:R-:W-:Y:S01]  /*519f0*/  STL [R1+0x860], R17 ;  /* 0x0008601101007387 */ /* 0x000fe20000100800 */
[----:B-1----:R-:W-:-:S03]  /*51a00*/  IMAD.MOV.U32 R6, RZ, RZ, R9 ;  /* 0x000000ffff067224 */ /* 0x002fc600078e0009 */
[----:B------:R-:W4:Y:S01]  /*51a10*/  LDL.LU R9, [R1+0x840] ;  /* 0x0008400001097983 */ /* 0x000f220000300800 */
[----:B------:R-:W-:Y:S02]  /*51a20*/  IMAD.X R18, R18, 0x1, R0, P2 ;  /* 0x0000000112127824 */ /* 0x000fe400010e0600 */
[----:B------:R-:W-:-:S03]  /*51a30*/  IMAD.MOV.U32 R7, RZ, RZ, R19 ;  /* 0x000000ffff077224 */ /* 0x000fc600078e0013 */
[----:B------:R1:W-:Y:S04]  /*51a40*/  STL [R1+0x85c], R18 ;  /* 0x00085c1201007387 */ /* 0x0003e80000100800 */
[----:B------:R-:W4:Y:S04]  /*51a50*/  LDL.LU R20, [R1+0x834] ;  /* 0x0008340001147983 */ /* 0x000f280000300800 */
[----:B------:R-:W4:Y:S01]  /*51a60*/  LDL.LU R19, [R1+0x838] ;  /* 0x0008380001137983 */ /* 0x000f220000300800 */
[----:B------:R-:W-:-:S03]  /*51a70*/  IADD3 R15, P1, R15, R4, RZ ;  /* 0x000000040f0f7210 */ /* 0x000fc60007f3e0ff */
[----:B------:R1:W-:Y:S02]  /*51a80*/  LDGSTS.E [R3+0x26000], desc[UR60][R6.64], P0 ;  /* 0x2600000006037fae */ /* 0x0003e4000812187c */
[----:B------:R-:W-:Y:S02]  /*51a90*/  IMAD.X R16, R16, 0x1, R0, P1 ;  /* 0x0000000110107824 */ /* 0x000fe400008e0600 */
[----:B-1----:R-:W-:Y:S02]  /*51aa0*/  IMAD.MOV.U32 R7, RZ, RZ, R18 ;  /* 0x000000ffff077224 */ /* 0x002fe400078e0012 */
[----:B------:R-:W-:Y:S01]  /*51ab0*/  IMAD.MOV.U32 R6, RZ, RZ, R17 ;  /* 0x000000ffff067224 */ /* 0x000fe200078e0011 */
[----:B------:R-:W4:Y:S04]  /*51ac0*/  LDL.LU R18, [R1+0x82c] ;  /* 0x00082c0001127983 */ /* 0x000f280000300800 */
[----:B------:R-:W4:Y:S04]  /*51ad0*/  LDL.LU R17, [R1+0x830] ;  /* 0x0008300001117983 */ /* 0x000f280000300800 */
[----:B------:R1:W-:Y:S04]  /*51ae0*/  LDGSTS.E [R3+0x26400], desc[UR60][R6.64], P0 ;  /* 0x2640000006037fae */ /* 0x0003e8000812187c */
[----:B------:R-:W-:Y:S04]  /*51af0*/  STL [R1+0x858], R15 ;  /* 0x0008580f01007387 */ /* 0x000fe80000100800 */
[----:B------:R3:W-:Y:S01]  /*51b00*/  STL [R1+0x854], R16 ;  /* 0x0008541001007387 */ /* 0x0007e20000100800 */
[----:B-1----:R-:W-:-:S02]  /*51b10*/  IMAD.MOV.U32 R6, RZ, RZ, R15 ;  /* 0x000000ffff067224 */ /* 0x002fc400078e000f */
[----:B------:R-:W-:-:S05]  /*51b20*/  IMAD.MOV.U32 R7, RZ, RZ, R16 ;  /* 0x000000ffff077224 */ /* 0x000fca00078e0010 */
[----:B------:R1:W-:Y:S01]  /*51b30*/  LDGSTS.E [R3+0x26800], desc[UR60][R6.64], P0 ;  /* 0x2680000006037fae */ /* 0x0003e2000812187c */
[----:B--2---:R-:W-:-:S05]  /*51b40*/  IADD3 R13, P2, R13, R4, RZ ;  /* 0x000000040d0d7210 */ /* 0x004fca0007f5e0ff */
[----:B---3--:R-:W-:Y:S01]  /*51b50*/  IMAD.X R14, R14, 0x1, R0, P2 ;  /* 0x000000010e0e7824 */ /* 0x008fe200010e0600 */
[----:B------:R-:W-:Y:S01]  /*51b60*/  STL [R1+0x850], R13 ;  /* 0x0008500d01007387 */ /* 0x000fe20000100800 */
[----:B-1----:R-:W-:-:S03]  /*51b70*/  MOV R6, R13 ;  /* 0x0000000d00067202 */ /* 0x002fc60000000f00 */
[----:B------:R-:W2:Y:S01]  /*51b80*/  LDL.LU R16, [R1+0xdd4] ;  /* 0x000dd40001107983 */ /* 0x000ea20000300800 */
[----:B------:R-:W-:-:S03]  /*51b90*/  IMAD.MOV.U32 R7, RZ, RZ, R14 ;  /* 0x000000ffff077224 */ /* 0x000fc600078e000e */
[----:B------:R1:W-:Y:S01]  /*51ba0*/  STL [R1+0x84c], R14 ;  /* 0x00084c0e01007387 */ /* 0x0003e20000100800 */
[----:B------:R-:W-:-:S03]  /*51bb0*/  IADD3 R10, P1, R10, R4, RZ ;  /* 0x000000040a0a7210 */ /* 0x000fc60007f3e0ff */
[----:B------:R-:W3:Y:S02]  /*51bc0*/  LDL.LU R15, [R1+0xdd8] ;  /* 0x000dd800010f7983 */ /* 0x000ee40000300800 */
[----:B------:R-:W-:Y:S02]  /*51bd0*/  IMAD.X R12, R12, 0x1, R0, P1 ;  /* 0x000000010c0c7824 */ /* 0x000fe400008e0600 */
[----:B-1----:R-:W2:Y:S04]  /*51be0*/  LDL.LU R14, [R1+0xe14] ;  /* 0x000e1400010e7983 */ /* 0x002ea80000300800 */
[----:B------:R-:W2:Y:S04]  /*51bf0*/  LDL.LU R13, [R1+0xe18] ;  /* 0x000e1800010d7983 */ /* 0x000ea80000300800 */
[----:B------:R1:W-:Y:S04]  /*51c00*/  LDGSTS.E [R3+0x26c00], desc[UR60][R6.64], P0 ;  /* 0x26c0000006037fae */ /* 0x0003e8000812187c */
[----:B------:R1:W-:Y:S01]  /*51c10*/  STL [R1+0x848], R10 ;  /* 0x0008480a01007387 */ /* 0x0003e20000100800 */
[----:B----4-:R-:W-:Y:S01]  /*51c20*/  IADD3 R9, P2, R9, R4, RZ ;  /* 0x0000000409097210 */ /* 0x010fe20007f5e0ff */
[----:B-1----:R-:W-:-:S02]  /*51c30*/  IMAD.MOV.U32 R6, RZ, RZ, R10 ;  /* 0x000000ffff067224 */ /* 0x002fc400078e000a */
[----:B------:R-:W-:Y:S02]  /*51c40*/  IMAD.MOV.U32 R7, RZ, RZ, R12 ;  /* 0x000000ffff077224 */ /* 0x000fe400078e000c */
[----:B------:R-:W-:Y:S01]  /*51c50*/  IMAD.X R11, R11, 0x1, R0, P2 ;  /* 0x000000010b0b7824 */ /* 0x000fe200010e0600 */
[----:B------:R1:W-:Y:S04]  /*51c60*/  STL [R1+0x844], R12 ;  /* 0x0008440c01007387 */ /* 0x0003e80000100800 */
[----:B------:R-:W-:Y:S04]  /*51c70*/  STL [R1+0x840], R9 ;  /* 0x0008400901007387 */ /* 0x000fe80000100800 */
[----:B------:R-:W4:Y:S04]  /*51c80*/  LDL.LU R10, [R1+0xe58] ;  /* 0x000e5800010a7983 */ /* 0x000f280000300800 */
[----:B------:R1:W-:Y:S04]  /*51c90*/  STL [R1+0x83c], R11 ;  /* 0x00083c0b01007387 */ /* 0x0003e80000100800 */
[----:B------:R1:W-:Y:S04]  /*51ca0*/  LDGSTS.E [R3+0x27000], desc[UR60][R6.64], P0 ;  /* 0x2700000006037fae */ /* 0x0003e8000812187c */
[----:B-1----:R-:W4:Y:S01]  /*51cb0*/  LDL.LU R12, [R1+0xe54] ;  /* 0x000e5400010c7983 */ /* 0x002f220000300800 */
[----:B------:R-:W-:-:S02]  /*51cc0*/  IMAD.MOV.U32 R7, RZ, RZ, R11 ;  /* 0x000000ffff077224 */ /* 0x000fc400078e000b */
[----:B------:R-:W-:Y:S01]  /*51cd0*/  IMAD.MOV.U32 R6, RZ, RZ, R9 ;  /* 0x000000ffff067224 */ /* 0x000fe200078e0009 */
[----:B------:R-:W4:Y:S04]  /*51ce0*/  LDL.LU R11, [R1+0xe94] ;  /* 0x000e9400010b7983 */ /* 0x000f280000300800 */
[----:B------:R-:W4:Y:S01]  /*51cf0*/  LDL.LU R9, [R1+0xe98] ;  /* 0x000e980001097983 */ /* 0x000f220000300800 */
[-C--:B------:R-:W-:Y:S02]  /*51d00*/  IADD3 R19, P2, R19, R4.reuse, RZ ;  /* 0x0000000413137210 */ /* 0x080fe40007f5e0ff */
[----:B------:R-:W-:Y:S01]  /*51d10*/  IADD3 R17, P1, R17, R4, RZ ;  /* 0x0000000411117210 */ /* 0x000fe20007f3e0ff */
[----:B------:R1:W-:Y:S02]  /*51d20*/  LDGSTS.E [R3+0x27400], desc[UR60][R6.64], P0 ;  /* 0x2740000006037fae */ /* 0x0003e4000812187c */
[----:B------:R-:W-:-:S02]  /*51d30*/  IMAD.X R20, R20, 0x1, R0, P2 ;  /* 0x0000000114147824 */ /* 0x000fc400010e0600 */
[----:B------:R-:W-:Y:S02]  /*51d40*/  IMAD.X R18, R18, 0x1, R0, P1 ;  /* 0x0000000112127824 */ /* 0x000fe400008e0600 */
[----:B-1----:R-:W-:Y:S01]  /*51d50*/  IMAD.MOV.U32 R6, RZ, RZ, R19 ;  /* 0x000000ffff067224 */ /* 0x002fe200078e0013 */
[----:B------:R-:W-:-:S05]  /*51d60*/  MOV R7, R20 ;  /* 0x0000001400077202 */ /* 0x000fca0000000f00 */
[----:B------:R1:W-:Y:S04]  /*51d70*/  LDGSTS.E [R3+0x27800], desc[UR60][R6.64], P0 ;  /* 0x2780000006037fae */ /* 0x0003e8000812187c */
[----:B------:R-:W-:Y:S01]  /*51d80*/  STL [R1+0x838], R19 ;  /* 0x0008381301007387 */ /* 0x000fe20000100800 */
[----:B-1----:R-:W-:Y:S02]  /*51d90*/  IMAD.MOV.U32 R6, RZ, RZ, R17 ;  /* 0x000000ffff067224 */ /* 0x002fe400078e0011 */
[----:B------:R-:W-:Y:S01]  /*51da0*/  IMAD.MOV.U32 R7, RZ, RZ, R18 ;  /* 0x000000ffff077224 */ /* 0x000fe200078e0012 */
[----:B------:R-:W-:Y:S04]  /*51db0*/  STL [R1+0x834], R20 ;  /* 0x0008341401007387 */ /* 0x000fe80000100800 */
[----:B------:R1:W-:Y:S04]  /*51dc0*/  LDGSTS.E [R3+0x27c00], desc[UR60][R6.64], P0 ;  /* 0x27c0000006037fae */ /* 0x0003e8000812187c */
[----:B------:R-:W-:Y:S04]  /*51dd0*/  STL [R1+0x830], R17 ;  /* 0x0008301101007387 */ /* 0x000fe80000100800 */
[----:B------:R1:W-:Y:S02]  /*51de0*/  STL [R1+0x82c], R18 ;  /* 0x00082c1201007387 */ /* 0x0003e40000100800 */
[----:B-1----:R-:W-:-:S02]  /*51df0*/  LOP3.LUT R3, R167, 0x10, RZ, 0x3c, !PT ;  /* 0x00000010a7037812 */ /* 0x002fc400078e3cff */
[----:B------:R-:W4:Y:S03]  /*51e00*/  LDL.LU R18, [R1+0xed4] ;  /* 0x000ed40001127983 */ /* 0x000f260000300800 */
[----:B------:R-:W-:Y:S01]  /*51e10*/  IMAD.IADD R3, R3, 0x1, R8 ;  /* 0x0000000103037824 */ /* 0x000fe200078e0208 */
[----:B------:R-:W4:Y:S01]  /*51e20*/  LDL.LU R17, [R1+0xed8] ;  /* 0x000ed80001117983 */ /* 0x000f220000300800 */
[----:B---3--:R-:W-:-:S05]  /*51e30*/  IADD3 R15, P1, R15, R4, RZ ;  /* 0x000000040f0f7210 */ /* 0x008fca0007f3e0ff */
[----:B--2---:R-:W-:Y:S01]  /*51e40*/  IMAD.X R16, R16, 0x1, R0, P1 ;  /* 0x0000000110107824 */ /* 0x004fe200008e0600 */
[----:B------:R-:W-:Y:S01]  /*51e50*/  IADD3 R13, P2, R13, R4, RZ ;  /* 0x000000040d0d7210 */ /* 0x000fe20007f5e0ff */
[----:B------:R-:W-:Y:S01]  /*51e60*/  STL [R1+0xdd8], R15 ;  /* 0x000dd80f01007387 */ /* 0x000fe20000100800 */
[----:B------:R-:W-:Y:S02]  /*51e70*/  IMAD.MOV.U32 R6, RZ, RZ, R15 ;  /* 0x000000ffff067224 */ /* 0x000fe400078e000f */
[----:B------:R-:W-:Y:S01]  /*51e80*/  IMAD.MOV.U32 R7, RZ, RZ, R16 ;  /* 0x000000ffff077224 */ /* 0x000fe200078e0010 */
[----:B------:R-:W-:Y:S01]  /*51e90*/  STL [R1+0xe18], R13 ;  /* 0x000e180d01007387 */ /* 0x000fe20000100800 */
[----:B------:R-:W-:-:S03]  /*51ea0*/  IMAD.X R14, R14, 0x1, R0, P2 ;  /* 0x000000010e0e7824 */ /* 0x000fc600010e0600 */
[----:B------:R1:W-:Y:S04]  /*51eb0*/  STL [R1+0xdd4], R16 ;  /* 0x000dd41001007387 */ /* 0x0003e80000100800 */
[----:B------:R2:W-:Y:S04]  /*51ec0*/  LDGSTS.E [R3+0x80], desc[UR60][R6.64], P0 ;  /* 0x0008000006037fae */ /* 0x0005e8000812187c */
[----:B-1----:R-:W3:Y:S04]  /*51ed0*/  LDL.LU R16, [R1+0xf14] ;  /* 0x000f140001107983 */ /* 0x002ee80000300800 */
[----:B------:R-:W3:Y:S01]  /*51ee0*/  LDL.LU R15, [R1+0xf18] ;  /* 0x000f1800010f7983 */ /* 0x000ee20000300800 */
[----:B--2---:R-:W-:Y:S01]  /*51ef0*/  IMAD.MOV.U32 R6, RZ, RZ, R13 ;  /* 0x000000ffff067224 */ /* 0x004fe200078e000d */
[----:B----4-:R-:W-:Y:S01]  /*51f00*/  IADD3 R10, P1, R10, R4, RZ ;  /* 0x000000040a0a7210 */ /* 0x010fe20007f3e0ff */
[----:B------:R-:W-:Y:S01]  /*51f10*/  IMAD.MOV.U32 R7, RZ, RZ, R14 ;  /* 0x000000ffff077224 */ /* 0x000fe200078e000e */
[----:B------:R1:W-:Y:S04]  /*51f20*/  STL [R1+0xe14], R14 ;  /* 0x000e140e01007387 */ /* 0x0003e80000100800 */
[----:B------:R2:W-:Y:S01]  /*51f30*/  LDGSTS.E [R3+0x480], desc[UR60][R6.64], P0 ;  /* 0x0048000006037fae */ /* 0x0005e2000812187c */
[----:B------:R-:W-:-:S03]  /*51f40*/  IMAD.X R12, R12, 0x1, R0, P1 ;  /* 0x000000010c0c7824 */ /* 0x000fc600008e0600 */
[----:B-1----:R-:W4:Y:S04]  /*51f50*/  LDL.LU R14, [R1+0xf0c] ;  /* 0x000f0c00010e7983 */ /* 0x002f280000300800 */
[----:B------:R-:W4:Y:S01]  /*51f60*/  LDL.LU R13, [R1+0xf10] ;  /* 0x000f1000010d7983 */ /* 0x000f220000300800 */
[----:B--2---:R-:W-:-:S03]  /*51f70*/  IMAD.MOV.U32 R7, RZ, RZ, R12 ;  /* 0x000000ffff077224 */ /* 0x004fc600078e000c */
[----:B------:R-:W-:Y:S01]  /*51f80*/  STL [R1+0xe58], R10 ;  /* 0x000e580a01007387 */ /* 0x000fe20000100800 */
[----:B------:R-:W-:-:S03]  /*51f90*/  IADD3 R9, P2, R9, R4, RZ ;  /* 0x0000000409097210 */ /* 0x000fc60007f5e0ff */
[----:B------:R1:W-:Y:S01]  /*51fa0*/  STL [R1+0xe54], R12 ;  /* 0x000e540c01007387 */ /* 0x0003e20000100800 */
[----:B------:R-:W-:-:S03]  /*51fb0*/  IADD3.X R11, R11, R0, RZ, P2, !PT ;  /* 0x000000000b0b7210 */ /* 0x000fc600017fe4ff */
[----:B------:R-:W-:Y:S01]  /*51fc0*/  STL [R1+0xe98], R9 ;  /* 0x000e980901007387 */ /* 0x000fe20000100800 */
[----:B------:R-:W-:-:S03]  /*51fd0*/  IMAD.MOV.U32 R6, RZ, RZ, R10 ;  /* 0x000000ffff067224 */ /* 0x000fc600078e000a */
[----:B-1----:R-:W2:Y:S04]  /*51fe0*/  LDL.LU R12, [R1+0xf4c] ;  /* 0x000f4c00010c7983 */ /* 0x002ea80000300800 */
[----:B------:R1:W-:Y:S04]  /*51ff0*/  STL [R1+0xe94], R11 ;  /* 0x000e940b01007387 */ /* 0x0003e80000100800 */
[----:B------:R-:W2:Y:S04]  /*52000*/  LDL.LU R10, [R1+0xf50] ;  /* 0x000f5000010a7983 */ /* 0x000ea80000300800 */
[----:B------:R1:W-:Y:S04]  /*52010*/  LDGSTS.E [R3+0x880], desc[UR60][R6.64], P0 ;  /* 0x0088000006037fae */ /* 0x0003e8000812187c */
[----:B------:R-:W2:Y:S04]  /*52020*/  LDL.LU R20, [R1+0xf54] ;  /* 0x000f540001147983 */ /* 0x000ea80000300800 */
[----:B------:R-:W2:Y:S01]  /*52030*/  LDL.LU R19, [R1+0xf58] ;  /* 0x000f580001137983 */ /* 0x000ea20000300800 */
[----:B-1----:R-:W-:-:S02]  /*52040*/  IMAD.MOV.U32 R6, RZ, RZ, R9 ;  /* 0x000000ffff067224 */ /* 0x002fc400078e0009 */
[----:B------:R-:W-:Y:S02]  /*52050*/  IMAD.MOV.U32 R7, RZ, RZ, R11 ;  /* 0x000000ffff077224 */ /* 0x000fe400078e000b */
[----:B------:R-:W2:Y:S04]  /*52060*/  LDL.LU R11, [R1+0x824] ;  /* 0x00082400010b7983 */ /* 0x000ea80000300800 */
[----:B------:R1:W-:Y:S04]  /*52070*/  LDGSTS.E [R3+0xc80], desc[UR60][R6.64], P0 ;  /* 0x00c8000006037fae */ /* 0x0003e8000812187c */
[----:B------:R-:W2:Y:S01]  /*52080*/  LDL.LU R9, [R1+0x828] ;  /* 0x0008280001097983 */ /* 0x000ea20000300800 */
[----:B------:R-:W-:-:S05]  /*52090*/  IADD3 R17, P1, R17, R4, RZ ;  /* 0x0000000411117210 */ /* 0x000fca0007f3e0ff */
[----:B------:R-:W-:Y:S01]  /*520a0*/  IMAD.X R18, R18, 0x1, R0, P1 ;  /* 0x0000000112127824 */ /* 0x000fe200008e0600 */
[----:B------:R-:W-:Y:S01]  /*520b0*/  STL [R1+0xed8], R17 ;  /* 0x000ed81101007387 */ /* 0x000fe20000100800 */
[----:B-1----:R-:W-:Y:S02]  /*520c0*/  IMAD.MOV.U32 R6, RZ, RZ, R17 ;  /* 0x000000ffff067224 */ /* 0x002fe400078e0011 */
[----:B------:R-:W-:Y:S01]  /*520d0*/  IMAD.MOV.U32 R7, RZ, RZ, R18 ;  /* 0x000000ffff077224 */ /* 0x000fe200078e0012 */
[----:B------:R1:W-:Y:S04]  /*520e0*/  STL [R1+0xed4], R18 ;  /* 0x000ed41201007387 */ /* 0x0003e80000100800 */
[----:B------:R1:W-:Y:S01]  /*520f0*/  LDGSTS.E [R3+0x1080], desc[UR60][R6.64], P0 ;  /* 0x0108000006037fae */ /* 0x0003e2000812187c */
[----:B---3--:R-:W-:-:S05]  /*52100*/  IADD3 R15, P2, R15, R4, RZ ;  /* 0x000000040f0f7210 */ /* 0x008fca0007f5e0ff */
[----:B------:R-:W-:Y:S01]  /*52110*/  IMAD.X R16, R16, 0x1, R0, P2 ;  /* 0x0000000110107824 */ /* 0x000fe200010e0600 */
[----:B------:R-:W-:Y:S01]  /*52120*/  STL [R1+0xf18], R15 ;  /* 0x000f180f01007387 */ /* 0x000fe20000100800 */
[----:B-1----:R-:W-:-:S03]  /*52130*/  IMAD.MOV.U32 R6, RZ, RZ, R15 ;  /* 0x000000ffff067224 */ /* 0x002fc600078e000f */
[----:B------:R-:W3:Y:S01]  /*52140*/  LDL.LU R18, [R1+0x81c] ;  /* 0x00081c0001127983 */ /* 0x000ee20000300800 */
[----:B------:R-:W-:-:S03]  /*52150*/  IMAD.MOV.U32 R7, RZ, RZ, R16 ;  /* 0x000000ffff077224 */ /* 0x000fc600078e0010 */
[----:B------:R1:W-:Y:S04]  /*52160*/  STL [R1+0xf14], R16 ;  /* 0x000f141001007387 */ /* 0x0003e80000100800 */
[----:B------:R-:W3:Y:S04]  /*52170*/  LDL.LU R17, [R1+0x820] ;  /* 0x0008200001117983 */ /* 0x000ee80000300800 */
[----:B------:R1:W-:Y:S01]  /*52180*/  LDGSTS.E [R3+0x1480], desc[UR60][R6.64], P0 ;  /* 0x0148000006037fae */ /* 0x0003e2000812187c */
[----:B----4-:R-:W-:-:S03]  /*52190*/  IADD3 R13, P1, R13, R4, RZ ;  /* 0x000000040d0d7210 */ /* 0x010fc60007f3e0ff */
[----:B-1----:R-:W4:Y:S01]  /*521a0*/  LDL.LU R16, [R1+0x814] ;  /* 0x0008140001107983 */ /* 0x002f220000300800 */
[----:B------:R-:W-:-:S03]  /*521b0*/  IADD3.X R14, R14, R0, RZ, P1, !PT ;  /* 0x000000000e0e7210 */ /* 0x000fc60000ffe4ff */
[----:B------:R-:W4:Y:S04]  /*521c0*/  LDL.LU R15, [R1+0x818] ;  /* 0x00081800010f7983 */ /* 0x000f280000300800 */
        /* <DEDUP_REMOVED lines=17> */
[----:B------:R-:W-:Y:S01]  /*522e0*/  IADD3 R9, P2, R9, R4, RZ ;  /* 0x0000000409097210 */ /* 0x000fe20007f5e0ff */
[----:B------:R-:W-:-:S02]  /*522f0*/  IMAD.X R20, R20, 0x1, R0, P1 ;  /* 0x0000000114147824 */ /* 0x000fc400008e0600 */
[----:B------:R-:W-:Y:S02]  /*52300*/  IMAD.MOV.U32 R6, RZ, RZ, R19 ;  /* 0x000000ffff067224 */ /* 0x000fe400078e0013 */
[----:B------:R-:W-:Y:S02]  /*52310*/  IMAD.MOV.U32 R7, RZ, RZ, R20 ;  /* 0x000000ffff077224 */ /* 0x000fe400078e0014 */
[----:B------:R-:W-:Y:S01]  /*52320*/  IMAD.X R11, R11, 0x1, R0, P2 ;  /* 0x000000010b0b7824 */ /* 0x000fe200010e0600 */
[----:B------:R-:W-:Y:S04]  /*52330*/  STL [R1+0xf58], R19 ;  /* 0x000f581301007387 */ /* 0x000fe80000100800 */
[----:B------:R1:W-:Y:S04]  /*52340*/  LDGSTS.E [R3+0x2080], desc[UR60][R6.64], P0 ;  /* 0x0208000006037fae */ /* 0x0003e8000812187c */
[----:B------:R-:W-:Y:S04]  /*52350*/  STL [R1+0xf54], R20 ;  /* 0x000f541401007387 */ /* 0x000fe80000100800 */
[----:B------:R-:W-:Y:S01]  /*52360*/  STL [R1+0x828], R9 ;  /* 0x0008280901007387 */ /* 0x000fe20000100800 */
[----:B-1----:R-:W-:Y:S01]  /*52370*/  IMAD.MOV.U32 R6, RZ, RZ, R9 ;  /* 0x000000ffff067224 */ /* 0x002fe200078e0009 */
[----:B------:R-:W-:-:S02]  /*52380*/  MOV R7, R11 ;  /* 0x0000000b00077202 */ /* 0x000fc40000000f00 */
[----:B------:R1:W-:Y:S04]  /*52390*/  STL [R1+0x824], R11 ;  /* 0x0008240b01007387 */ /* 0x0003e80000100800 */
[----:B------:R4:W-:Y:S04]  /*523a0*/  LDGSTS.E [R3+0x2480], desc[UR60][R6.64], P0 ;  /* 0x0248000006037fae */ /* 0x0009e8000812187c */
[----:B-1----:R-:W2:Y:S04]  /*523b0*/  LDL.LU R11, [R1+0x7fc] ;  /* 0x0007fc00010b7983 */ /* 0x002ea80000300800 */
[----:B------:R-:W2:Y:S01]  /*523c0*/  LDL.LU R9, [R1+0x800] ;  /* 0x0008000001097983 */ /* 0x000ea20000300800 */
[----:B---3--:R-:W-:-:S05]  /*523d0*/  IADD3 R17, P1, R17, R4, RZ ;  /* 0x0000000411117210 */ /* 0x008fca0007f3e0ff */
[----:B------:R-:W-:Y:S01]  /*523e0*/  IMAD.X R18, R18, 0x1, R0, P1 ;  /* 0x0000000112127824 */ /* 0x000fe200008e0600 */
[----:B------:R-:W-:Y:S01]  /*523f0*/  STL [R1+0x820], R17 ;  /* 0x0008201101007387 */ /* 0x000fe20000100800 */
[----:B----4-:R-:W-:-:S03]  /*52400*/  IADD3 R15, P2, R15, R4, RZ ;  /* 0x000000040f0f7210 */ /* 0x010fc60007f5e0ff */
[----:B------:R1:W-:Y:S01]  /*52410*/  STL [R1+0x81c], R18 ;  /* 0x00081c1201007387 */ /* 0x0003e20000100800 */
[----:B------:R-:W-:Y:S02]  /*52420*/  IMAD.MOV.U32 R6, RZ, RZ, R17 ;  /* 0x000000ffff067224 */ /* 0x000fe400078e0011 */
[----:B------:R-:W-:Y:S01]  /*52430*/  IMAD.X R16, R16, 0x1, R0, P2 ;  /* 0x0000000110107824 */ /* 0x000fe200010e0600 */
[----:B------:R-:W-:Y:S01]  /*52440*/  STL [R1+0x818], R15 ;  /* 0x0008180f01007387 */ /* 0x000fe20000100800 */
[----:B------:R-:W-:-:S03]  /*52450*/  IMAD.MOV.U32 R7, RZ, RZ, R18 ;  /* 0x000000ffff077224 */ /* 0x000fc600078e0012 */
[----:B-1----:R-:W3:Y:S04]  /*52460*/  LDL.LU R18, [R1+0xf8c] ;  /* 0x000f8c0001127983 */ /* 0x002ee80000300800 */
[----:B------:R1:W-:Y:S04]  /*52470*/  STL [R1+0x814], R16 ;  /* 0x0008141001007387 */ /* 0x0003e80000100800 */
[----:B------:R-:W4:Y:S04]  /*52480*/  LDL.LU R17, [R1+0xf90] ;  /* 0x000f900001117983 */ /* 0x000f280000300800 */
[----:B------:R1:W-:Y:S02]  /*52490*/  LDGSTS.E [R3+0x2880], desc[UR60][R6.64], P0 ;  /* 0x0288000006037fae */ /* 0x0003e4000812187c */
[----:B-1----:R-:W-:Y:S01]  /*524a0*/  IMAD.MOV.U32 R6, RZ, RZ, R15 ;  /* 0x000000ffff067224 */ /* 0x002fe200078e000f */
[----:B--2---:R-:W-:Y:S01]  /*524b0*/  IADD3 R13, P1, R13, R4, RZ ;  /* 0x000000040d0d7210 */ /* 0x004fe20007f3e0ff */
[----:B------:R-:W-:-:S02]  /*524c0*/  IMAD.MOV.U32 R7, RZ, RZ, R16 ;  /* 0x000000ffff077224 */ /* 0x000fc400078e0010 */
[----:B------:R-:W2:Y:S02]  /*524d0*/  LDL.LU R16, [R1+0xf94] ;  /* 0x000f940001107983 */ /* 0x000ea40000300800 */
[----:B------:R-:W-:Y:S02]  /*524e0*/  IMAD.X R14, R14, 0x1, R0, P1 ;  /* 0x000000010e0e7824 */ /* 0x000fe400008e0600 */
[----:B------:R-:W2:Y:S01]  /*524f0*/  LDL.LU R15, [R1+0xf98] ;  /* 0x000f9800010f7983 */ /* 0x000ea20000300800 */
[----:B------:R-:W-:-:S03]  /*52500*/  IADD3 R10, P2, R10, R4, RZ ;  /* 0x000000040a0a7210 */ /* 0x000fc60007f5e0ff */
[----:B------:R-:W-:Y:S02]  /*52510*/  STL [R1+0x810], R13 ;  /* 0x0008100d01007387 */ /* 0x000fe40000100800 */
[----:B------:R-:W-:Y:S02]  /*52520*/  IMAD.X R12, R12, 0x1, R0, P2 ;  /* 0x000000010c0c7824 */ /* 0x000fe400010e0600 */
[----:B------:R1:W-:Y:S04]  /*52530*/  LDGSTS.E [R3+0x2c80], desc[UR60][R6.64], P0 ;  /* 0x02c8000006037fae */ /* 0x0003e8000812187c */
[----:B------:R1:W-:Y:S04]  /*52540*/  STL [R1+0x80c], R14 ;  /* 0x00080c0e01007387 */ /* 0x0003e80000100800 */
[----:B------:R-:W-:Y:S01]  /*52550*/  STL [R1+0x808], R10 ;  /* 0x0008080a01007387 */ /* 0x000fe20000100800 */
[----:B-1----:R-:W-:-:S03]  /*52560*/  IMAD.MOV.U32 R7, RZ, RZ, R14 ;  /* 0x000000ffff077224 */ /* 0x002fc600078e000e */
[----:B------:R-:W2:Y:S01]  /*52570*/  LDL.LU R14, [R1+0x7f4] ;  /* 0x0007f400010e7983 */ /* 0x000ea20000300800 */
[----:B------:R-:W-:-:S03]  /*52580*/  IMAD.MOV.U32 R6, RZ, RZ, R13 ;  /* 0x000000ffff067224 */ /* 0x000fc600078e000d */
[----:B------:R1:W-:Y:S04]  /*52590*/  STL [R1+0x804], R12 ;  /* 0x0008040c01007387 */ /* 0x0003e80000100800 */
[----:B------:R-:W2:Y:S04]  /*525a0*/  LDL.LU R13, [R1+0x7f8] ;  /* 0x0007f800010d7983 */ /* 0x000ea80000300800 */
[----:B------:R1:W-:Y:S04]  /*525b0*/  LDGSTS.E [R3+0x3080], desc[UR60][R6.64], P0 ;  /* 0x0308000006037fae */ /* 0x0003e8000812187c */
[----:B------:R-:W2:Y:S04]  /*525c0*/  LDL.LU R20, [R1+0x7ec] ;  /* 0x0007ec0001147983 */ /* 0x000ea80000300800 */
[----:B------:R-:W2:Y:S01]  /*525d0*/  LDL.LU R19, [R1+0x7f0] ;  /* 0x0007f00001137983 */ /* 0x000ea20000300800 */
[----:B------:R-:W-:-:S02]  /*525e0*/  IADD3 R9, P1, R9, R4, RZ ;  /* 0x0000000409097210 */ /* 0x000fc40007f3e0ff */
[----:B-1----:R-:W-:Y:S01]  /*525f0*/  MOV R6, R10 ;  /* 0x0000000a00067202 */ /* 0x002fe20000000f00 */
[----:B------:R-:W-:Y:S02]  /*52600*/  IMAD.MOV.U32 R7, RZ, RZ, R12 ;  /* 0x000000ffff077224 */ /* 0x000fe400078e000c */
[----:B------:R-:W-:Y:S01]  /*52610*/  IMAD.X R11, R11, 0x1, R0, P1 ;  /* 0x000000010b0b7824 */ /* 0x000fe200008e0600 */
[----:B------:R-:W2:Y:S04]  /*52620*/  LDL.LU R12, [R1+0x7e4] ;  /* 0x0007e400010c7983 */ /* 0x000ea80000300800 */
        /* <DEDUP_REMOVED lines=15> */
[----:B------:R2:W-:Y:S04]  /*52720*/  LDGSTS.E [R3+0x3c80], desc[UR60][R6.64], P0 ;  /* 0x03c8000006037fae */ /* 0x0005e8000812187c */
[----:B-1----:R-:W3:Y:S01]  /*52730*/  LDL.LU R18, [R1+0x7d4] ;  /* 0x0007d40001127983 */ /* 0x002ee20000300800 */
[----:B--2---:R-:W-:-:S03]  /*52740*/  IADD3 R15, P1, R15, R4, RZ ;  /* 0x000000040f0f7210 */ /* 0x004fc60007f3e0ff */
[----:B------:R-:W2:Y:S02]  /*52750*/  LDL.LU R17, [R1+0x7d8] ;  /* 0x0007d80001117983 */ /* 0x000ea40000300800 */
[----:B------:R-:W-:Y:S02]  /*52760*/  IMAD.X R16, R16, 0x1, R0, P1 ;  /* 0x0000000110107824 */ /* 0x000fe400008e0600 */
[----:B------:R-:W-:Y:S01]  /*52770*/  STL [R1+0xf98], R15 ;  /* 0x000f980f01007387 */ /* 0x000fe20000100800 */
[----:B------:R-:W-:Y:S02]  /*52780*/  IMAD.MOV.U32 R6, RZ, RZ, R15 ;  /* 0x000000ffff067224 */ /* 0x000fe400078e000f */
[----:B------:R-:W-:Y:S01]  /*52790*/  MOV R7, R16 ;  /* 0x0000001000077202 */ /* 0x000fe20000000f00 */
[----:B------:R1:W-:Y:S04]  /*527a0*/  STL [R1+0xf94], R16 ;  /* 0x000f941001007387 */ /* 0x0003e80000100800 */
[----:B------:R1:W-:Y:S01]  /*527b0*/  LDGSTS.E [R3+0x4080], desc[UR60][R6.64], P0 ;  /* 0x0408000006037fae */ /* 0x0003e2000812187c */
[----:B------:R-:W-:-:S05]  /*527c0*/  IADD3 R13, P2, R13, R4, RZ ;  /* 0x000000040d0d7210 */ /* 0x000fca0007f5e0ff */
        /* <DEDUP_REMOVED lines=17> */
[----:B------:R1:W-:Y:S04]  /*528e0*/  LDGSTS.E [R3+0x4880], desc[UR60][R6.64], P0 ;  /* 0x0488000006037fae */ /* 0x0003e8000812187c */
[----:B------:R-:W-:Y:S04]  /*528f0*/  STL [R1+0x7ec], R20 ;  /* 0x0007ec1401007387 */ /* 0x000fe80000100800 */
[----:B------:R-:W-:Y:S01]  /*52900*/  STL [R1+0x7e8], R10 ;  /* 0x0007e80a01007387 */ /* 0x000fe20000100800 */
[----:B-1----:R-:W-:-:S02]  /*52910*/  IMAD.MOV.U32 R6, RZ, RZ, R10 ;  /* 0x000000ffff067224 */ /* 0x002fc400078e000a */
[----:B------:R-:W-:Y:S01]  /*52920*/  IMAD.MOV.U32 R7, RZ, RZ, R12 ;  /* 0x000000ffff077224 */ /* 0x000fe200078e000c */
[----:B------:R1:W-:Y:S04]  /*52930*/  STL [R1+0x7e4], R12 ;  /* 0x0007e40c01007387 */ /* 0x0003e80000100800 */
[----:B------:R2:W-:Y:S04]  /*52940*/  LDGSTS.E [R3+0x4c80], desc[UR60][R6.64], P0 ;  /* 0x04c8000006037fae */ /* 0x0005e8000812187c */
[----:B-1----:R-:W2:Y:S04]  /*52950*/  LDL.LU R12, [R1+0xfd4] ;  /* 0x000fd400010c7983 */ /* 0x002ea80000300800 */
[----:B------:R-:W2:Y:S01]  /*52960*/  LDL.LU R10, [R1+0xfd8] ;  /* 0x000fd800010a7983 */ /* 0x000ea20000300800 */
[----:B----4-:R-:W-:-:S05]  /*52970*/  IADD3 R9, P1, R9, R4, RZ ;  /* 0x0000000409097210 */ /* 0x010fca0007f3e0ff */
[----:B---3--:R-:W-:Y:S01]  /*52980*/  IMAD.X R11, R11, 0x1, R0, P1 ;  /* 0x000000010b0b7824 */ /* 0x008fe200008e0600 */
[----:B------:R-:W-:Y:S01]  /*52990*/  STL [R1+0x7e0], R9 ;  /* 0x0007e00901007387 */ /* 0x000fe20000100800 */
[----:B--2---:R-:W-:-:S03]  /*529a0*/  IADD3 R17, P2, R17, R4, RZ ;  /* 0x0000000411117210 */ /* 0x004fc60007f5e0ff */
[----:B------:R1:W-:Y:S01]  /*529b0*/  STL [R1+0x7dc], R11 ;  /* 0x0007dc0b01007387 */ /* 0x0003e20000100800 */
[----:B------:R-:W-:Y:S01]  /*529c0*/  MOV R6, R9 ;  /* 0x0000000900067202 */ /* 0x000fe20000000f00 */
[----:B------:R-:W-:Y:S02]  /*529d0*/  IMAD.MOV.U32 R7, RZ, RZ, R11 ;  /* 0x000000ffff077224 */ /* 0x000fe400078e000b */
[----:B------:R-:W-:Y:S01]  /*529e0*/  IMAD.X R18, R18, 0x1, R0, P2 ;  /* 0x0000000112127824 */ /* 0x000fe200010e0600 */
[----:B------:R-:W-:Y:S04]  /*529f0*/  STL [R1+0x7d8], R17 ;  /* 0x0007d81101007387 */ /* 0x000fe80000100800 */
[----:B------:R2:W-:Y:S04]  /*52a00*/  LDGSTS.E [R3+0x5080], desc[UR60][R6.64], P0 ;  /* 0x0508000006037fae */ /* 0x0005e8000812187c */
[----:B-1----:R-:W3:Y:S04]  /*52a10*/  LDL.LU R11, [R1+0x7c4] ;  /* 0x0007c400010b7983 */ /* 0x002ee80000300800 */
[----:B------:R1:W-:Y:S04]  /*52a20*/  STL [R1+0x7d4], R18 ;  /* 0x0007d41201007387 */ /* 0x0003e80000100800 */
[----:B------:R-:W4:Y:S01]  /*52a30*/  LDL.LU R9, [R1+0x7c8] ;  /* 0x0007c80001097983 */ /* 0x000f220000300800 */
[----:B--2---:R-:W-:-:S02]  /*52a40*/  IMAD.MOV.U32 R6, RZ, RZ, R17 ;  /* 0x000000ffff067224 */ /* 0x004fc400078e0011 */
[----:B------:R-:W-:Y:S02]  /*52a50*/  IMAD.MOV.U32 R7, RZ, RZ, R18 ;  /* 0x000000ffff077224 */ /* 0x000fe400078e0012 */
[----:B-1----:R-:W2:Y:S04]  /*52a60*/  LDL.LU R18, [R1+0x7bc] ;  /* 0x0007bc0001127983 */ /* 0x002ea80000300800 */
[----:B------:R-:W2:Y:S04]  /*52a70*/  LDL.LU R17, [R1+0x7c0] ;  /* 0x0007c00001117983 */ /* 0x000ea80000300800 */
[----:B------:R1:W-:Y:S01]  /*52a80*/  LDGSTS.E [R3+0x5480], desc[UR60][R6.64], P0 ;  /* 0x0548000006037fae */ /* 0x0003e2000812187c */
[----:B------:R-:W-:-:S05]  /*52a90*/  IADD3 R15, P1, R15, R4, RZ ;  /* 0x000000040f0f7210 */ /* 0x000fca0007f3e0ff */
[----:B------:R-:W-:Y:S01]  /*52aa0*/  IMAD.X R16, R16, 0x1, R0, P1 ;  /* 0x0000000110107824 */ /* 0x000fe200008e0600 */
[----:B------:R-:W-:Y:S01]  /*52ab0*/  STL [R1+0x7d0], R15 ;  /* 0x0007d00f01007387 */ /* 0x000fe20000100800 */
[----:B------:R-:W-:-:S03]  /*52ac0*/  IADD3 R13, P2, R13, R4, RZ ;  /* 0x000000040d0d7210 */ /* 0x000fc60007f5e0ff */
[----:B------:R1:W-:Y:S02]  /*52ad0*/  STL [R1+0x7cc], R16 ;  /* 0x0007cc1001007387 */ /* 0x0003e40000100800 */
[----:B-1----:R-:W-:Y:S02]  /*52ae0*/  IMAD.MOV.U32 R7, RZ, RZ, R16 ;  /* 0x000000ffff077224 */ /* 0x002fe400078e0010 */
[----:B------:R-:W-:Y:S01]  /*52af0*/  IMAD.X R14, R14, 0x1, R0, P2 ;  /* 0x000000010e0e7824 */ /* 0x000fe200010e0600 */
[----:B------:R-:W-:Y:S01]  /*52b00*/  STL [R1+0xfd0], R13 ;  /* 0x000fd00d01007387 */ /* 0x000fe20000100800 */
[----:B------:R-:W-:-:S03]  /*52b10*/  IMAD.MOV.U32 R6, RZ, RZ, R15 ;  /* 0x000000ffff067224 */ /* 0x000fc600078e000f */
[----:B------:R-:W2:Y:S04]  /*52b20*/  LDL.LU R16, [R1+0x7b4] ;  /* 0x0007b40001107983 */ /* 0x000ea80000300800 */
[----:B------:R1:W-:Y:S04]  /*52b30*/  STL [R1+0xfcc], R14 ;  /* 0x000fcc0e01007387 */ /* 0x0003e80000100800 */
[----:B------:R-:W2:Y:S04]  /*52b40*/  LDL.LU R15, [R1+0x7b8] ;  /* 0x0007b800010f7983 */ /* 0x000ea80000300800 */
[----:B------:R1:W-:Y:S04]  /*52b50*/  LDGSTS.E [R3+0x5880], desc[UR60][R6.64], P0 ;  /* 0x0588000006037fae */ /* 0x0003e8000812187c */
[----:B------:R-:W2:Y:S04]  /*52b60*/  LDL.LU R20, [R1+0x7ac] ;  /* 0x0007ac0001147983 */ /* 0x000ea80000300800 */
[----:B------:R-:W2:Y:S01]  /*52b70*/  LDL.LU R19, [R1+0x7b0] ;  /* 0x0007b00001137983 */ /* 0x000ea20000300800 */
[----:B-1----:R-:W-:-:S02]  /*52b80*/  IMAD.MOV.U32 R6, RZ, RZ, R13 ;  /* 0x000000ffff067224 */ /* 0x002fc400078e000d */
[----:B------:R-:W-:Y:S02]  /*52b90*/  IMAD.MOV.U32 R7, RZ, RZ, R14 ;  /* 0x000000ffff077224 */ /* 0x000fe400078e000e */
[----:B------:R-:W2:Y:S01]  /*52ba0*/  LDL.LU R14, [R1+0x7a4] ;  /* 0x0007a400010e7983 */ /* 0x000ea20000300800 */
[----:B------:R-:W-:-:S03]  /*52bb0*/  IADD3 R10, P1, R10, R4, RZ ;  /* 0x000000040a0a7210 */ /* 0x000fc60007f3e0ff */
[----:B------:R-:W2:Y:S02]  /*52bc0*/  LDL.LU R13, [R1+0x7a8] ;  /* 0x0007a800010d7983 */ /* 0x000ea40000300800 */
[----:B------:R-:W-:Y:S02]  /*52bd0*/  IMAD.X R12, R12, 0x1, R0, P1 ;  /* 0x000000010c0c7824 */ /* 0x000fe400008e0600 */
[----:B------:R1:W-:Y:S04]  /*52be0*/  LDGSTS.E [R3+0x5c80], desc[UR60][R6.64], P0 ;  /* 0x05c8000006037fae */ /* 0x0003e8000812187c */
[----:B------:R-:W-:Y:S04]  /*52bf0*/  STL [R1+0xfd8], R10 ;  /* 0x000fd80a01007387 */ /* 0x000fe80000100800 */
[----:B------:R3:W-:Y:S01]  /*52c00*/  STL [R1+0xfd4], R12 ;  /* 0x000fd40c01007387 */ /* 0x0007e20000100800 */
[----:B-1----:R-:W-:-:S02]  /*52c10*/  IMAD.MOV.U32 R6, RZ, RZ, R10 ;  /* 0x000000ffff067224 */ /* 0x002fc400078e000a */
[----:B------:R-:W-:-:S05]  /*52c20*/  IMAD.MOV.U32 R7, RZ, RZ, R12 ;  /* 0x000000ffff077224 */ /* 0x000fca00078e000c */
[----:B------:R1:W-:Y:S01]  /*52c30*/  LDGSTS.E [R3+0x6080], desc[UR60][R6.64], P0 ;  /* 0x0608000006037fae */ /* 0x0003e2000812187c */
[----:B----4-:R-:W-:-:S04]  /*52c40*/  IADD3 R9, P2, R9, R4, RZ ;  /* 0x0000000409097210 */ /* 0x010fc80007f5e0ff */
[----:B---3--:R-:W-:Y:S01]  /*52c50*/  IADD3.X R11, R11, R0, RZ, P2, !PT ;  /* 0x000000000b0b7210 */ /* 0x008fe200017fe4ff */
[----:B------:R-:W-:Y:S01]  /*52c60*/  STL [R1+0x7c8], R9 ;  /* 0x0007c80901007387 */ /* 0x000fe20000100800 */
[----:B-1----:R-:W-:-:S03]  /*52c70*/  IMAD.MOV.U32 R6, RZ, RZ, R9 ;  /* 0x000000ffff067224 */ /* 0x002fc600078e0009 */
[----:B------:R-:W3:Y:S01]  /*52c80*/  LDL.LU R12, [R1+0x79c] ;  /* 0x00079c00010c7983 */ /* 0x000ee20000300800 */
[----:B--2---:R-:W-:Y:S01]  /*52c90*/  IADD3 R17, P1, R17, R4, RZ ;  /* 0x0000000411117210 */ /* 0x004fe20007f3e0ff */
[----:B------:R-:W-:Y:S02]  /*52ca0*/  IMAD.MOV.U32 R7, RZ, RZ, R11 ;  /* 0x000000ffff077224 */ /* 0x000fe400078e000b */
[----:B------:R1:W-:Y:S04]  /*52cb0*/  STL [R1+0x7c4], R11 ;  /* 0x0007c40b01007387 */ /* 0x0003e80000100800 */
[----:B------:R-:W2:Y:S01]  /*52cc0*/  LDL.LU R10, [R1+0x7a0] ;  /* 0x0007a000010a7983 */ /* 0x000ea20000300800 */
[----:B------:R-:W-:-:S03]  /*52cd0*/  IMAD.X R18, R18, 0x1, R0, P1 ;  /* 0x0000000112127824 */ /* 0x000fc600008e0600 */
[----:B------:R4:W-:Y:S04]  /*52ce0*/  LDGSTS.E [R3+0x6480], desc[UR60][R6.64], P0 ;  /* 0x0648000006037fae */ /* 0x0009e8000812187c */
[----:B-1----:R-:W3:Y:S04]  /*52cf0*/  LDL.LU R11, [R1+0x100c] ;  /* 0x00100c00010b7983 */ /* 0x002ee80000300800 */
[----:B------:R-:W3:Y:S04]  /*52d00*/  LDL.LU R9, [R1+0x1010] ;  /* 0x0010100001097983 */ /* 0x000ee80000300800 */
[----:B------:R-:W-:Y:S01]  /*52d10*/  STL [R1+0x7c0], R17 ;  /* 0x0007c01101007387 */ /* 0x000fe20000100800 */
[----:B----4-:R-:W-:-:S02]  /*52d20*/  IMAD.MOV.U32 R6, RZ, RZ, R17 ;  /* 0x000000ffff067224 */ /* 0x010fc400078e0011 */
[----:B------:R-:W-:Y:S01]  /*52d30*/  IMAD.MOV.U32 R7, RZ, RZ, R18 ;  /* 0x000000ffff077224 */ /* 0x000fe200078e0012 */
[----:B------:R1:W-:Y:S04]  /*52d40*/  STL [R1+0x7bc], R18 ;  /* 0x0007bc1201007387 */ /* 0x0003e80000100800 */
[----:B------:R4:W-:Y:S01]  /*52d50*/  LDGSTS.E [R3+0x6880], desc[UR60][R6.64], P0 ;  /* 0x0688000006037fae */ /* 0x0009e2000812187c */
[----:B------:R-:W-:-:S05]  /*52d60*/  IADD3 R15, P2, R15, R4, RZ ;  /* 0x000000040f0f7210 */ /* 0x000fca0007f5e0ff */
[----:B------:R-:W-:Y:S01]  /*52d70*/  IMAD.X R16, R16, 0x1, R0, P2 ;  /* 0x0000000110107824 */ /* 0x000fe200010e0600 */
[----:B------:R-:W-:Y:S04]  /*52d80*/  STL [R1+0x7b8], R15 ;  /* 0x0007b80f01007387 */ /* 0x000fe80000100800 */
[----:B-1----:R-:W3:Y:S01]  /*52d90*/  LDL.LU R18, [R1+0x1014] ;  /* 0x0010140001127983 */ /* 0x002ee20000300800 */
[----:B----4-:R-:W-:-:S03]  /*52da0*/  IMAD.MOV.U32 R7, RZ, RZ, R16 ;  /* 0x000000ffff077224 */ /* 0x010fc600078e0010 */
[----:B------:R1:W-:Y:S01]  /*52db0*/  STL [R1+0x7b4], R16 ;  /* 0x0007b41001007387 */ /* 0x0003e20000100800 */
[----:B------:R-:W-:-:S03]  /*52dc0*/  IMAD.MOV.U32 R6, RZ, RZ, R15 ;  /* 0x000000ffff067224 */ /* 0x000fc600078e000f */
[----:B------:R-:W4:Y:S01]  /*52dd0*/  LDL.LU R17, [R1+0x1018] ;  /* 0x0010180001117983 */ /* 0x000f220000300800 */
[----:B------:R-:W-:-:S03]  /*52de0*/  IADD3 R19, P1, R19, R4, RZ ;  /* 0x0000000413137210 */ /* 0x000fc60007f3e0ff */
[----:B------:R1:W-:Y:S04]  /*52df0*/  LDGSTS.E [R3+0x6c80], desc[UR60][R6.64], P0 ;  /* 0x06c8000006037fae */ /* 0x0003e8000812187c */
[----:B-1----:R-:W4:Y:S04]  /*52e00*/  LDL.LU R16, [R1+0x794] ;  /* 0x0007940001107983 */ /* 0x002f280000300800 */
[----:B------:R-:W4:Y:S01]  /*52e10*/  LDL.LU R15, [R1+0x798] ;  /* 0x00079800010f7983 */ /* 0x000f220000300800 */
[----:B------:R-:W-:Y:S02]  /*52e20*/  IADD3.X R20, R20, R0, RZ, P1, !PT ;  /* 0x0000000014147210 */ /* 0x000fe40000ffe4ff */
        /* <DEDUP_REMOVED lines=11> */
[----:B------:R-:W4:Y:S04]  /*52ee0*/  LDL.LU R14, [R1+0x78c] ;  /* 0x00078c00010e7983 */ /* 0x000f280000300800 */
[----:B------:R-:W4:Y:S04]  /*52ef0*/  LDL.LU R13, [R1+0x790] ;  /* 0x00079000010d7983 */ /* 0x000f280000300800 */
[----:B------:R1:W-:Y:S01]  /*52f00*/  LDGSTS.E [R3+0x7480], desc[UR60][R6.64], P0 ;  /* 0x0748000006037fae */ /* 0x0003e2000812187c */
[----:B--2---:R-:W-:-:S05]  /*52f10*/  IADD3 R10, P1, R10, R4, RZ ;  /* 0x000000040a0a7210 */ /* 0x004fca0007f3e0ff */
        /* <DEDUP_REMOVED lines=10> */
[----:B------:R-:W3:Y:S04]  /*52fc0*/  LDL.LU R10, [R1+0x788] ;  /* 0x00078800010a7983 */ /* 0x000ee80000300800 */
[----:B------:R1:W-:Y:S02]  /*52fd0*/  LDGSTS.E [R3+0x7880], desc[UR60][R6.64], P0 ;  /* 0x0788000006037fae */ /* 0x0003e4000812187c */
[----:B-1----:R-:W-:Y:S01]  /*52fe0*/  MOV R7, R11 ;  /* 0x0000000b00077202 */ /* 0x002fe20000000f00 */
[----:B------:R-:W-:Y:S01]  /*52ff0*/  IMAD.MOV.U32 R6, RZ, RZ, R9 ;  /* 0x000000ffff067224 */ /* 0x000fe200078e0009 */
[----:B------:R-:W2:Y:S04]  /*53000*/  LDL.LU R11, [R1+0x77c] ;  /* 0x00077c00010b7983 */ /* 0x000ea80000300800 */
[----:B------:R-:W2:Y:S04]  /*53010*/  LDL.LU R9, [R1+0x780] ;  /* 0x0007800001097983 */ /* 0x000ea80000300800 */
[----:B------:R1:W-:Y:S01]  /*53020*/  LDGSTS.E [R3+0x7c80], desc[UR60][R6.64], P0 ;  /* 0x07c8000006037fae */ /* 0x0003e2000812187c */
[----:B----4-:R-:W-:-:S05]  /*53030*/  IADD3 R17, P1, R17, R4, RZ ;  /* 0x0000000411117210 */ /* 0x010fca0007f3e0ff */
[----:B------:R-:W-:Y:S01]  /*53040*/  IMAD.X R18, R18, 0x1, R0, P1 ;  /* 0x0000000112127824 */ /* 0x000fe200008e0600 */
[----:B------:R-:W-:Y:S01]  /*53050*/  STL [R1+0x1018], R17 ;  /* 0x0010181101007387 */ /* 0x000fe20000100800 */
[----:B------:R-:W-:-:S03]  /*53060*/  IADD3 R15, P2, R15, R4, RZ ;  /* 0x000000040f0f7210 */ /* 0x000fc60007f5e0ff */
[----:B------:R4:W-:Y:S02]  /*53070*/  STL [R1+0x1014], R18 ;  /* 0x0010141201007387 */ /* 0x0009e40000100800 */
[----:B------:R-:W-:Y:S02]  /*53080*/  IMAD.X R16, R16, 0x1, R0, P2 ;  /* 0x0000000110107824 */ /* 0x000fe400010e0600 */
[----:B------:R-:W-:Y:S04]  /*53090*/  STL [R1+0x798], R15 ;  /* 0x0007980f01007387 */ /* 0x000fe80000100800 */
[----:B------:R-:W2:Y:S04]  /*530a0*/  LDL.LU R22, [R1+0x774] ;  /* 0x0007740001167983 */ /* 0x000ea80000300800 */
[----:B------:R2:W-:Y:S04]  /*530b0*/  STL [R1+0x794], R16 ;  /* 0x0007941001007387 */ /* 0x0005e80000100800 */
[----:B------:R-:W2:Y:S01]  /*530c0*/  LDL.LU R21, [R1+0x778] ;  /* 0x0007780001157983 */ /* 0x000ea20000300800 */
[----:B-1----:R-:W-:-:S02]  /*530d0*/  IMAD.MOV.U32 R6, RZ, RZ, R17 ;  /* 0x000000ffff067224 */ /* 0x002fc400078e0011 */
[----:B------:R-:W-:Y:S01]  /*530e0*/  IMAD.MOV.U32 R7, RZ, RZ, R18 ;  /* 0x000000ffff077224 */ /* 0x000fe200078e0012 */
[----:B------:R-:W2:Y:S04]  /*530f0*/  LDL.LU R20, [R1+0x76c] ;  /* 0x00076c0001147983 */ /* 0x000ea80000300800 */
[----:B------:R-:W2:Y:S04]  /*53100*/  LDL.LU R19, [R1+0x770] ;  /* 0x0007700001137983 */ /* 0x000ea80000300800 */
[----:B------:R1:W-:Y:S04]  /*53110*/  LDGSTS.E [R3+0x20080], desc[UR60][R6.64], P0 ;  /* 0x2008000006037fae */ /* 0x0003e8000812187c */
[----:B----4-:R-:W4:Y:S04]  /*53120*/  LDL.LU R18, [R1+0x104c] ;  /* 0x00104c0001127983 */ /* 0x010f280000300800 */
[----:B------:R-:W4:Y:S01]  /*53130*/  LDL.LU R17, [R1+0x1050] ;  /* 0x0010500001117983 */ /* 0x000f220000300800 */
[----:B------:R-:W-:Y:S01]  /*53140*/  IADD3 R13, P1, R13, R4, RZ ;  /* 0x000000040d0d7210 */ /* 0x000fe20007f3e0ff */
[----:B-1----:R-:W-:-:S02]  /*53150*/  IMAD.MOV.U32 R6, RZ, RZ, R15 ;  /* 0x000000ffff067224 */ /* 0x002fc400078e000f */
[----:B------:R-:W-:Y:S02]  /*53160*/  IMAD.MOV.U32 R7, RZ, RZ, R16 ;  /* 0x000000ffff077224 */ /* 0x000fe400078e0010 */
[----:B------:R-:W-:Y:S01]  /*53170*/  IMAD.X R14, R14, 0x1, R0, P1 ;  /* 0x000000010e0e7824 */ /* 0x000fe200008e0600 */
[----:B------:R-:W-:Y:S04]  /*53180*/  STL [R1+0x790], R13 ;  /* 0x0007900d01007387 */ /* 0x000fe80000100800 */
[----:B------:R1:W-:Y:S04]  /*53190*/  LDGSTS.E [R3+0x20480], desc[UR60][R6.64], P0 ;  /* 0x2048000006037fae */ /* 0x0003e8000812187c */
[----:B------:R2:W-:Y:S01]  /*531a0*/  STL [R1+0x78c], R14 ;  /* 0x00078c0e01007387 */ /* 0x0005e20000100800 */
[----:B-1----:R-:W-:-:S02]  /*531b0*/  IMAD.MOV.U32 R6, RZ, RZ, R13 ;  /* 0x000000ffff067224 */ /* 0x002fc400078e000d */
[----:B------:R-:W-:-:S05]  /*531c0*/  IMAD.MOV.U32 R7, RZ, RZ, R14 ;  /* 0x000000ffff077224 */ /* 0x000fca00078e000e */
[----:B------:R1:W-:Y:S01]  /*531d0*/  LDGSTS.E [R3+0x20880], desc[UR60][R6.64], P0 ;  /* 0x2088000006037fae */ /* 0x0003e2000812187c */
[----:B---3--:R-:W-:-:S05]  /*531e0*/  IADD3 R10, P2, R10, R4, RZ ;  /* 0x000000040a0a7210 */ /* 0x008fca0007f5e0ff */
[----:B--2---:R-:W-:Y:S01]  /*531f0*/  IMAD.X R12, R12, 0x1, R0, P2 ;  /* 0x000000010c0c7824 */ /* 0x004fe200010e0600 */
[----:B------:R-:W-:Y:S04]  /*53200*/  STL [R1+0x788], R10 ;  /* 0x0007880a01007387 */ /* 0x000fe80000100800 */
[----:B------:R-:W2:Y:S04]  /*53210*/  LDL.LU R16, [R1+0x1054] ;  /* 0x0010540001107983 */ /* 0x000ea80000300800 */
[----:B------:R3:W-:Y:S01]  /*53220*/  STL [R1+0x784], R12 ;  /* 0x0007840c01007387 */ /* 0x0007e20000100800 */
[----:B-1----:R-:W-:-:S03]  /*53230*/  MOV R6, R10 ;  /* 0x0000000a00067202 */ /* 0x002fc60000000f00 */
[----:B------:R-:W2:Y:S01]  /*53240*/  LDL.LU R15, [R1+0x1058] ;  /* 0x00105800010f7983 */ /* 0x000ea20000300800 */
[----:B------:R-:W-:-:S03]  /*53250*/  IADD3 R9, P1, R9, R4, RZ ;  /* 0x0000000409097210 */ /* 0x000fc60007f3e0ff */
[----:B------:R-:W2:Y:S01]  /*53260*/  LDL.LU R14, [R1+0x764] ;  /* 0x00076400010e7983 */ /* 0x000ea20000300800 */
[----:B------:R-:W-:Y:S02]  /*53270*/  IMAD.MOV.U32 R7, RZ, RZ, R12 ;  /* 0x000000ffff077224 */ /* 0x000fe400078e000c */
[----:B------:R-:W-:Y:S01]  /*53280*/  IMAD.X R11, R11, 0x1, R0, P1 ;  /* 0x000000010b0b7824 */ /* 0x000fe200008e0600 */
[----:B------:R-:W2:Y:S04]  /*53290*/  LDL.LU R13, [R1+0x768] ;  /* 0x00076800010d7983 */ /* 0x000ea80000300800 */
[----:B---3--:R-:W3:Y:S04]  /*532a0*/  LDL.LU R12, [R1+0x75c] ;  /* 0x00075c00010c7983 */ /* 0x008ee80000300800 */
[----:B------:R-:W3:Y:S04]  /*532b0*/  LDL.LU R10, [R1+0x760] ;  /* 0x00076000010a7983 */ /* 0x000ee80000300800 */
        /* <DEDUP_REMOVED lines=8> */
[----:B------:R-:W3:Y:S04]  /*53340*/  LDL.LU R11, [R1+0x754] ;  /* 0x00075400010b7983 */ /* 0x000ee80000300800 */
[----:B------:R-:W-:Y:S04]  /*53350*/  STL [R1+0x774], R22 ;  /* 0x0007741601007387 */ /* 0x000fe80000100800 */
[----:B------:R-:W3:Y:S01]  /*53360*/  LDL.LU R9, [R1+0x758] ;  /* 0x0007580001097983 */ /* 0x000ee20000300800 */
[----:B------:R-:W-:-:S03]  /*53370*/  IADD3 R19, P1, R19, R4, RZ ;  /* 0x0000000413137210 */ /* 0x000fc60007f3e0ff */
[----:B------:R1:W-:Y:S02]  /*53380*/  LDGSTS.E [R3+0x21080], desc[UR60][R6.64], P0 ;  /* 0x2108000006037fae */ /* 0x0003e4000812187c */
[----:B------:R-:W-:Y:S01]  /*53390*/  IMAD.X R20, R20, 0x1, R0, P1 ;  /* 0x0000000114147824 */ /* 0x000fe200008e0600 */
[----:B----4-:R-:W-:Y:S01]  /*533a0*/  IADD3 R17, P2, R17, R4, RZ ;  /* 0x0000000411117210 */ /* 0x010fe20007f5e0ff */
[----:B-1----:R-:W-:Y:S02]  /*533b0*/  IMAD.MOV.U32 R6, RZ, RZ, R21 ;  /* 0x000000ffff067224 */ /* 0x002fe400078e0015 */
[----:B------:R-:W-:Y:S02]  /*533c0*/  IMAD.MOV.U32 R7, RZ, RZ, R22 ;  /* 0x000000ffff077224 */ /* 0x000fe400078e0016 */
[----:B------:R-:W-:-:S03]  /*533d0*/  IMAD.X R18, R18, 0x1, R0, P2 ;  /* 0x0000000112127824 */ /* 0x000fc600010e0600 */
[----:B------:R1:W-:Y:S02]  /*533e0*/  LDGSTS.E [R3+0x21480], desc[UR60][R6.64], P0 ;  /* 0x2148000006037fae */ /* 0x0003e4000812187c */
[----:B-1----:R-:W-:Y:S01]  /*533f0*/  IMAD.MOV.U32 R6, RZ, RZ, R19 ;  /* 0x000000ffff067224 */ /* 0x002fe200078e0013 */
[----:B------:R-:W-:Y:S01]  /*53400*/  MOV R7, R20 ;  /* 0x0000001400077202 */ /* 0x000fe20000000f00 */
[----:B------:R-:W-:Y:S04]  /*53410*/  STL [R1+0x770], R19 ;  /* 0x0007701301007387 */ /* 0x000fe80000100800 */
[----:B------:R1:W-:Y:S04]  /*53420*/  LDGSTS.E [R3+0x21880], desc[UR60][R6.64], P0 ;  /* 0x2188000006037fae */ /* 0x0003e8000812187c */
[----:B------:R-:W-:Y:S01]  /*53430*/  STL [R1+0x76c], R20 ;  /* 0x00076c1401007387 */ /* 0x000fe20000100800 */
[----:B-1----:R-:W-:-:S02]  /*53440*/  IMAD.MOV.U32 R6, RZ, RZ, R17 ;  /* 0x000000ffff067224 */ /* 0x002fc400078e0011 */
[----:B------:R-:W-:Y:S01]  /*53450*/  IMAD.MOV.U32 R7, RZ, RZ, R18 ;  /* 0x000000ffff077224 */ /* 0x000fe200078e0012 */
[----:B------:R-:W-:Y:S04]  /*53460*/  STL [R1+0x1050], R17 ;  /* 0x0010501101007387 */ /* 0x000fe80000100800 */
[----:B------:R1:W-:Y:S04]  /*53470*/  LDGSTS.E [R3+0x21c80], desc[UR60][R6.64], P0 ;  /* 0x21c8000006037fae */ /* 0x0003e8000812187c */
[----:B------:R-:W-:Y:S01]  /*53480*/  STL [R1+0x104c], R18 ;  /* 0x00104c1201007387 */ /* 0x000fe20000100800 */
[----:B--2---:R-:W-:-:S05]  /*53490*/  IADD3 R15, P1, R15, R4, RZ ;  /* 0x000000040f0f7210 */ /* 0x004fca0007f3e0ff */
[----:B------:R-:W-:Y:S01]  /*534a0*/  IMAD.X R16, R16, 0x1, R0, P1 ;  /* 0x0000000110107824 */ /* 0x000fe200008e0600 */
[-C--:B------:R-:W-:Y:S01]  /*534b0*/  IADD3 R13, P2, R13, R4.reuse, RZ ;  /* 0x000000040d0d7210 */ /* 0x080fe20007f5e0ff */
[----:B-1----:R-:W-:Y:S01]  /*534c0*/  IMAD.MOV.U32 R6, RZ, RZ, R15 ;  /* 0x000000ffff067224 */ /* 0x002fe200078e000f */
[----:B------:R-:W-:Y:S01]  /*534d0*/  STL [R1+0x1058], R15 ;  /* 0x0010580f01007387 */ /* 0x000fe20000100800 */
[----:B------:R-:W-:Y:S02]  /*534e0*/  IMAD.MOV.U32 R7, RZ, RZ, R16 ;  /* 0x000000ffff077224 */ /* 0x000fe400078e0010 */
[--C-:B------:R-:W-:Y:S01]  /*534f0*/  IMAD.X R14, R14, 0x1, R0.reuse, P2 ;  /* 0x000000010e0e7824 */ /* 0x100fe200010e0600 */
[----:B---3--:R-:W-:Y:S01]  /*53500*/  IADD3 R10, P1, R10, R4, RZ ;  /* 0x000000040a0a7210 */ /* 0x008fe20007f3e0ff */
[----:B------:R-:W-:Y:S04]  /*53510*/  STL [R1+0x1054], R16 ;  /* 0x0010541001007387 */ /* 0x000fe80000100800 */
[----:B------:R-:W-:Y:S01]  /*53520*/  IMAD.X R12, R12, 0x1, R0, P1 ;  /* 0x000000010c0c7824 */ /* 0x000fe200008e0600 */
[----:B------:R1:W-:Y:S04]  /*53530*/  STL [R1+0x768], R13 ;  /* 0x0007680d01007387 */ /* 0x0003e80000100800 */
[----:B------:R-:W-:Y:S04]  /*53540*/  STL [R1+0x764], R14 ;  /* 0x0007640e01007387 */ /* 0x000fe80000100800 */
[----:B------:R2:W-:Y:S04]  /*53550*/  LDGSTS.E [R3+0x22080], desc[UR60][R6.64], P0 ;  /* 0x2208000006037fae */ /* 0x0005e8000812187c */
[----:B------:R3:W-:Y:S04]  /*53560*/  STL [R1+0x760], R10 ;  /* 0x0007600a01007387 */ /* 0x0007e80000100800 */
[----:B------:R-:W-:Y:S01]  /*53570*/  STL [R1+0x75c], R12 ;  /* 0x00075c0c01007387 */ /* 0x000fe20000100800 */
[----:B--2---:R-:W-:-:S02]  /*53580*/  IMAD.MOV.U32 R6, RZ, RZ, R13 ;  /* 0x000000ffff067224 */ /* 0x004fc400078e000d */
[----:B------:R-:W-:-:S05]  /*53590*/  IMAD.MOV.U32 R7, RZ, RZ, R14 ;  /* 0x000000ffff077224 */ /* 0x000fca00078e000e */
[----:B------:R2:W-:Y:S01]  /*535a0*/  LDGSTS.E [R3+0x22480], desc[UR60][R6.64], P0 ;  /* 0x2248000006037fae */ /* 0x0005e2000812187c */
[----:B------:R-:W-:-:S05]  /*535b0*/  IADD3 R9, P2, R9, R4, RZ ;  /* 0x0000000409097210 */ /* 0x000fca0007f5e0ff */
[----:B------:R-:W-:Y:S01]  /*535c0*/  IMAD.X R11, R11, 0x1, R0, P2 ;  /* 0x000000010b0b7824 */ /* 0x000fe200010e0600 */
[----:B------:R-:W-:Y:S04]  /*535d0*/  STL [R1+0x758], R9 ;  /* 0x0007580901007387 */ /* 0x000fe80000100800 */
[----:B-1----:R-:W4:Y:S01]  /*535e0*/  LDL.LU R13, [R1+0x18b8] ;  /* 0x0018b800010d7983 */ /* 0x002f220000300800 */
[----:B--2---:R-:W-:-:S03]  /*535f0*/  MOV R6, R10 ;  /* 0x0000000a00067202 */ /* 0x004fc60000000f00 */
[----:B------:R1:W-:Y:S04]  /*53600*/  STL [R1+0x754], R11 ;  /* 0x0007540b01007387 */ /* 0x0003e80000100800 */
[----:B---3--:R-:W2:Y:S01]  /*53610*/  LDL.LU R10, [R1+0x628] ;  /* 0x00062800010a7983 */ /* 0x008ea20000300800 */
[----:B------:R-:W-:-:S03]  /*53620*/  IMAD.MOV.U32 R7, RZ, RZ, R12 ;  /* 0x000000ffff077224 */ /* 0x000fc600078e000c */
[----:B------:R-:W3:Y:S04]  /*53630*/  LDL.LU R17, [R1+0x624] ;  /* 0x0006240001117983 */ /* 0x000ee80000300800 */
[----:B------:R-:W3:Y:S04]  /*53640*/  LDL.LU R19, [R1+0x1094] ;  /* 0x0010940001137983 */ /* 0x000ee80000300800 */
[----:B------:R-:W3:Y:S04]  /*53650*/  LDL.LU R16, [R1+0x1098] ;  /* 0x0010980001107983 */ /* 0x000ee80000300800 */
[----:B------:R1:W-:Y:S02]  /*53660*/  LDGSTS.E [R3+0x22880], desc[UR60][R6.64], P0 ;  /* 0x2288000006037fae */ /* 0x0003e4000812187c */
[----:B-1----:R-:W-:-:S02]  /*53670*/  IMAD.MOV.U32 R7, RZ, RZ, R11 ;  /* 0x000000ffff077224 */ /* 0x002fc400078e000b */
[----:B------:R-:W-:Y:S01]  /*53680*/  IMAD.MOV.U32 R6, RZ, RZ, R9 ;  /* 0x000000ffff067224 */ /* 0x000fe200078e0009 */
[----:B------:R-:W3:Y:S04]  /*53690*/  LDL.LU R11, [R1+0x108c] ;  /* 0x00108c00010b7983 */ /* 0x000ee80000300800 */
[----:B------:R-:W3:Y:S01]  /*536a0*/  LDL.LU R9, [R1+0x1090] ;  /* 0x0010900001097983 */ /* 0x000ee20000300800 */
[-C--:B------:R-:W-:Y:S02]  /*536b0*/  IADD3 R187, P1, R187, R4.reuse, RZ ;  /* 0x00000004bbbb7210 */ /* 0x080fe40007f3e0ff */
[-C--:B------:R-:W-:Y:S01]  /*536c0*/  IADD3 R203, P2, R203, R4.reuse, RZ ;  /* 0x00000004cbcb7210 */ /* 0x080fe20007f5e0ff */
[----:B------:R1:W-:Y:S02]  /*536d0*/  LDGSTS.E [R3+0x22c80], desc[UR60][R6.64], P0 ;  /* 0x22c8000006037fae */ /* 0x0003e4000812187c */
[--C-:B------:R-:W-:Y:S01]  /*536e0*/  IMAD.X R186, R186, 0x1, R0.reuse, P1 ;  /* 0x00000001baba7824 */ /* 0x100fe200008e0600 */
[----:B------:R-:W-:Y:S01]  /*536f0*/  IADD3 R219, P1, R219, R4, RZ ;  /* 0x00000004dbdb7210 */ /* 0x000fe20007f3e0ff */
[----:B------:R-:W-:Y:S01]  /*53700*/  IMAD.X R202, R202, 0x1, R0, P2 ;  /* 0x00000001caca7824 */ /* 0x000fe200010e0600 */
[----:B------:R-:W3:Y:S01]  /*53710*/  LDL.LU R20, [R1+0x74c] ;  /* 0x00074c0001147983 */ /* 0x000ee20000300800 */
[----:B-1----:R-:W-:-:S02]  /*53720*/  IMAD.MOV.U32 R6, RZ, RZ, R187 ;  /* 0x000000ffff067224 */ /* 0x002fc400078e00bb */
[----:B------:R-:W-:Y:S01]  /*53730*/  IMAD.MOV.U32 R7, RZ, RZ, R186 ;  /* 0x000000ffff077224 */ /* 0x000fe200078e00ba */
[----:B------:R-:W-:Y:S01]  /*53740*/  IADD3 R235, P2, R235, R4, RZ ;  /* 0x00000004ebeb7210 */ /* 0x000fe20007f5e0ff */
[----:B------:R-:W-:Y:S01]  /*53750*/  IMAD.X R218, R218, 0x1, R0, P1 ;  /* 0x00000001dada7824 */ /* 0x000fe200008e0600 */
[----:B------:R-:W3:Y:S04]  /*53760*/  LDL.LU R18, [R1+0x750] ;  /* 0x0007500001127983 */ /* 0x000ee80000300800 */
[----:B------:R1:W-:Y:S01]  /*53770*/  LDGSTS.E [R3+0x23080], desc[UR60][R6.64], P0 ;  /* 0x2308000006037fae */ /* 0x0003e2000812187c */
[----:B------:R-:W-:-:S03]  /*53780*/  IADD3.X R234, R234, R0, RZ, P2, !PT ;  /* 0x00000000eaea7210 */ /* 0x000fc600017fe4ff */
[----:B------:R-:W3:Y:S04]  /*53790*/  LDL.LU R15, [R1+0x744] ;  /* 0x00074400010f7983 */ /* 0x000ee80000300800 */
[----:B------:R-:W3:Y:S01]  /*537a0*/  LDL.LU R14, [R1+0x748] ;  /* 0x00074800010e7983 */ /* 0x000ee20000300800 */
[----:B-1----:R-:W-:-:S03]  /*537b0*/  IMAD.MOV.U32 R6, RZ, RZ, R203 ;  /* 0x000000ffff067224 */ /* 0x002fc600078e00cb */
[----:B------:R-:W3:Y:S01]  /*537c0*/  LDL.LU R12, [R1+0x740] ;  /* 0x00074000010c7983 */ /* 0x000ee20000300800 */
        /* <DEDUP_REMOVED lines=8> */
[----:B----4-:R-:W-:-:S05]  /*53850*/  IADD3 R13, P1, R13, R4, RZ ;  /* 0x000000040d0d7210 */ /* 0x010fca0007f3e0ff */
[----:B------:R-:W-:Y:S01]  /*53860*/  IMAD.X R246, R246, 0x1, R0, P1 ;  /* 0x00000001f6f67824 */ /* 0x000fe200008e0600 */
[-C--:B--2---:R-:W-:Y:S01]  /*53870*/  IADD3 R10, P2, R10, R4.reuse, RZ ;  /* 0x000000040a0a7210 */ /* 0x084fe20007f5e0ff */
[----:B-1----:R-:W-:Y:S02]  /*53880*/  IMAD.MOV.U32 R6, RZ, RZ, R13 ;  /* 0x000000ffff067224 */ /* 0x002fe400078e000d */
[----:B------:R-:W-:Y:S02]  /*53890*/  IMAD.MOV.U32 R7, RZ, RZ, R246 ;  /* 0x000000ffff077224 */ /* 0x000fe400078e00f6 */
[----:B---3--:R-:W-:Y:S01]  /*538a0*/  IMAD.X R17, R17, 0x1, R0, P2 ;  /* 0x0000000111117824 */ /* 0x008fe200010e0600 */
[----:B------:R1:W-:Y:S04]  /*538b0*/  STL [R1+0x18b8], R13 ;  /* 0x0018b80d01007387 */ /* 0x0003e80000100800 */
[----:B------:R-:W-:Y:S01]  /*538c0*/  STL [R1+0x628], R10 ;  /* 0x0006280a01007387 */ /* 0x000fe20000100800 */
[----:B------:R-:W-:-:S03]  /*538d0*/  IADD3 R16, P1, R16, R4, RZ ;  /* 0x0000000410107210 */ /* 0x000fc60007f3e0ff */
[----:B------:R2:W-:Y:S04]  /*538e0*/  LDGSTS.E [R3+0x24080], desc[UR60][R6.64], P0 ;  /* 0x2408000006037fae */ /* 0x0005e8000812187c */
[----:B-1----:R-:W3:Y:S04]  /*538f0*/  LDL.LU R13, [R1+0x73c] ;  /* 0x00073c00010d7983 */ /* 0x002ee80000300800 */
[----:B------:R1:W-:Y:S01]  /*53900*/  STL [R1+0x624], R17 ;  /* 0x0006241101007387 */ /* 0x0003e20000100800 */
[----:B--2---:R-:W-:Y:S02]  /*53910*/  IMAD.MOV.U32 R7, RZ, RZ, R17 ;  /* 0x000000ffff077224 */ /* 0x004fe400078e0011 */
[----:B------:R-:W-:Y:S01]  /*53920*/  IMAD.MOV.U32 R6, RZ, RZ, R10 ;  /* 0x000000ffff067224 */ /* 0x000fe200078e000a */
[----:B-1----:R-:W2:Y:S01]  /*53930*/  LDL.LU R17, [R1+0x10cc] ;  /* 0x0010cc0001117983 */ /* 0x002ea20000300800 */
[----:B------:R-:W-:-:S03]  /*53940*/  IADD3.X R19, R19, R0, RZ, P1, !PT ;  /* 0x0000000013137210 */ /* 0x000fc60000ffe4ff */
[----:B------:R-:W4:Y:S01]  /*53950*/  LDL.LU R10, [R1+0x10d0] ;  /* 0x0010d000010a7983 */ /* 0x000f220000300800 */
[----:B------:R-:W-:-:S03]  /*53960*/  IADD3 R9, P2, R9, R4, RZ ;  /* 0x0000000409097210 */ /* 0x000fc60007f5e0ff */
[----:B------:R1:W-:Y:S02]  /*53970*/  LDGSTS.E [R3+0x24480], desc[UR60][R6.64], P0 ;  /* 0x2448000006037fae */ /* 0x0003e4000812187c */
[----:B------:R-:W-:Y:S02]  /*53980*/  IMAD.X R11, R11, 0x1, R0, P2 ;  /* 0x000000010b0b7824 */ /* 0x000fe400010e0600 */
[----:B------:R-:W-:Y:S04]  /*53990*/  STL [R1+0x1098], R16 ;  /* 0x0010981001007387 */ /* 0x000fe80000100800 */
[----:B------:R1:W-:Y:S02]  /*539a0*/  STL [R1+0x1094], R19 ;  /* 0x0010941301007387 */ /* 0x0003e40000100800 */
[----:B-1----:R-:W-:-:S02]  /*539b0*/  IMAD.MOV.U32 R6, RZ, RZ, R16 ;  /* 0x000000ffff067224 */ /* 0x002fc400078e0010 */
[----:B------:R-:W-:Y:S01]  /*539c0*/  IMAD.MOV.U32 R7, RZ, RZ, R19 ;  /* 0x000000ffff077224 */ /* 0x000fe200078e0013 */
[----:B------:R-:W-:Y:S04]  /*539d0*/  STL [R1+0x1090], R9 ;  /* 0x0010900901007387 */ /* 0x000fe80000100800 */
        /* <DEDUP_REMOVED lines=9> */
[-C--:B------:R-:W-:Y:S01]  /*53a70*/  IADD3 R14, P2, R14, R4.reuse, RZ ;  /* 0x000000040e0e7210 */ /* 0x080fe20007f5e0ff */
[----:B------:R1:W-:Y:S02]  /*53a80*/  LDGSTS.E [R3+0x24c80], desc[UR60][R6.64], P0 ;  /* 0x24c8000006037fae */ /* 0x0003e4000812187c */
[--C-:B------:R-:W-:Y:S01]  /*53a90*/  IMAD.X R20, R20, 0x1, R0.reuse, P1 ;  /* 0x0000000114147824 */ /* 0x100fe200008e0600 */
[----:B------:R-:W-:Y:S01]  /*53aa0*/  IADD3 R12, P1, R12, R4, RZ ;  /* 0x000000040c0c7210 */ /* 0x000fe20007f3e0ff */
[----:B------:R-:W-:Y:S01]  /*53ab0*/  IMAD.X R15, R15, 0x1, R0, P2 ;  /* 0x000000010f0f7824 */ /* 0x000fe200010e0600 */
[----:B------:R-:W-:Y:S01]  /*53ac0*/  STL [R1+0x750], R18 ;  /* 0x0007501201007387 */ /* 0x000fe20000100800 */
[----:B-1----:R-:W-:-:S02]  /*53ad0*/  IMAD.MOV.U32 R6, RZ, RZ, R18 ;  /* 0x000000ffff067224 */ /* 0x002fc400078e0012 */
[----:B------:R-:W-:Y:S01]  /*53ae0*/  IMAD.MOV.U32 R7, RZ, RZ, R20 ;  /* 0x000000ffff077224 */ /* 0x000fe200078e0014 */
[----:B------:R-:W-:Y:S04]  /*53af0*/  STL [R1+0x74c], R20 ;  /* 0x00074c1401007387 */ /* 0x000fe80000100800 */
[----:B------:R1:W-:Y:S04]  /*53b00*/  LDGSTS.E [R3+0x25080], desc[UR60][R6.64], P0 ;  /* 0x2508000006037fae */ /* 0x0003e8000812187c */
[----:B------:R-:W-:Y:S04]  /*53b10*/  STL [R1+0x748], R14 ;  /* 0x0007480e01007387 */ /* 0x000fe80000100800 */
[----:B------:R1:W-:Y:S02]  /*53b20*/  STL [R1+0x744], R15 ;  /* 0x0007440f01007387 */ /* 0x0003e40000100800 */
[----:B-1----:R-:W-:Y:S01]  /*53b30*/  IMAD.MOV.U32 R6, RZ, RZ, R14 ;  /* 0x000000ffff067224 */ /* 0x002fe200078e000e */
[----:B------:R-:W-:-:S02]  /*53b40*/  MOV R7, R15 ;  /* 0x0000000f00077202 */ /* 0x000fc40000000f00 */
[----:B------:R-:W2:Y:S04]  /*53b50*/  LDL.LU R15, [R1+0x72c] ;  /* 0x00072c00010f7983 */ /* 0x000ea80000300800 */
[----:B------:R-:W2:Y:S04]  /*53b60*/  LDL.LU R14, [R1+0x730] ;  /* 0x00073000010e7983 */ /* 0x000ea80000300800 */
[----:B------:R-:W-:Y:S04]  /*53b70*/  STL [R1+0x740], R12 ;  /* 0x0007400c01007387 */ /* 0x000fe80000100800 */
[----:B------:R1:W-:Y:S02]  /*53b80*/  LDGSTS.E [R3+0x25480], desc[UR60][R6.64], P0 ;  /* 0x2548000006037fae */ /* 0x0003e4000812187c */
[----:B-1----:R-:W-:-:S02]  /*53b90*/  IMAD.MOV.U32 R6, RZ, RZ, R12 ;  /* 0x000000ffff067224 */ /* 0x002fc400078e000c */
[----:B---3--:R-:W-:-:S04]  /*53ba0*/  IMAD.X R13, R13, 0x1, R0, P1 ;  /* 0x000000010d0d7824 */ /* 0x008fc800008e0600 */
[----:B------:R-:W-:Y:S01]  /*53bb0*/  IMAD.MOV.U32 R7, RZ, RZ, R13 ;  /* 0x000000ffff077224 */ /* 0x000fe200078e000d */
[----:B------:R1:W-:Y:S04]  /*53bc0*/  STL [R1+0x73c], R13 ;  /* 0x00073c0d01007387 */ /* 0x0003e80000100800 */
[----:B------:R3:W-:Y:S01]  /*53bd0*/  LDGSTS.E [R3+0x25880], desc[UR60][R6.64], P0 ;  /* 0x2588000006037fae */ /* 0x0007e2000812187c */
[----:B----4-:R-:W-:-:S05]  /*53be0*/  IADD3 R10, P2, R10, R4, RZ ;  /* 0x000000040a0a7210 */ /* 0x010fca0007f5e0ff */
[----:B--2---:R-:W-:Y:S01]  /*53bf0*/  IMAD.X R17, R17, 0x1, R0, P2 ;  /* 0x0000000111117824 */ /* 0x004fe200010e0600 */
[----:B------:R2:W-:Y:S04]  /*53c00*/  STL [R1+0x10d0], R10 ;  /* 0x0010d00a01007387 */ /* 0x0005e80000100800 */
[----:B-1----:R-:W4:Y:S04]  /*53c10*/  LDL.LU R13, [R1+0x724] ;  /* 0x00072400010d7983 */ /* 0x002f280000300800 */
[----:B------:R1:W-:Y:S04]  /*53c20*/  STL [R1+0x10cc], R17 ;  /* 0x0010cc1101007387 */ /* 0x0003e80000100800 */
[----:B------:R-:W4:Y:S01]  /*53c30*/  LDL.LU R12, [R1+0x728] ;  /* 0x00072800010c7983 */ /* 0x000f220000300800 */
[----:B---3--:R-:W-:-:S02]  /*53c40*/  IMAD.MOV.U32 R6, RZ, RZ, R10 ;  /* 0x000000ffff067224 */ /* 0x008fc400078e000a */
[----:B------:R-:W-:Y:S01]  /*53c50*/  IMAD.MOV.U32 R7, RZ, RZ, R17 ;  /* 0x000000ffff077224 */ /* 0x000fe200078e0011 */
[----:B------:R-:W3:Y:S04]  /*53c60*/  LDL.LU R18, [R1+0x71c] ;  /* 0x00071c0001127983 */ /* 0x000ee80000300800 */
[----:B--2---:R-:W2:Y:S04]  /*53c70*/  LDL.LU R10, [R1+0x720] ;  /* 0x00072000010a7983 */ /* 0x004ea80000300800 */
[----:B-1----:R-:W3:Y:S04]  /*53c80*/  LDL.LU R17, [R1+0x714] ;  /* 0x0007140001117983 */ /* 0x002ee80000300800 */
[----:B------:R1:W-:Y:S01]  /*53c90*/  LDGSTS.E [R3+0x25c80], desc[UR60][R6.64], P0 ;  /* 0x25c8000006037fae */ /* 0x0003e2000812187c */
[----:B------:R-:W-:-:S05]  /*53ca0*/  IADD3 R11, P1, R11, R4, RZ ;  /* 0x000000040b0b7210 */ /* 0x000fca0007f3e0ff */
[--C-:B------:R-:W-:Y:S01]  /*53cb0*/  IMAD.X R19, R19, 0x1, R0.reuse, P1 ;  /* 0x0000000113137824 */ /* 0x100fe200008e0600 */
[----:B------:R-:W-:Y:S01]  /*53cc0*/  IADD3 R9, P2, R9, R4, RZ ;  /* 0x0000000409097210 */ /* 0x000fe20007f5e0ff */
[----:B------:R1:W-:Y:S02]  /*53cd0*/  STL [R1+0x10d8], R11 ;  /* 0x0010d80b01007387 */ /* 0x0003e40000100800 */
[----:B-1----:R-:W-:Y:S02]  /*53ce0*/  IMAD.MOV.U32 R6, RZ, RZ, R11 ;  /* 0x000000ffff067224 */ /* 0x002fe400078e000b */
[----:B------:R1:W-:Y:S04]  /*53cf0*/  STL [R1+0x10d4], R19 ;  /* 0x0010d41301007387 */ /* 0x0003e80000100800 */
[----:B------:R-:W-:Y:S04]  /*53d00*/  STL [R1+0x738], R9 ;  /* 0x0007380901007387 */ /* 0x000fe80000100800 */
[----:B------:R-:W3:Y:S01]  /*53d10*/  LDL.LU R11, [R1+0x718] ;  /* 0x00071800010b7983 */ /* 0x000ee20000300800 */
[----:B------:R-:W-:-:S02]  /*53d20*/  IMAD.X R16, R16, 0x1, R0, P2 ;  /* 0x0000000110107824 */ /* 0x000fc400010e0600 */
[----:B------:R-:W-:-:S03]  /*53d30*/  IMAD.MOV.U32 R7, RZ, RZ, R19 ;  /* 0x000000ffff077224 */ /* 0x000fc600078e0013 */
[----:B------:R1:W-:Y:S04]  /*53d40*/  STL [R1+0x734], R16 ;  /* 0x0007341001007387 */ /* 0x0003e80000100800 */
[----:B------:R-:W3:Y:S04]  /*53d50*/  LDL.LU R20, [R1+0x70c] ;  /* 0x00070c0001147983 */ /* 0x000ee80000300800 */
[----:B-1----:R-:W3:Y:S04]  /*53d60*/  LDL.LU R19, [R1+0x710] ;  /* 0x0007100001137983 */ /* 0x002ee80000300800 */
[----:B------:R1:W-:Y:S01]  /*53d70*/  LDGSTS.E [R3+0x26080], desc[UR60][R6.64], P0 ;  /* 0x2608000006037fae */ /* 0x0003e2000812187c */
[----:B------:R-:W-:Y:S01]  /*53d80*/  IADD3 R14, P1, R14, R4, RZ ;  /* 0x000000040e0e7210 */ /* 0x000fe20007f3e0ff */
[----:B-1----:R-:W-:Y:S01]  /*53d90*/  IMAD.MOV.U32 R7, RZ, RZ, R16 ;  /* 0x000000ffff077224 */ /* 0x002fe200078e0010 */
[----:B------:R-:W-:Y:S01]  /*53da0*/  MOV R6, R9 ;  /* 0x0000000900067202 */ /* 0x000fe20000000f00 */
[----:B------:R-:W3:Y:S02]  /*53db0*/  LDL.LU R16, [R1+0x110c] ;  /* 0x00110c0001107983 */ /* 0x000ee40000300800 */
[----:B------:R-:W-:-:S02]  /*53dc0*/  IMAD.X R15, R15, 0x1, R0, P1 ;  /* 0x000000010f0f7824 */ /* 0x000fc400008e0600 */
[----:B------:R-:W3:Y:S04]  /*53dd0*/  LDL.LU R9, [R1+0x1110] ;  /* 0x0011100001097983 */ /* 0x000ee80000300800 */
[----:B------:R1:W-:Y:S04]  /*53de0*/  LDGSTS.E [R3+0x26480], desc[UR60][R6.64], P0 ;  /* 0x2648000006037fae */ /* 0x0003e8000812187c */
[----:B------:R-:W-:Y:S04]  /*53df0*/  STL [R1+0x730], R14 ;  /* 0x0007300e01007387 */ /* 0x000fe80000100800 */
[----:B------:R2:W-:Y:S01]  /*53e00*/  STL [R1+0x72c], R15 ;  /* 0x00072c0f01007387 */ /* 0x0005e20000100800 */
[----:B-1----:R-:W-:-:S02]  /*53e10*/  IMAD.MOV.U32 R6, RZ, RZ, R14 ;  /* 0x000000ffff067224 */ /* 0x002fc400078e000e */
[----:B------:R-:W-:-:S05]  /*53e20*/  IMAD.MOV.U32 R7, RZ, RZ, R15 ;  /* 0x000000ffff077224 */ /* 0x000fca00078e000f */
[----:B------:R1:W-:Y:S01]  /*53e30*/  LDGSTS.E [R3+0x26880], desc[UR60][R6.64], P0 ;  /* 0x2688000006037fae */ /* 0x0003e2000812187c */
[----:B----4-:R-:W-:-:S05]  /*53e40*/  IADD3 R12, P2, R12, R4, RZ ;  /* 0x000000040c0c7210 */ /* 0x010fca0007f5e0ff */
[----:B------:R-:W-:Y:S01]  /*53e50*/  IMAD.X R13, R13, 0x1, R0, P2 ;  /* 0x000000010d0d7824 */ /* 0x000fe200010e0600 */
[----:B------:R-:W-:Y:S01]  /*53e60*/  STL [R1+0x728], R12 ;  /* 0x0007280c01007387 */ /* 0x000fe20000100800 */
[----:B--2---:R-:W-:-:S03]  /*53e70*/  IADD3 R10, P1, R10, R4, RZ ;  /* 0x000000040a0a7210 */ /* 0x004fc60007f3e0ff */
[----:B------:R-:W2:Y:S01]  /*53e80*/  LDL.LU R15, [R1+0xddc] ;  /* 0x000ddc00010f7983 */ /* 0x000ea20000300800 */
[----:B-1----:R-:W-:-:S03]  /*53e90*/  IMAD.MOV.U32 R7, RZ, RZ, R13 ;  /* 0x000000ffff077224 */ /* 0x002fc600078e000d */
[----:B------:R1:W-:Y:S01]  /*53ea0*/  STL [R1+0x724], R13 ;  /* 0x0007240d01007387 */ /* 0x0003e20000100800 */
[----:B------:R-:W-:-:S03]  /*53eb0*/  IMAD.MOV.U32 R6, RZ, RZ, R12 ;  /* 0x000000ffff067224 */ /* 0x000fc600078e000c */
[----:B------:R-:W4:Y:S01]  /*53ec0*/  LDL.LU R14, [R1+0xde0] ;  /* 0x000de000010e7983 */ /* 0x000f220000300800 */
[----:B---3--:R-:W-:-:S03]  /*53ed0*/  IMAD.X R18, R18, 0x1, R0, P1 ;  /* 0x0000000112127824 */ /* 0x008fc600008e0600 */
[----:B------:R3:W-:Y:S04]  /*53ee0*/  LDGSTS.E [R3+0x26c80], desc[UR60][R6.64], P0 ;  /* 0x26c8000006037fae */ /* 0x0007e8000812187c */
[----:B-1----:R-:W2:Y:S04]  /*53ef0*/  LDL.LU R13, [R1+0xe1c] ;  /* 0x000e1c00010d7983 */ /* 0x002ea80000300800 */
[----:B------:R-:W2:Y:S01]  /*53f00*/  LDL.LU R12, [R1+0xe20] ;  /* 0x000e2000010c7983 */ /* 0x000ea20000300800 */
[----:B---3--:R-:W-:Y:S01]  /*53f10*/  IMAD.MOV.U32 R6, RZ, RZ, R10 ;  /* 0x000000ffff067224 */ /* 0x008fe200078e000a */
[----:B------:R-:W-:-:S02]  /*53f20*/  MOV R7, R18 ;  /* 0x0000001200077202 */ /* 0x000fc40000000f00 */
[----:B------:R-:W-:Y:S01]  /*53f30*/  IADD3 R11, P2, R11, R4, RZ ;  /* 0x000000040b0b7210 */ /* 0x000fe20007f5e0ff */
[----:B------:R1:W-:Y:S04]  /*53f40*/  STL [R1+0x720], R10 ;  /* 0x0007200a01007387 */ /* 0x0003e80000100800 */
[----:B------:R-:W-:Y:S01]  /*53f50*/  IMAD.X R17, R17, 0x1, R0, P2 ;  /* 0x0000000111117824 */ /* 0x000fe200010e0600 */
[----:B------:R-:W-:Y:S04]  /*53f60*/  STL [R1+0x71c], R18 ;  /* 0x00071c1201007387 */ /* 0x000fe80000100800 */
[----:B------:R3:W-:Y:S04]  /*53f70*/  STL [R1+0x718], R11 ;  /* 0x0007180b01007387 */ /* 0x0007e80000100800 */
[----:B-1----:R-:W2:Y:S04]  /*53f80*/  LDL.LU R10, [R1+0xe60] ;  /* 0x000e6000010a7983 */ /* 0x002ea80000300800 */
[----:B------:R1:W-:Y:S04]  /*53f90*/  LDGSTS.E [R3+0x27080], desc[UR60][R6.64], P0 ;  /* 0x2708000006037fae */ /* 0x0003e8000812187c */
[----:B------:R3:W-:Y:S01]  /*53fa0*/  STL [R1+0x714], R17 ;  /* 0x0007141101007387 */ /* 0x0007e20000100800 */
[----:B-1----:R-:W-:-:S03]  /*53fb0*/  IMAD.MOV.U32 R6, RZ, RZ, R11 ;  /* 0x000000ffff067224 */ /* 0x002fc600078e000b */
[----:B---3--:R-:W3:Y:S01]  /*53fc0*/  LDL.LU R11, [R1+0xe5c] ;  /* 0x000e5c00010b7983 */ /* 0x008ee20000300800 */
[----:B------:R-:W-:-:S03]  /*53fd0*/  IMAD.MOV.U32 R7, RZ, RZ, R17 ;  /* 0x000000ffff077224 */ /* 0x000fc600078e0011 */
[----:B------:R-:W3:Y:S04]  /*53fe0*/  LDL.LU R18, [R1+0xe9c] ;  /* 0x000e9c0001127983 */ /* 0x000ee80000300800 */
[----:B------:R-:W3:Y:S01]  /*53ff0*/  LDL.LU R17, [R1+0xea0] ;  /* 0x000ea00001117983 */ /* 0x000ee20000300800 */
[-C--:B------:R-:W-:Y:S02]  /*54000*/  IADD3 R19, P2, R19, R4.reuse, RZ ;  /* 0x0000000413137210 */ /* 0x080fe40007f5e0ff */
[----:B------:R-:W-:Y:S01]  /*54010*/  IADD3 R9, P1, R9, R4, RZ ;  /* 0x0000000409097210 */ /* 0x000fe20007f3e0ff */
[----:B------:R1:W-:Y:S02]  /*54020*/  LDGSTS.E [R3+0x27480], desc[UR60][R6.64], P0 ;  /* 0x2748000006037fae */ /* 0x0003e4000812187c */
[----:B------:R-:W-:-:S02]  /*54030*/  IMAD.X R20, R20, 0x1, R0, P2 ;  /* 0x0000000114147824 */ /* 0x000fc400010e0600 */
[----:B------:R-:W-:Y:S01]  /*54040*/  IMAD.X R16, R16, 0x1, R0, P1 ;  /* 0x0000000110107824 */ /* 0x000fe200008e0600 */
[----:B------:R-:W-:Y:S01]  /*54050*/  STL [R1+0x710], R19 ;  /* 0x0007101301007387 */ /* 0x000fe20000100800 */
[----:B-1----:R-:W-:Y:S02]  /*54060*/  IMAD.MOV.U32 R6, RZ, RZ, R19 ;  /* 0x000000ffff067224 */ /* 0x002fe400078e0013 */
[----:B------:R-:W-:Y:S01]  /*54070*/  IMAD.MOV.U32 R7, RZ, RZ, R20 ;  /* 0x000000ffff077224 */ /* 0x000fe200078e0014 */
[----:B------:R-:W-:Y:S04]  /*54080*/  STL [R1+0x70c], R20 ;  /* 0x00070c1401007387 */ /* 0x000fe80000100800 */
[----:B------:R1:W-:Y:S04]  /*54090*/  LDGSTS.E [R3+0x27880], desc[UR60][R6.64], P0 ;  /* 0x2788000006037fae */ /* 0x0003e8000812187c */
[----:B------:R-:W-:Y:S04]  /*540a0*/  STL [R1+0x1110], R9 ;  /* 0x0011100901007387 */ /* 0x000fe80000100800 */
[----:B------:R1:W-:Y:S02]  /*540b0*/  STL [R1+0x110c], R16 ;  /* 0x00110c1001007387 */ /* 0x0003e40000100800 */
[----:B-1----:R-:W-:-:S02]  /*540c0*/  IMAD.MOV.U32 R6, RZ, RZ, R9 ;  /* 0x000000ffff067224 */ /* 0x002fc400078e0009 */
[----:B------:R-:W-:Y:S02]  /*540d0*/  IMAD.MOV.U32 R7, RZ, RZ, R16 ;  /* 0x000000ffff077224 */ /* 0x000fe400078e0010 */
[----:B------:R-:W3:Y:S04]  /*540e0*/  LDL.LU R16, [R1+0xedc] ;  /* 0x000edc0001107983 */ /* 0x000ee80000300800 */
[----:B------:R-:W3:Y:S04]  /*540f0*/  LDL.LU R9, [R1+0xee0] ;  /* 0x000ee00001097983 */ /* 0x000ee80000300800 */
[----:B------:R1:W-:Y:S02]  /*54100*/  LDGSTS.E [R3+0x27c80], desc[UR60][R6.64], P0 ;  /* 0x27c8000006037fae */ /* 0x0003e4000812187c */
[----:B-1----:R-:W-:-:S05]  /*54110*/  LOP3.LUT R3, R167, 0x20, RZ, 0x3c, !PT ;  /* 0x00000020a7037812 */ /* 0x002fca00078e3cff */
[----:B------:R-:W-:Y:S01]  /*54120*/  IMAD.IADD R3, R3, 0x1, R8 ;  /* 0x0000000103037824 */ /* 0x000fe200078e0208 */
[----:B----4-:R-:W-:-:S05]  /*54130*/  IADD3 R14, P1, R14, R4, RZ ;  /* 0x000000040e0e7210 */ /* 0x010fca0007f3e0ff */
[----:B--2---:R-:W-:Y:S01]  /*54140*/  IMAD.X R15, R15, 0x1, R0, P1 ;  /* 0x000000010f0f7824 */ /* 0x004fe200008e0600 */
[----:B------:R-:W-:Y:S01]  /*54150*/  STL [R1+0xde0], R14 ;  /* 0x000de00e01007387 */ /* 0x000fe20000100800 */
[----:B------:R-:W-:Y:S02]  /*54160*/  IADD3 R12, P2, R12, R4, RZ ;  /* 0x000000040c0c7210 */ /* 0x000fe40007f5e0ff */
[----:B------:R-:W-:Y:S02]  /*54170*/  IMAD.MOV.U32 R7, RZ, RZ, R15 ;  /* 0x000000ffff077224 */ /* 0x000fe400078e000f */
[----:B------:R-:W-:Y:S01]  /*54180*/  IMAD.MOV.U32 R6, RZ, RZ, R14 ;  /* 0x000000ffff067224 */ /* 0x000fe200078e000e */
[----:B------:R-:W-:Y:S04]  /*54190*/  STL [R1+0xe20], R12 ;  /* 0x000e200c01007387 */ /* 0x000fe80000100800 */
[----:B------:R1:W-:Y:S01]  /*541a0*/  STL [R1+0xddc], R15 ;  /* 0x000ddc0f01007387 */ /* 0x0003e20000100800 */
[----:B------:R-:W-:-:S03]  /*541b0*/  IADD3.X R13, R13, R0, RZ, P2, !PT ;  /* 0x000000000d0d7210 */ /* 0x000fc600017fe4ff */
[----:B------:R2:W-:Y:S04]  /*541c0*/  LDGSTS.E [R3+0x100], desc[UR60][R6.64], P0 ;  /* 0x0010000006037fae */ /* 0x0005e8000812187c */
[----:B-1----:R-:W4:Y:S04]  /*541d0*/  LDL.LU R15, [R1+0xf1c] ;  /* 0x000f1c00010f7983 */ /* 0x002f280000300800 */
[----:B------:R-:W4:Y:S01]  /*541e0*/  LDL.LU R14, [R1+0xf20] ;  /* 0x000f2000010e7983 */ /* 0x000f220000300800 */
[----:B------:R-:W-:Y:S01]  /*541f0*/  IADD3 R10, P1, R10, R4, RZ ;  /* 0x000000040a0a7210 */ /* 0x000fe20007f3e0ff */
[----:B--2---:R-:W-:-:S02]  /*54200*/  IMAD.MOV.U32 R6, RZ, RZ, R12 ;  /* 0x000000ffff067224 */ /* 0x004fc400078e000c */
[----:B------:R-:W-:Y:S01]  /*54210*/  IMAD.MOV.U32 R7, RZ, RZ, R13 ;  /* 0x000000ffff077224 */ /* 0x000fe200078e000d */
[----:B------:R1:W-:Y:S04]  /*54220*/  STL [R1+0xe1c], R13 ;  /* 0x000e1c0d01007387 */ /* 0x0003e80000100800 */
[----:B------:R2:W-:Y:S04]  /*54230*/  LDGSTS.E [R3+0x500], desc[UR60][R6.64], P0 ;  /* 0x0050000006037fae */ /* 0x0005e8000812187c */
[----:B-1----:R-:W4:Y:S01]  /*54240*/  LDL.LU R13, [R1+0xf5c] ;  /* 0x000f5c00010d7983 */ /* 0x002f220000300800 */
[----:B---3--:R-:W-:-:S03]  /*54250*/  IMAD.X R11, R11, 0x1, R0, P1 ;  /* 0x000000010b0b7824 */ /* 0x008fc600008e0600 */
[----:B------:R-:W3:Y:S01]  /*54260*/  LDL.LU R12, [R1+0xf60] ;  /* 0x000f6000010c7983 */ /* 0x000ee20000300800 */
[----:B------:R-:W-:-:S03]  /*54270*/  IADD3 R17, P2, R17, R4, RZ ;  /* 0x0000000411117210 */ /* 0x000fc60007f5e0ff */
[----:B------:R-:W-:Y:S01]  /*54280*/  STL [R1+0xe60], R10 ;  /* 0x000e600a01007387 */ /* 0x000fe20000100800 */
[----:B--2---:R-:W-:Y:S02]  /*54290*/  IMAD.MOV.U32 R7, RZ, RZ, R11 ;  /* 0x000000ffff077224 */ /* 0x004fe400078e000b */
[----:B------:R-:W-:Y:S01]  /*542a0*/  IMAD.X R18, R18, 0x1, R0, P2 ;  /* 0x0000000112127824 */ /* 0x000fe200010e0600 */
[----:B------:R1:W-:Y:S01]  /*542b0*/  STL [R1+0xe5c], R11 ;  /* 0x000e5c0b01007387 */ /* 0x0003e20000100800 */
[----:B------:R-:W-:-:S03]  /*542c0*/  IMAD.MOV.U32 R6, RZ, RZ, R10 ;  /* 0x000000ffff067224 */ /* 0x000fc600078e000a */
[----:B------:R-:W-:Y:S04]  /*542d0*/  STL [R1+0xea0], R17 ;  /* 0x000ea01101007387 */ /* 0x000fe80000100800 */
[----:B------:R2:W-:Y:S04]  /*542e0*/  LDGSTS.E [R3+0x900], desc[UR60][R6.64], P0 ;  /* 0x0090000006037fae */ /* 0x0005e8000812187c */
[----:B-1----:R-:W3:Y:S04]  /*542f0*/  LDL.LU R11, [R1+0xf9c] ;  /* 0x000f9c00010b7983 */ /* 0x002ee80000300800 */
[----:B------:R1:W-:Y:S04]  /*54300*/  STL [R1+0xe9c], R18 ;  /* 0x000e9c1201007387 */ /* 0x0003e80000100800 */
[----:B------:R-:W3:Y:S01]  /*54310*/  LDL.LU R10, [R1+0xfa0] ;  /* 0x000fa000010a7983 */ /* 0x000ee20000300800 */
[----:B--2---:R-:W-:-:S02]  /*54320*/  IMAD.MOV.U32 R6, RZ, RZ, R17 ;  /* 0x000000ffff067224 */ /* 0x004fc400078e0011 */
[----:B------:R-:W-:Y:S01]  /*54330*/  IMAD.MOV.U32 R7, RZ, RZ, R18 ;  /* 0x000000ffff077224 */ /* 0x000fe200078e0012 */
[----:B------:R-:W2:Y:S04]  /*54340*/  LDL.LU R20, [R1+0xfdc] ;  /* 0x000fdc0001147983 */ /* 0x000ea80000300800 */
[----:B------:R-:W2:Y:S04]  /*54350*/  LDL.LU R19, [R1+0xfe0] ;  /* 0x000fe00001137983 */ /* 0x000ea80000300800 */
[----:B-1----:R-:W2:Y:S04]  /*54360*/  LDL.LU R18, [R1+0x101c] ;  /* 0x00101c0001127983 */ /* 0x002ea80000300800 */
[----:B------:R-:W2:Y:S01]  /*54370*/  LDL.LU R17, [R1+0x1020] ;  /* 0x0010200001117983 */ /* 0x000ea20000300800 */
[----:B------:R-:W-:-:S03]  /*54380*/  IADD3 R9, P1, R9, R4, RZ ;  /* 0x0000000409097210 */ /* 0x000fc60007f3e0ff */
[----:B------:R1:W-:Y:S01]  /*54390*/  LDGSTS.E [R3+0xd00], desc[UR60][R6.64], P0 ;  /* 0x00d0000006037fae */ /* 0x0003e2000812187c */
[----:B------:R-:W-:-:S03]  /*543a0*/  IADD3.X R16, R16, R0, RZ, P1, !PT ;  /* 0x0000000010107210 */ /* 0x000fc60000ffe4ff */
[----:B------:R-:W-:Y:S04]  /*543b0*/  STL [R1+0xee0], R9 ;  /* 0x000ee00901007387 */ /* 0x000fe80000100800 */
[----:B------:R4:W-:Y:S01]  /*543c0*/  STL [R1+0xedc], R16 ;  /* 0x000edc1001007387 */ /* 0x0009e20000100800 */
[----:B-1----:R-:W-:Y:S02]  /*543d0*/  IMAD.MOV.U32 R6, RZ, RZ, R9 ;  /* 0x000000ffff067224 */ /* 0x002fe400078e0009 */
[----:B------:R-:W-:-:S05]  /*543e0*/  IMAD.MOV.U32 R7, RZ, RZ, R16 ;  /* 0x000000ffff077224 */ /* 0x000fca00078e0010 */
[----:B------:R1:W-:Y:S01]  /*543f0*/  LDGSTS.E [R3+0x1100], desc[UR60][R6.64], P0 ;  /* 0x0110000006037fae */ /* 0x0003e2000812187c */
[----:B----4-:R-:W-:-:S05]  /*54400*/  IADD3 R14, P2, R14, R4, RZ ;  /* 0x000000040e0e7210 */ /* 0x010fca0007f5e0ff */
[----:B------:R-:W-:Y:S01]  /*54410*/  IMAD.X R15, R15, 0x1, R0, P2 ;  /* 0x000000010f0f7824 */ /* 0x000fe200010e0600 */
[----:B------:R-:W-:Y:S04]  /*54420*/  STL [R1+0xf20], R14 ;  /* 0x000f200e01007387 */ /* 0x000fe80000100800 */
[----:B------:R-:W4:Y:S01]  /*54430*/  LDL.LU R16, [R1+0x105c] ;  /* 0x00105c0001107983 */ /* 0x000f220000300800 */
[----:B-1----:R-:W-:-:S03]  /*54440*/  IMAD.MOV.U32 R7, RZ, RZ, R15 ;  /* 0x000000ffff077224 */ /* 0x002fc600078e000f */
[----:B------:R1:W-:Y:S01]  /*54450*/  STL [R1+0xf1c], R15 ;  /* 0x000f1c0f01007387 */ /* 0x0003e20000100800 */
[----:B------:R-:W-:-:S03]  /*54460*/  IMAD.MOV.U32 R6, RZ, RZ, R14 ;  /* 0x000000ffff067224 */ /* 0x000fc600078e000e */
[----:B------:R-:W4:Y:S01]  /*54470*/  LDL.LU R9, [R1+0x1060] ;  /* 0x0010600001097983 */ /* 0x000f220000300800 */
[----:B---3--:R-:W-:-:S03]  /*54480*/  IADD3 R12, P1, R12, R4, RZ ;  /* 0x000000040c0c7210 */ /* 0x008fc60007f3e0ff */
[----:B------:R3:W-:Y:S04]  /*54490*/  LDGSTS.E [R3+0x1500], desc[UR60][R6.64], P0 ;  /* 0x0150000006037fae */ /* 0x0007e8000812187c */
[----:B-1----:R-:W4:Y:S04]  /*544a0*/  LDL.LU R15, [R1+0x109c] ;  /* 0x00109c00010f7983 */ /* 0x002f280000300800 */
[----:B------:R-:W4:Y:S01]  /*544b0*/  LDL.LU R14, [R1+0x10a0] ;  /* 0x0010a000010e7983 */ /* 0x000f220000300800 */
[----:B------:R-:W-:-:S03]  /*544c0*/  IMAD.X R13, R13, 0x1, R0, P1 ;  /* 0x000000010d0d7824 */ /* 0x000fc600008e0600 */
[----:B------:R-:W-:Y:S01]  /*544d0*/  STL [R1+0xf60], R12 ;  /* 0x000f600c01007387 */ /* 0x000fe20000100800 */
[----:B---3--:R-:W-:Y:S02]  /*544e0*/  IMAD.MOV.U32 R6, RZ, RZ, R12 ;  /* 0x000000ffff067224 */ /* 0x008fe400078e000c */
[----:B------:R-:W-:Y:S01]  /*544f0*/  IMAD.MOV.U32 R7, RZ, RZ, R13 ;  /* 0x000000ffff077224 */ /* 0x000fe200078e000d */
[----:B------:R1:W-:Y:S04]  /*54500*/  STL [R1+0xf5c], R13 ;  /* 0x000f5c0d01007387 */ /* 0x0003e80000100800 */
[----:B------:R3:W-:Y:S01]  /*54510*/  LDGSTS.E [R3+0x1900], desc[UR60][R6.64], P0 ;  /* 0x0190000006037fae */ /* 0x0007e2000812187c */
[----:B------:R-:W-:-:S05]  /*54520*/  IADD3 R10, P2, R10, R4, RZ ;  /* 0x000000040a0a7210 */ /* 0x000fca0007f5e0ff */
[----:B------:R-:W-:Y:S01]  /*54530*/  IMAD.X R11, R11, 0x1, R0, P2 ;  /* 0x000000010b0b7824 */ /* 0x000fe200010e0600 */
[----:B------:R-:W-:Y:S04]  /*54540*/  STL [R1+0xfa0], R10 ;  /* 0x000fa00a01007387 */ /* 0x000fe80000100800 */
[----:B-1----:R-:W4:Y:S01]  /*54550*/  LDL.LU R13, [R1+0x10dc] ;  /* 0x0010dc00010d7983 */ /* 0x002f220000300800 */
[----:B---3--:R-:W-:-:S03]  /*54560*/  MOV R7, R11 ;  /* 0x0000000b00077202 */ /* 0x008fc60000000f00 */
[----:B------:R1:W-:Y:S01]  /*54570*/  STL [R1+0xf9c], R11 ;  /* 0x000f9c0b01007387 */ /* 0x0003e20000100800 */
[----:B------:R-:W-:-:S03]  /*54580*/  IMAD.MOV.U32 R6, RZ, RZ, R10 ;  /* 0x000000ffff067224 */ /* 0x000fc600078e000a */
[----:B------:R-:W3:Y:S01]  /*54590*/  LDL.LU R12, [R1+0x10e0] ;  /* 0x0010e000010c7983 */ /* 0x000ee20000300800 */
[-C--:B--2---:R-:W-:Y:S02]  /*545a0*/  IADD3 R19, P1, R19, R4.reuse, RZ ;  /* 0x0000000413137210 */ /* 0x084fe40007f3e0ff */
[----:B------:R-:W-:Y:S01]  /*545b0*/  IADD3 R17, P2, R17, R4, RZ ;  /* 0x0000000411117210 */ /* 0x000fe20007f5e0ff */
[----:B------:R2:W-:Y:S04]  /*545c0*/  LDGSTS.E [R3+0x1d00], desc[UR60][R6.64], P0 ;  /* 0x01d0000006037fae */ /* 0x0005e8000812187c */
[----:B-1----:R-:W3:Y:S04]  /*545d0*/  LDL.LU R11, [R1+0x111c] ;  /* 0x00111c00010b7983 */ /* 0x002ee80000300800 */
[----:B------:R-:W3:Y:S01]  /*545e0*/  LDL.LU R10, [R1+0x1120] ;  /* 0x00112000010a7983 */ /* 0x000ee20000300800 */
[----:B------:R-:W-:-:S02]  /*545f0*/  IMAD.X R20, R20, 0x1, R0, P1 ;  /* 0x0000000114147824 */ /* 0x000fc400008e0600 */
[----:B--2---:R-:W-:Y:S02]  /*54600*/  IMAD.MOV.U32 R6, RZ, RZ, R19 ;  /* 0x000000ffff067224 */ /* 0x004fe400078e0013 */
[----:B------:R-:W-:Y:S02]  /*54610*/  IMAD.MOV.U32 R7, RZ, RZ, R20 ;  /* 0x000000ffff077224 */ /* 0x000fe400078e0014 */
[----:B------:R-:W-:Y:S01]  /*54620*/  IMAD.X R18, R18, 0x1, R0, P2 ;  /* 0x0000000112127824 */ /* 0x000fe200010e0600 */
[----:B------:R-:W-:Y:S04]  /*54630*/  STL [R1+0xfe0], R19 ;  /* 0x000fe01301007387 */ /* 0x000fe80000100800 */
[----:B------:R-:W-:Y:S04]  /*54640*/  STL [R1+0xfdc], R20 ;  /* 0x000fdc1401007387 */ /* 0x000fe80000100800 */
[----:B------:R1:W-:Y:S04]  /*54650*/  LDGSTS.E [R3+0x2100], desc[UR60][R6.64], P0 ;  /* 0x0210000006037fae */ /* 0x0003e8000812187c */
[----:B------:R-:W-:Y:S04]  /*54660*/  STL [R1+0x1020], R17 ;  /* 0x0010201101007387 */ /* 0x000fe80000100800 */
[----:B------:R2:W-:Y:S01]  /*54670*/  STL [R1+0x101c], R18 ;  /* 0x00101c1201007387 */ /* 0x0005e20000100800 */
[----:B-1----:R-:W-:-:S02]  /*54680*/  IMAD.MOV.U32 R6, RZ, RZ, R17 ;  /* 0x000000ffff067224 */ /* 0x002fc400078e0011 */
[----:B------:R-:W-:Y:S02]  /*54690*/  IMAD.MOV.U32 R7, RZ, RZ, R18 ;  /* 0x000000ffff077224 */ /* 0x000fe400078e0012 */
[----:B--2---:R-:W2:Y:S04]  /*546a0*/  LDL.LU R18, [R1+0x115c] ;  /* 0x00115c0001127983 */ /* 0x004ea80000300800 */
[----:B------:R-:W2:Y:S04]  /*546b0*/  LDL.LU R17, [R1+0x1160] ;  /* 0x0011600001117983 */ /* 0x000ea80000300800 */
[----:B------:R1:W-:Y:S01]  /*546c0*/  LDGSTS.E [R3+0x2500], desc[UR60][R6.64], P0 ;  /* 0x0250000006037fae */ /* 0x0003e2000812187c */
[----:B----4-:R-:W-:-:S05]  /*546d0*/  IADD3 R9, P1, R9, R4, RZ ;  /* 0x0000000409097210 */ /* 0x010fca0007f3e0ff */
        /* <DEDUP_REMOVED lines=8> */
[----:B----4-:R-:W4:Y:S04]  /*54760*/  LDL.LU R16, [R1+0x1194] ;  /* 0x0011940001107983 */ /* 0x010f280000300800 */
[----:B------:R1:W-:Y:S04]  /*54770*/  STL [R1+0x109c], R15 ;  /* 0x00109c0f01007387 */ /* 0x0003e80000100800 */
[----:B------:R-:W4:Y:S04]  /*54780*/  LDL.LU R9, [R1+0x1198] ;  /* 0x0011980001097983 */ /* 0x000f280000300800 */
[----:B------:R1:W-:Y:S02]  /*54790*/  LDGSTS.E [R3+0x2900], desc[UR60][R6.64], P0 ;  /* 0x0290000006037fae */ /* 0x0003e4000812187c */
[----:B-1----:R-:W-:Y:S01]  /*547a0*/  MOV R6, R14 ;  /* 0x0000000e00067202 */ /* 0x002fe20000000f00 */
[----:B------:R-:W-:-:S02]  /*547b0*/  IMAD.MOV.U32 R7, RZ, RZ, R15 ;  /* 0x000000ffff077224 */ /* 0x000fc400078e000f */
[----:B------:R-:W4:Y:S01]  /*547c0*/  LDL.LU R15, [R1+0x119c] ;  /* 0x00119c00010f7983 */ /* 0x000f220000300800 */
[----:B---3--:R-:W-:-:S03]  /*547d0*/  IADD3 R12, P1, R12, R4, RZ ;  /* 0x000000040c0c7210 */ /* 0x008fc60007f3e0ff */
[----:B------:R-:W3:Y:S02]  /*547e0*/  LDL.LU R14, [R1+0x11a0] ;  /* 0x0011a000010e7983 */ /* 0x000ee40000300800 */
[----:B------:R-:W-:Y:S02]  /*547f0*/  IMAD.X R13, R13, 0x1, R0, P1 ;  /* 0x000000010d0d7824 */ /* 0x000fe400008e0600 */
[----:B------:R-:W-:Y:S04]  /*54800*/  STL [R1+0x10e0], R12 ;  /* 0x0010e00c01007387 */ /* 0x000fe80000100800 */
[----:B------:R1:W-:Y:S01]  /*54810*/  LDGSTS.E [R3+0x2d00], desc[UR60][R6.64], P0 ;  /* 0x02d0000006037fae */ /* 0x0003e2000812187c */
[----:B------:R-:W-:-:S03]  /*54820*/  IADD3 R10, P2, R10, R4, RZ ;  /* 0x000000040a0a7210 */ /* 0x000fc60007f5e0ff */
[----:B------:R1:W-:Y:S02]  /*54830*/  STL [R1+0x10dc], R13 ;  /* 0x0010dc0d01007387 */ /* 0x0003e40000100800 */
[----:B------:R-:W-:Y:S02]  /*54840*/  IMAD.X R11, R11, 0x1, R0, P2 ;  /* 0x000000010b0b7824 */ /* 0x000fe400010e0600 */
[----:B------:R-:W-:Y:S01]  /*54850*/  STL [R1+0x1120], R10 ;  /* 0x0011200a01007387 */ /* 0x000fe20000100800 */
[----:B-1----:R-:W-:-:S03]  /*54860*/  IMAD.MOV.U32 R7, RZ, RZ, R13 ;  /* 0x000000ffff077224 */ /* 0x002fc600078e000d */
[----:B------:R-:W3:Y:S01]  /*54870*/  LDL.LU R13, [R1+0x118c] ;  /* 0x00118c00010d7983 */ /* 0x000ee20000300800 */
[----:B------:R-:W-:-:S03]  /*54880*/  IMAD.MOV.U32 R6, RZ, RZ, R12 ;  /* 0x000000ffff067224 */ /* 0x000fc600078e000c */
[----:B------:R1:W-:Y:S04]  /*54890*/  STL [R1+0x111c], R11 ;  /* 0x00111c0b01007387 */ /* 0x0003e80000100800 */
[----:B------:R-:W3:Y:S04]  /*548a0*/  LDL.LU R12, [R1+0x1190] ;  /* 0x00119000010c7983 */ /* 0x000ee80000300800 */
[----:B------:R1:W-:Y:S04]  /*548b0*/  LDGSTS.E [R3+0x3100], desc[UR60][R6.64], P0 ;  /* 0x0310000006037fae */ /* 0x0003e8000812187c */
[----:B------:R-:W3:Y:S04]  /*548c0*/  LDL.LU R20, [R1+0x1154] ;  /* 0x0011540001147983 */ /* 0x000ee80000300800 */
[----:B------:R-:W3:Y:S01]  /*548d0*/  LDL.LU R19, [R1+0x1158] ;  /* 0x0011580001137983 */ /* 0x000ee20000300800 */
[----:B--2---:R-:W-:Y:S01]  /*548e0*/  IADD3 R17, P1, R17, R4, RZ ;  /* 0x0000000411117210 */ /* 0x004fe20007f3e0ff */
        /* <DEDUP_REMOVED lines=8> */
[----:B-1----:R-:W-:Y:S01]  /*54970*/  IMAD.MOV.U32 R6, RZ, RZ, R17 ;  /* 0x000000ffff067224 */ /* 0x002fe200078e0011 */
[----:B------:R-:W-:-:S05]  /*54980*/  MOV R7, R18 ;  /* 0x0000001200077202 */ /* 0x000fca0000000f00 */
        /* <DEDUP_REMOVED lines=8> */
[----:B------:R-:W4:Y:S04]  /*54a10*/  LDL.LU R17, [R1+0x1118] ;  /* 0x0011180001117983 */ /* 0x000f280000300800 */
[----:B------:R1:W-:Y:S01]  /*54a20*/  LDGSTS.E [R3+0x3d00], desc[UR60][R6.64], P0 ;  /* 0x03d0000006037fae */ /* 0x0003e2000812187c */
[----:B---3--:R-:W-:-:S03]  /*54a30*/  IADD3 R14, P1, R14, R4, RZ ;  /* 0x000000040e0e7210 */ /* 0x008fc60007f3e0ff */
        /* <DEDUP_REMOVED lines=8> */
[----:B------:R-:W-:-:S05]  /*54ac0*/  IADD3 R12, P2, R12, R4, RZ ;  /* 0x000000040c0c7210 */ /* 0x000fca0007f5e0ff */
[----:B------:R-:W-:Y:S01]  /*54ad0*/  IMAD.X R13, R13, 0x1, R0, P2 ;  /* 0x000000010d0d7824 */ /* 0x000fe200010e0600 */
[----:B------:R-:W-:Y:S04]  /*54ae0*/  STL [R1+0x1190], R12 ;  /* 0x0011900c01007387 */ /* 0x000fe80000100800 */
[----:B-1----:R-:W3:Y:S01]  /*54af0*/  LDL.LU R15, [R1+0x11cc] ;  /* 0x0011cc00010f7983 */ /* 0x002ee20000300800 */
[----:B------:R-:W-:-:S03]  /*54b00*/  IMAD.MOV.U32 R7, RZ, RZ, R13 ;  /* 0x000000ffff077224 */ /* 0x000fc600078e000d */
[----:B------:R1:W-:Y:S01]  /*54b10*/  STL [R1+0x118c], R13 ;  /* 0x00118c0d01007387 */ /* 0x0003e20000100800 */
[----:B------:R-:W-:-:S03]  /*54b20*/  IMAD.MOV.U32 R6, RZ, RZ, R12 ;  /* 0x000000ffff067224 */ /* 0x000fc600078e000c */
[----:B------:R-:W3:Y:S01]  /*54b30*/  LDL.LU R14, [R1+0x11d0] ;  /* 0x0011d000010e7983 */ /* 0x000ee20000300800 */
[----:B------:R-:W-:-:S03]  /*54b40*/  IADD3 R19, P1, R19, R4, RZ ;  /* 0x0000000413137210 */ /* 0x000fc60007f3e0ff */
[----:B------:R2:W-:Y:S04]  /*54b50*/  LDGSTS.E [R3+0x4500], desc[UR60][R6.64], P0 ;  /* 0x0450000006037fae */ /* 0x0005e8000812187c */
[----:B-1----:R-:W3:Y:S04]  /*54b60*/  LDL.LU R13, [R1+0x11d4] ;  /* 0x0011d400010d7983 */ /* 0x002ee80000300800 */
[----:B------:R-:W3:Y:S01]  /*54b70*/  LDL.LU R12, [R1+0x11d8] ;  /* 0x0011d800010c7983 */ /* 0x000ee20000300800 */
[----:B------:R-:W-:Y:S01]  /*54b80*/  IMAD.X R20, R20, 0x1, R0, P1 ;  /* 0x0000000114147824 */ /* 0x000fe200008e0600 */
[----:B--2---:R-:W-:-:S02]  /*54b90*/  IADD3 R10, P2, R10, R4, RZ ;  /* 0x000000040a0a7210 */ /* 0x004fc40007f5e0ff */
[----:B------:R-:W-:Y:S01]  /*54ba0*/  MOV R6, R19 ;  /* 0x0000001300067202 */ /* 0x000fe20000000f00 */
        /* <DEDUP_REMOVED lines=15> */
[----:B---3--:R-:W-:-:S03]  /*54ca0*/  IADD3 R9, P2, R9, R4, RZ ;  /* 0x0000000409097210 */ /* 0x008fc60007f5e0ff */
        /* <DEDUP_REMOVED lines=11> */
[----:B------:R-:W3:Y:S01]  /*54d60*/  LDL.LU R16, [R1+0x6f4] ;  /* 0x0006f40001107983 */ /* 0x000ee20000300800 */
[----:B------:R-:W-:-:S03]  /*54d70*/  IADD3 R14, P1, R14, R4, RZ ;  /* 0x000000040e0e7210 */ /* 0x000fc60007f3e0ff */
[----:B------:R-:W3:Y:S02]  /*54d80*/  LDL.LU R9, [R1+0x6f8] ;  /* 0x0006f80001097983 */ /* 0x000ee40000300800 */
[----:B------:R-:W-:Y:S02]  /*54d90*/  IMAD.X R15, R15, 0x1, R0, P1 ;  /* 0x000000010f0f7824 */ /* 0x000fe400008e0600 */
[----:B------:R-:W-:Y:S04]  /*54da0*/  STL [R1+0x11d0], R14 ;  /* 0x0011d00e01007387 */ /* 0x000fe80000100800 */
[----:B------:R1:W-:Y:S01]  /*54db0*/  LDGSTS.E [R3+0x5500], desc[UR60][R6.64], P0 ;  /* 0x0550000006037fae */ /* 0x0003e2000812187c */
[----:B------:R-:W-:-:S03]  /*54dc0*/  IADD3 R12, P2, R12, R4, RZ ;  /* 0x000000040c0c7210 */ /* 0x000fc60007f5e0ff */
[----:B------:R1:W-:Y:S01]  /*54dd0*/  STL [R1+0x11cc], R15 ;  /* 0x0011cc0f01007387 */ /* 0x0003e20000100800 */
[----:B------:R-:W-:-:S03]  /*54de0*/  IADD3.X R13, R13, R0, RZ, P2, !PT ;  /* 0x000000000d0d7210 */ /* 0x000fc600017fe4ff */
        /* <DEDUP_REMOVED lines=27> */
[----:B------:R-:W-:-:S03]  /*54fa0*/  IMAD.MOV.U32 R6, RZ, RZ, R17 ;  /* 0x000000ffff067224 */ /* 0x000fc600078e0011 */
[----:B------:R-:W4:Y:S04]  /*54fb0*/  LDL.LU R10, [R1+0x1210] ;  /* 0x00121000010a7983 */ /* 0x000f280000300800 */
[----:B------:R1:W-:Y:S01]  /*54fc0*/  LDGSTS.E [R3+0x6500], desc[UR60][R6.64], P0 ;  /* 0x0650000006037fae */ /* 0x0003e2000812187c */
[----:B------:R-:W-:-:S03]  /*54fd0*/  IADD3 R9, P1, R9, R4, RZ ;  /* 0x0000000409097210 */ /* 0x000fc60007f3e0ff */
[----:B-1----:R-:W3:Y:S04]  /*54fe0*/  LDL.LU R18, [R1+0x1214] ;  /* 0x0012140001127983 */ /* 0x002ee80000300800 */
[----:B------:R-:W3:Y:S01]  /*54ff0*/  LDL.LU R17, [R1+0x1218] ;  /* 0x0012180001117983 */ /* 0x000ee20000300800 */
[----:B------:R-:W-:-:S03]  /*55000*/  IADD3.X R16, R16, R0, RZ, P1, !PT ;  /* 0x0000000010107210 */ /* 0x000fc60000ffe4ff */
        /* <DEDUP_REMOVED lines=8> */
[----:B-1----:R-:W3:Y:S04]  /*55090*/  LDL.LU R16, [R1+0x121c] ;  /* 0x00121c0001107983 */ /* 0x002ee80000300800 */
[----:B------:R1:W-:Y:S04]  /*550a0*/  STL [R1+0x6ec], R15 ;  /* 0x0006ec0f01007387 */ /* 0x0003e80000100800 */
[----:B------:R-:W3:Y:S01]  /*550b0*/  LDL.LU R9, [R1+0x1220] ;  /* 0x0012200001097983 */ /* 0x000ee20000300800 */
[----:B------:R-:W-:-:S02]  /*550c0*/  IMAD.MOV.U32 R7, RZ, RZ, R15 ;  /* 0x000000ffff077224 */ /* 0x000fc400078e000f */
[----:B------:R-:W-:Y:S01]  /*550d0*/  IMAD.MOV.U32 R6, RZ, RZ, R14 ;  /* 0x000000ffff067224 */ /* 0x000fe200078e000e */
[----:B-1----:R-:W3:Y:S04]  /*550e0*/  LDL.LU R15, [R1+0x6d4] ;  /* 0x0006d400010f7983 */ /* 0x002ee80000300800 */
[----:B------:R-:W3:Y:S01]  /*550f0*/  LDL.LU R14, [R1+0x6d8] ;  /* 0x0006d800010e7983 */ /* 0x000ee20000300800 */
[-C--:B------:R-:W-:Y:S02]  /*55100*/  IADD3 R19, P1, R19, R4.reuse, RZ ;  /* 0x0000000413137210 */ /* 0x080fe40007f3e0ff */
[----:B--2---:R-:W-:Y:S01]  /*55110*/  IADD3 R12, P2, R12, R4, RZ ;  /* 0x000000040c0c7210 */ /* 0x004fe20007f5e0ff */
        /* <DEDUP_REMOVED lines=9> */
[----:B------:R2:W-:Y:S01]  /*551b0*/  STL [R1+0x6dc], R13 ;  /* 0x0006dc0d01007387 */ /* 0x0005e20000100800 */
[----:B-1----:R-:W-:Y:S01]  /*551c0*/  IMAD.MOV.U32 R6, RZ, RZ, R12 ;  /* 0x000000ffff067224 */ /* 0x002fe200078e000c */
[----:B------:R-:W-:-:S02]  /*551d0*/  MOV R7, R13 ;  /* 0x0000000d00077202 */ /* 0x000fc40000000f00 */
[----:B--2---:R-:W2:Y:S04]  /*551e0*/  LDL.LU R13, [R1+0x6cc] ;  /* 0x0006cc00010d7983 */ /* 0x004ea80000300800 */
        /* <DEDUP_REMOVED lines=12> */
[----:B------:R-:W-:Y:S04]  /*552b0*/  STL [R1+0x1214], R18 ;  /* 0x0012141201007387 */ /* 0x000fe80000100800 */
[----:B------:R-:W4:Y:S04]  /*552c0*/  LDL.LU R10, [R1+0x6c8] ;  /* 0x0006c800010a7983 */ /* 0x000f280000300800 */
[----:B------:R1:W-:Y:S04]  /*552d0*/  LDGSTS.E [R3+0x7900], desc[UR60][R6.64], P0 ;  /* 0x0790000006037fae */ /* 0x0003e8000812187c */
[----:B------:R-:W3:Y:S01]  /*552e0*/  LDL.LU R23, [R1+0x6bc] ;  /* 0x0006bc0001177983 */ /* 0x000ee20000300800 */
[----:B-1----:R-:W-:-:S02]  /*552f0*/  IMAD.MOV.U32 R6, RZ, RZ, R17 ;  /* 0x000000ffff067224 */ /* 0x002fc400078e0011 */
[----:B------:R-:W-:-:S05]  /*55300*/  IMAD.MOV.U32 R7, RZ, RZ, R18 ;  /* 0x000000ffff077224 */ /* 0x000fca00078e0012 */
[----:B------:R1:W-:Y:S01]  /*55310*/  LDGSTS.E [R3+0x7d00], desc[UR60][R6.64], P0 ;  /* 0x07d0000006037fae */ /* 0x0003e2000812187c */
[----:B------:R-:W-:-:S05]  /*55320*/  IADD3 R9, P1, R9, R4, RZ ;  /* 0x0000000409097210 */ /* 0x000fca0007f3e0ff */
[----:B------:R-:W-:Y:S01]  /*55330*/  IMAD.X R16, R16, 0x1, R0, P1 ;  /* 0x0000000110107824 */ /* 0x000fe200008e0600 */
[----:B------:R1:W-:Y:S01]  /*55340*/  STL [R1+0x1220], R9 ;  /* 0x0012200901007387 */ /* 0x0003e20000100800 */
[----:B------:R-:W-:-:S03]  /*55350*/  IADD3 R14, P2, R14, R4, RZ ;  /* 0x000000040e0e7210 */ /* 0x000fc60007f5e0ff */
[----:B------:R3:W-:Y:S01]  /*55360*/  STL [R1+0x121c], R16 ;  /* 0x00121c1001007387 */ /* 0x0007e20000100800 */
[----:B-1----:R-:W-:Y:S02]  /*55370*/  IMAD.MOV.U32 R6, RZ, RZ, R9 ;  /* 0x000000ffff067224 */ /* 0x002fe400078e0009 */
[----:B------:R-:W-:Y:S01]  /*55380*/  IMAD.X R15, R15, 0x1, R0, P2 ;  /* 0x000000010f0f7824 */ /* 0x000fe200010e0600 */
[----:B------:R-:W-:Y:S04]  /*55390*/  STL [R1+0x6d8], R14 ;  /* 0x0006d80e01007387 */ /* 0x000fe80000100800 */
[----:B------:R-:W3:Y:S04]  /*553a0*/  LDL.LU R9, [R1+0x6c0] ;  /* 0x0006c00001097983 */ /* 0x000ee80000300800 */
[----:B------:R1:W-:Y:S04]  /*553b0*/  STL [R1+0x6d4], R15 ;  /* 0x0006d40f01007387 */ /* 0x0003e80000100800 */
[----:B------:R-:W3:Y:S04]  /*553c0*/  LDL.LU R22, [R1+0x6b4] ;  /* 0x0006b40001167983 */ /* 0x000ee80000300800 */
[----:B------:R-:W3:Y:S04]  /*553d0*/  LDL.LU R21, [R1+0x6b8] ;  /* 0x0006b80001157983 */ /* 0x000ee80000300800 */
[----:B------:R-:W3:Y:S01]  /*553e0*/  LDL.LU R20, [R1+0x124c] ;  /* 0x00124c0001147983 */ /* 0x000ee20000300800 */
[----:B------:R-:W-:-:S03]  /*553f0*/  IMAD.MOV.U32 R7, RZ, RZ, R16 ;  /* 0x000000ffff077224 */ /* 0x000fc600078e0010 */
[----:B------:R-:W3:Y:S04]  /*55400*/  LDL.LU R19, [R1+0x1250] ;  /* 0x0012500001137983 */ /* 0x000ee80000300800 */
[----:B------:R-:W3:Y:S04]  /*55410*/  LDL.LU R18, [R1+0x1254] ;  /* 0x0012540001127983 */ /* 0x000ee80000300800 */
[----:B------:R-:W3:Y:S04]  /*55420*/  LDL.LU R17, [R1+0x1258] ;  /* 0x0012580001117983 */ /* 0x000ee80000300800 */
[----:B------:R1:W-:Y:S01]  /*55430*/  LDGSTS.E [R3+0x20100], desc[UR60][R6.64], P0 ;  /* 0x2010000006037fae */ /* 0x0003e2000812187c */
[----:B--2---:R-:W-:-:S05]  /*55440*/  IADD3 R12, P1, R12, R4, RZ ;  /* 0x000000040c0c7210 */ /* 0x004fca0007f3e0ff */
[----:B------:R-:W-:Y:S01]  /*55450*/  IMAD.X R13, R13, 0x1, R0, P1 ;  /* 0x000000010d0d7824 */ /* 0x000fe200008e0600 */
[----:B------:R-:W-:Y:S01]  /*55460*/  STL [R1+0x6d0], R12 ;  /* 0x0006d00c01007387 */ /* 0x000fe20000100800 */
[----:B-1----:R-:W-:-:S03]  /*55470*/  MOV R6, R14 ;  /* 0x0000000e00067202 */ /* 0x002fc60000000f00 */
[----:B------:R1:W-:Y:S01]  /*55480*/  STL [R1+0x6cc], R13 ;  /* 0x0006cc0d01007387 */ /* 0x0003e20000100800 */
[----:B------:R-:W-:-:S05]  /*55490*/  IMAD.MOV.U32 R7, RZ, RZ, R15 ;  /* 0x000000ffff077224 */ /* 0x000fca00078e000f */
[----:B------:R2:W-:Y:S02]  /*554a0*/  LDGSTS.E [R3+0x20500], desc[UR60][R6.64], P0 ;  /* 0x2050000006037fae */ /* 0x0005e4000812187c */
[----:B--2---:R-:W-:Y:S02]  /*554b0*/  IMAD.MOV.U32 R6, RZ, RZ, R12 ;  /* 0x000000ffff067224 */ /* 0x004fe400078e000c */
[----:B------:R-:W-:-:S05]  /*554c0*/  IMAD.MOV.U32 R7, RZ, RZ, R13 ;  /* 0x000000ffff077224 */ /* 0x000fca00078e000d */
[----:B------:R2:W-:Y:S01]  /*554d0*/  LDGSTS.E [R3+0x20900], desc[UR60][R6.64], P0 ;  /* 0x2090000006037fae */ /* 0x0005e2000812187c */
[----:B----4-:R-:W-:-:S05]  /*554e0*/  IADD3 R10, P2, R10, R4, RZ ;  /* 0x000000040a0a7210 */ /* 0x010fca0007f5e0ff */
[----:B---3--:R-:W-:Y:S01]  /*554f0*/  IMAD.X R11, R11, 0x1, R0, P2 ;  /* 0x000000010b0b7824 */ /* 0x008fe200010e0600 */
[----:B------:R3:W-:Y:S04]  /*55500*/  STL [R1+0x6c8], R10 ;  /* 0x0006c80a01007387 */ /* 0x0007e80000100800 */
[----:B------:R-:W4:Y:S04]  /*55510*/  LDL.LU R16, [R1+0x125c] ;  /* 0x00125c0001107983 */ /* 0x000f280000300800 */
[----:B------:R3:W-:Y:S04]  /*55520*/  STL [R1+0x6c4], R11 ;  /* 0x0006c40b01007387 */ /* 0x0007e80000100800 */
[----:B------:R-:W4:Y:S04]  /*55530*/  LDL.LU R15, [R1+0x1260] ;  /* 0x00126000010f7983 */ /* 0x000f280000300800 */
[----:B------:R-:W4:Y:S01]  /*55540*/  LDL.LU R14, [R1+0x6ac] ;  /* 0x0006ac00010e7983 */ /* 0x000f220000300800 */
[----:B--2---:R-:W-:-:S03]  /*55550*/  IMAD.MOV.U32 R6, RZ, RZ, R10 ;  /* 0x000000ffff067224 */ /* 0x004fc600078e000a */
[----:B-1----:R-:W2:Y:S01]  /*55560*/  LDL.LU R13, [R1+0x6b0] ;  /* 0x0006b000010d7983 */ /* 0x002ea20000300800 */
[----:B------:R-:W-:-:S03]  /*55570*/  IMAD.MOV.U32 R7, RZ, RZ, R11 ;  /* 0x000000ffff077224 */ /* 0x000fc600078e000b */
[----:B------:R-:W2:Y:S04]  /*55580*/  LDL.LU R12, [R1+0x6a4] ;  /* 0x0006a400010c7983 */ /* 0x000ea80000300800 */
[----:B---3--:R-:W3:Y:S04]  /*55590*/  LDL.LU R10, [R1+0x6a8] ;  /* 0x0006a800010a7983 */ /* 0x008ee80000300800 */
[----:B------:R-:W3:Y:S04]  /*555a0*/  LDL.LU R11, [R1+0x69c] ;  /* 0x00069c00010b7983 */ /* 0x000ee80000300800 */
[----:B------:R1:W-:Y:S01]  /*555b0*/  LDGSTS.E [R3+0x20d00], desc[UR60][R6.64], P0 ;  /* 0x20d0000006037fae */ /* 0x0003e2000812187c */
[----:B------:R-:W-:-:S05]  /*555c0*/  IADD3 R9, P1, R9, R4, RZ ;  /* 0x0000000409097210 */ /* 0x000fca0007f3e0ff */
[----:B------:R-:W-:Y:S01]  /*555d0*/  IMAD.X R23, R23, 0x1, R0, P1 ;  /* 0x0000000117177824 */ /* 0x000fe200008e0600 */
[----:B------:R1:W-:Y:S01]  /*555e0*/  STL [R1+0x6c0], R9 ;  /* 0x0006c00901007387 */ /* 0x0003e20000100800 */
[----:B------:R-:W-:-:S03]  /*555f0*/  IADD3 R21, P2, R21, R4, RZ ;  /* 0x0000000415157210 */ /* 0x000fc60007f5e0ff */
[----:B------:R-:W-:Y:S01]  /*55600*/  STL [R1+0x6bc], R23 ;  /* 0x0006bc1701007387 */ /* 0x000fe20000100800 */
[----:B-1----:R-:W-:-:S03]  /*55610*/  IMAD.MOV.U32 R6, RZ, RZ, R9 ;  /* 0x000000ffff067224 */ /* 0x002fc600078e0009 */
[----:B------:R-:W-:Y:S04]  /*55620*/  STL [R1+0x6b8], R21 ;  /* 0x0006b81501007387 */ /* 0x000fe80000100800 */
[----:B------:R-:W3:Y:S01]  /*55630*/  LDL.LU R9, [R1+0x6a0] ;  /* 0x0006a00001097983 */ /* 0x000ee20000300800 */
[----:B------:R-:W-:Y:S01]  /*55640*/  MOV R7, R23 ;  /* 0x0000001700077202 */ /* 0x000fe20000000f00 */
[----:B------:R-:W-:Y:S01]  /*55650*/  IMAD.X R22, R22, 0x1, R0, P2 ;  /* 0x0000000116167824 */ /* 0x000fe200010e0600 */
[----:B------:R-:W-:-:S03]  /*55660*/  IADD3 R19, P1, R19, R4, RZ ;  /* 0x0000000413137210 */ /* 0x000fc60007f3e0ff */
[----:B------:R1:W-:Y:S01]  /*55670*/  LDGSTS.E [R3+0x21100], desc[UR60][R6.64], P0 ;  /* 0x2110000006037fae */ /* 0x0003e2000812187c */
[----:B------:R-:W-:Y:S01]  /*55680*/  IADD3 R17, P2, R17, R4, RZ ;  /* 0x0000000411117210 */ /* 0x000fe20007f5e0ff */
[----:B------:R-:W-:Y:S02]  /*55690*/  IMAD.X R20, R20, 0x1, R0, P1 ;  /* 0x0000000114147824 */ /* 0x000fe400008e0600 */
[----:B-1----:R-:W-:Y:S02]  /*556a0*/  IMAD.MOV.U32 R6, RZ, RZ, R21 ;  /* 0x000000ffff067224 */ /* 0x002fe400078e0015 */
        /* <DEDUP_REMOVED lines=12> */
[----:B------:R-:W-:Y:S04]  /*55770*/  STL [R1+0x1258], R17 ;  /* 0x0012581101007387 */ /* 0x000fe80000100800 */
[----:B------:R-:W-:Y:S01]  /*55780*/  STL [R1+0x1254], R18 ;  /* 0x0012541201007387 */ /* 0x000fe20000100800 */
[----:B----4-:R-:W-:-:S05]  /*55790*/  IADD3 R15, P1, R15, R4, RZ ;  /* 0x000000040f0f7210 */ /* 0x010fca0007f3e0ff */
[----:B------:R-:W-:Y:S01]  /*557a0*/  IMAD.X R16, R16, 0x1, R0, P1 ;  /* 0x0000000110107824 */ /* 0x000fe200008e0600 */
[----:B--2---:R-:W-:-:S03]  /*557b0*/  IADD3 R13, P2, R13, R4, RZ ;  /* 0x000000040d0d7210 */ /* 0x004fc60007f5e0ff */
[----:B-1----:R-:W-:Y:S01]  /*557c0*/  IMAD.MOV.U32 R7, RZ, RZ, R16 ;  /* 0x000000ffff077224 */ /* 0x002fe200078e0010 */
[----:B------:R-:W-:Y:S01]  /*557d0*/  MOV R6, R15 ;  /* 0x0000000f00067202 */ /* 0x000fe20000000f00 */
[----:B------:R-:W-:Y:S01]  /*557e0*/  IMAD.X R14, R14, 0x1, R0, P2 ;  /* 0x000000010e0e7824 */ /* 0x000fe200010e0600 */
[----:B------:R-:W-:Y:S01]  /*557f0*/  STL [R1+0x1260], R15 ;  /* 0x0012600f01007387 */ /* 0x000fe20000100800 */
[----:B---3--:R-:W-:-:S03]  /*55800*/  IADD3 R10, P1, R10, R4, RZ ;  /* 0x000000040a0a7210 */ /* 0x008fc60007f3e0ff */
[----:B------:R1:W-:Y:S02]  /*55810*/  LDGSTS.E [R3+0x22100], desc[UR60][R6.64], P0 ;  /* 0x2210000006037fae */ /* 0x0003e4000812187c */
[----:B------:R-:W-:Y:S02]  /*55820*/  IMAD.X R12, R12, 0x1, R0, P1 ;  /* 0x000000010c0c7824 */ /* 0x000fe400008e0600 */
[----:B------:R-:W-:Y:S04]  /*55830*/  STL [R1+0x125c], R16 ;  /* 0x00125c1001007387 */ /* 0x000fe80000100800 */
[----:B------:R-:W-:Y:S01]  /*55840*/  STL [R1+0x6b0], R13 ;  /* 0x0006b00d01007387 */ /* 0x000fe20000100800 */
[----:B-1----:R-:W-:Y:S02]  /*55850*/  IMAD.MOV.U32 R6, RZ, RZ, R13 ;  /* 0x000000ffff067224 */ /* 0x002fe400078e000d */
[----:B------:R-:W-:Y:S01]  /*55860*/  IMAD.MOV.U32 R7, RZ, RZ, R14 ;  /* 0x000000ffff077224 */ /* 0x000fe200078e000e */
[----:B------:R-:W-:Y:S04]  /*55870*/  STL [R1+0x6ac], R14 ;  /* 0x0006ac0e01007387 */ /* 0x000fe80000100800 */
[----:B------:R1:W-:Y:S04]  /*55880*/  STL [R1+0x6a8], R10 ;  /* 0x0006a80a01007387 */ /* 0x0003e80000100800 */
[----:B------:R2:W-:Y:S01]  /*55890*/  LDGSTS.E [R3+0x22500], desc[UR60][R6.64], P0 ;  /* 0x2250000006037fae */ /* 0x0005e2000812187c */
[----:B------:R-:W-:-:S03]  /*558a0*/  IADD3 R9, P2, R9, R4, RZ ;  /* 0x0000000409097210 */ /* 0x000fc60007f5e0ff */
[----:B------:R-:W-:Y:S02]  /*558b0*/  STL [R1+0x6a4], R12 ;  /* 0x0006a40c01007387 */ /* 0x000fe40000100800 */
[----:B------:R-:W-:Y:S02]  /*558c0*/  IMAD.X R11, R11, 0x1, R0, P2 ;  /* 0x000000010b0b7824 */ /* 0x000fe400010e0600 */
[----:B------:R-:W-:Y:S01]  /*558d0*/  STL [R1+0x6a0], R9 ;  /* 0x0006a00901007387 */ /* 0x000fe20000100800 */
[----:B--2---:R-:W-:-:S03]  /*558e0*/  IMAD.MOV.U32 R6, RZ, RZ, R10 ;  /* 0x000000ffff067224 */ /* 0x004fc600078e000a */
[----:B-1----:R-:W2:Y:S01]  /*558f0*/  LDL.LU R10, [R1+0x630] ;  /* 0x00063000010a7983 */ /* 0x002ea20000300800 */
[----:B------:R-:W-:-:S03]  /*55900*/  IMAD.MOV.U32 R7, RZ, RZ, R12 ;  /* 0x000000ffff077224 */ /* 0x000fc600078e000c */
[----:B------:R1:W-:Y:S04]  /*55910*/  STL [R1+0x69c], R11 ;  /* 0x00069c0b01007387 */ /* 0x0003e80000100800 */
[----:B------:R-:W3:Y:S04]  /*55920*/  LDL.LU R17, [R1+0x62c] ;  /* 0x00062c0001117983 */ /* 0x000ee80000300800 */
[----:B------:R-:W4:Y:S04]  /*55930*/  LDL.LU R19, [R1+0x129c] ;  /* 0x00129c0001137983 */ /* 0x000f280000300800 */
[----:B------:R-:W4:Y:S04]  /*55940*/  LDL.LU R16, [R1+0x12a0] ;  /* 0x0012a00001107983 */ /* 0x000f280000300800 */
[----:B------:R1:W-:Y:S02]  /*55950*/  LDGSTS.E [R3+0x22900], desc[UR60][R6.64], P0 ;  /* 0x2290000006037fae */ /* 0x0003e4000812187c */
[----:B-1----:R-:W-:-:S02]  /*55960*/  IMAD.MOV.U32 R7, RZ, RZ, R11 ;  /* 0x000000ffff077224 */ /* 0x002fc400078e000b */
[----:B------:R-:W-:Y:S01]  /*55970*/  IMAD.MOV.U32 R6, RZ, RZ, R9 ;  /* 0x000000ffff067224 */ /* 0x000fe200078e0009 */
[----:B------:R-:W4:Y:S04]  /*55980*/  LDL.LU R11, [R1+0x1294] ;  /* 0x00129400010b7983 */ /* 0x000f280000300800 */
[----:B------:R-:W4:Y:S01]  /*55990*/  LDL.LU R9, [R1+0x1298] ;  /* 0x0012980001097983 */ /* 0x000f220000300800 */
[-C--:B------:R-:W-:Y:S02]  /*559a0*/  IADD3 R189, P1, R189, R4.reuse, RZ ;  /* 0x00000004bdbd7210 */ /* 0x080fe40007f3e0ff */
[----:B------:R-:W-:Y:S01]  /*559b0*/  IADD3 R205, P2, R205, R4, RZ ;  /* 0x00000004cdcd7210 */ /* 0x000fe20007f5e0ff */
[----:B------:R1:W-:Y:S02]  /*559c0*/  LDGSTS.E [R3+0x22d00], desc[UR60][R6.64], P0 ;  /* 0x22d0000006037fae */ /* 0x0003e4000812187c */
[----:B------:R-:W-:Y:S01]  /*559d0*/  IMAD.X R188, R188, 0x1, R0, P1 ;  /* 0x00000001bcbc7824 */ /* 0x000fe200008e0600 */
[----:B------:R-:W-:Y:S01]  /*559e0*/  IADD3.X R204, R204, R0, RZ, P2, !PT ;  /* 0x00000000cccc7210 */ /* 0x000fe200017fe4ff */
[----:B------:R-:W4:Y:S01]  /*559f0*/  LDL.LU R20, [R1+0x128c] ;  /* 0x00128c0001147983 */ /* 0x000f220000300800 */
[----:B------:R-:W-:Y:S01]  /*55a00*/  IADD3 R221, P1, R221, R4, RZ ;  /* 0x00000004dddd7210 */ /* 0x000fe20007f3e0ff */
[----:B-1----:R-:W-:-:S02]  /*55a10*/  IMAD.MOV.U32 R6, RZ, RZ, R189 ;  /* 0x000000ffff067224 */ /* 0x002fc400078e00bd */
[----:B------:R-:W-:Y:S01]  /*55a20*/  IMAD.MOV.U32 R7, RZ, RZ, R188 ;  /* 0x000000ffff077224 */ /* 0x000fe200078e00bc */
[-C--:B------:R-:W-:Y:S01]  /*55a30*/  IADD3 R237, P2, R237, R4.reuse, RZ ;  /* 0x00000004eded7210 */ /* 0x080fe20007f5e0ff */
[--C-:B------:R-:W-:Y:S01]  /*55a40*/  IMAD.X R220, R220, 0x1, R0.reuse, P1 ;  /* 0x00000001dcdc7824 */ /* 0x100fe200008e0600 */
[----:B------:R-:W4:Y:S04]  /*55a50*/  LDL.LU R18, [R1+0x1290] ;  /* 0x0012900001127983 */ /* 0x000f280000300800 */
[----:B------:R1:W-:Y:S01]  /*55a60*/  LDGSTS.E [R3+0x23100], desc[UR60][R6.64], P0 ;  /* 0x2310000006037fae */ /* 0x0003e2000812187c */
[----:B------:R-:W-:Y:S01]  /*55a70*/  IMAD.X R236, R236, 0x1, R0, P2 ;  /* 0x00000001ecec7824 */ /* 0x000fe200010e0600 */
[----:B------:R-:W-:Y:S02]  /*55a80*/  IADD3 R248, P1, R248, R4, RZ ;  /* 0x00000004f8f87210 */ /* 0x000fe40007f3e0ff */
[----:B------:R-:W4:Y:S01]  /*55a90*/  LDL.LU R15, [R1+0x694] ;  /* 0x00069400010f7983 */ /* 0x000f220000300800 */
[----:B-1----:R-:W-:-:S02]  /*55aa0*/  IMAD.MOV.U32 R6, RZ, RZ, R205 ;  /* 0x000000ffff067224 */ /* 0x002fc400078e00cd */
[----:B------:R-:W-:Y:S01]  /*55ab0*/  IMAD.MOV.U32 R7, RZ, RZ, R204 ;  /* 0x000000ffff077224 */ /* 0x000fe200078e00cc */
[----:B------:R-:W-:Y:S01]  /*55ac0*/  IADD3.X R247, R247, R0, RZ, P1, !PT ;  /* 0x00000000f7f77210 */ /* 0x000fe20000ffe4ff */
[----:B------:R-:W4:Y:S04]  /*55ad0*/  LDL.LU R14, [R1+0x698] ;  /* 0x00069800010e7983 */ /* 0x000f280000300800 */
[----:B------:R1:W-:Y:S04]  /*55ae0*/  LDGSTS.E [R3+0x23500], desc[UR60][R6.64], P0 ;  /* 0x2350000006037fae */ /* 0x0003e8000812187c */
[----:B------:R-:W4:Y:S04]  /*55af0*/  LDL.LU R13, [R1+0x12cc] ;  /* 0x0012cc00010d7983 */ /* 0x000f280000300800 */
[----:B------:R-:W4:Y:S01]  /*55b00*/  LDL.LU R12, [R1+0x12d0] ;  /* 0x0012d000010c7983 */ /* 0x000f220000300800 */
[----:B-1----:R-:W-:-:S02]  /*55b10*/  IMAD.MOV.U32 R6, RZ, RZ, R221 ;  /* 0x000000ffff067224 */ /* 0x002fc400078e00dd */
        /* <DEDUP_REMOVED lines=8> */
[----:B--2---:R-:W-:-:S05]  /*55ba0*/  IADD3 R10, P2, R10, R4, RZ ;  /* 0x000000040a0a7210 */ /* 0x004fca0007f5e0ff */
[----:B---3--:R-:W-:Y:S01]  /*55bb0*/  IMAD.X R17, R17, 0x1, R0, P2 ;  /* 0x0000000111117824 */ /* 0x008fe200010e0600 */
[----:B------:R-:W-:Y:S01]  /*55bc0*/  STL [R1+0x630], R10 ;  /* 0x0006300a01007387 */ /* 0x000fe20000100800 */
[----:B-1----:R-:W-:Y:S02]  /*55bd0*/  IMAD.MOV.U32 R6, RZ, RZ, R10 ;  /* 0x000000ffff067224 */ /* 0x002fe400078e000a */
[----:B------:R-:W-:Y:S01]  /*55be0*/  IMAD.MOV.U32 R7, RZ, RZ, R17 ;  /* 0x000000ffff077224 */ /* 0x000fe200078e0011 */
[----:B------:R1:W-:Y:S01]  /*55bf0*/  STL [R1+0x62c], R17 ;  /* 0x00062c1101007387 */ /* 0x0003e20000100800 */
[----:B----4-:R-:W-:-:S03]  /*55c00*/  IADD3 R16, P1, R16, R4, RZ ;  /* 0x0000000410107210 */ /* 0x010fc60007f3e0ff */
[----:B------:R2:W-:Y:S02]  /*55c10*/  LDGSTS.E [R3+0x24500], desc[UR60][R6.64], P0 ;  /* 0x2450000006037fae */ /* 0x0005e4000812187c */
[----:B------:R-:W-:Y:S02]  /*55c20*/  IMAD.X R19, R19, 0x1, R0, P1 ;  /* 0x0000000113137824 */ /* 0x000fe400008e0600 */
[----:B-1----:R-:W3:Y:S04]  /*55c30*/  LDL.LU R17, [R1+0x12d4] ;  /* 0x0012d40001117983 */ /* 0x002ee80000300800 */
[----:B------:R-:W4:Y:S01]  /*55c40*/  LDL.LU R10, [R1+0x12d8] ;  /* 0x0012d800010a7983 */ /* 0x000f220000300800 */
[----:B--2---:R-:W-:Y:S02]  /*55c50*/  IMAD.MOV.U32 R6, RZ, RZ, R16 ;  /* 0x000000ffff067224 */ /* 0x004fe400078e0010 */
[----:B------:R-:W-:Y:S01]  /*55c60*/  IMAD.MOV.U32 R7, RZ, RZ, R19 ;  /* 0x000000ffff077224 */ /* 0x000fe200078e0013 */
[----:B------:R-:W-:Y:S01]  /*55c70*/  STL [R1+0x12a0], R16 ;  /* 0x0012a01001007387 */ /* 0x000fe20000100800 */
[----:B------:R-:W-:-:S03]  /*55c80*/  IADD3 R9, P2, R9, R4, RZ ;  /* 0x0000000409097210 */ /* 0x000fc60007f5e0ff */
[----:B------:R1:W-:Y:S02]  /*55c90*/  STL [R1+0x129c], R19 ;  /* 0x00129c1301007387 */ /* 0x0003e40000100800 */
[----:B------:R-:W-:Y:S02]  /*55ca0*/  IMAD.X R11, R11, 0x1, R0, P2 ;  /* 0x000000010b0b7824 */ /* 0x000fe400010e0600 */
[----:B------:R-:W-:Y:S04]  /*55cb0*/  STL [R1+0x1298], R9 ;  /* 0x0012980901007387 */ /* 0x000fe80000100800 */
[----:B------:R2:W-:Y:S04]  /*55cc0*/  LDGSTS.E [R3+0x24900], desc[UR60][R6.64], P0 ;  /* 0x2490000006037fae */ /* 0x0005e8000812187c */
[----:B------:R2:W-:Y:S04]  /*55cd0*/  STL [R1+0x1294], R11 ;  /* 0x0012940b01007387 */ /* 0x0005e80000100800 */
[----:B-1----:R-:W3:Y:S01]  /*55ce0*/  LDL.LU R19, [R1+0x12dc] ;  /* 0x0012dc0001137983 */ /* 0x002ee20000300800 */
[----:B--2---:R-:W-:-:S03]  /*55cf0*/  MOV R7, R11 ;  /* 0x0000000b00077202 */ /* 0x004fc60000000f00 */
[----:B------:R-:W2:Y:S01]  /*55d00*/  LDL.LU R11, [R1+0x12e0] ;  /* 0x0012e000010b7983 */ /* 0x000ea20000300800 */
[----:B------:R-:W-:-:S03]  /*55d10*/  IMAD.MOV.U32 R6, RZ, RZ, R9 ;  /* 0x000000ffff067224 */ /* 0x000fc600078e0009 */
[----:B------:R-:W2:Y:S04]  /*55d20*/  LDL.LU R16, [R1+0x68c] ;  /* 0x00068c0001107983 */ /* 0x000ea80000300800 */
[----:B------:R-:W2:Y:S01]  /*55d30*/  LDL.LU R9, [R1+0x690] ;  /* 0x0006900001097983 */ /* 0x000ea20000300800 */
[----:B------:R-:W-:-:S03]  /*55d40*/  IADD3 R18, P1, R18, R4, RZ ;  /* 0x0000000412127210 */ /* 0x000fc60007f3e0ff */
[----:B------:R1:W-:Y:S02]  /*55d50*/  LDGSTS.E [R3+0x24d00], desc[UR60][R6.64], P0 ;  /* 0x24d0000006037fae */ /* 0x0003e4000812187c */
[--C-:B------:R-:W-:Y:S01]  /*55d60*/  IMAD.X R20, R20, 0x1, R0.reuse, P1 ;  /* 0x0000000114147824 */ /* 0x100fe200008e0600 */
[----:B------:R-:W-:Y:S01]  /*55d70*/  IADD3 R14, P2, R14, R4, RZ ;  /* 0x000000040e0e7210 */ /* 0x000fe20007f5e0ff */
[----:B------:R-:W-:Y:S04]  /*55d80*/  STL [R1+0x1290], R18 ;  /* 0x0012901201007387 */ /* 0x000fe80000100800 */
[----:B------:R-:W-:Y:S02]  /*55d90*/  IMAD.X R15, R15, 0x1, R0, P2 ;  /* 0x000000010f0f7824 */ /* 0x000fe400010e0600 */
[----:B-1----:R-:W-:-:S02]  /*55da0*/  IMAD.MOV.U32 R6, RZ, RZ, R18 ;  /* 0x000000ffff067224 */ /* 0x002fc400078e0012 */
[----:B------:R-:W-:Y:S01]  /*55db0*/  IMAD.MOV.U32 R7, RZ, RZ, R20 ;  /* 0x000000ffff077224 */ /* 0x000fe200078e0014 */
[----:B------:R-:W-:Y:S01]  /*55dc0*/  IADD3 R12, P1, R12, R4, RZ ;  /* 0x000000040c0c7210 */ /* 0x000fe20007f3e0ff */
[----:B------:R-:W-:Y:S04]  /*55dd0*/  STL [R1+0x128c], R20 ;  /* 0x00128c1401007387 */ /* 0x000fe80000100800 */
[----:B------:R1:W-:Y:S01]  /*55de0*/  LDGSTS.E [R3+0x25100], desc[UR60][R6.64], P0 ;  /* 0x2510000006037fae */ /* 0x0003e2000812187c */
[----:B------:R-:W-:-:S03]  /*55df0*/  IMAD.X R13, R13, 0x1, R0, P1 ;  /* 0x000000010d0d7824 */ /* 0x000fc600008e0600 */
[----:B------:R-:W-:Y:S04]  /*55e00*/  STL [R1+0x698], R14 ;  /* 0x0006980e01007387 */ /* 0x000fe80000100800 */
[----:B------:R1:W-:Y:S02]  /*55e10*/  STL [R1+0x694], R15 ;  /* 0x0006940f01007387 */ /* 0x0003e40000100800 */
[----:B-1----:R-:W-:Y:S02]  /*55e20*/  IMAD.MOV.U32 R6, RZ, RZ, R14 ;  /* 0x000000ffff067224 */ /* 0x002fe400078e000e */
[----:B------:R-:W-:Y:S02]  /*55e30*/  IMAD.MOV.U32 R7, RZ, RZ, R15 ;  /* 0x000000ffff077224 */ /* 0x000fe400078e000f */
[----:B------:R-:W2:Y:S04]  /*55e40*/  LDL.LU R15, [R1+0x684] ;  /* 0x00068400010f7983 */ /* 0x000ea80000300800 */
[----:B------:R-:W2:Y:S04]  /*55e50*/  LDL.LU R14, [R1+0x688] ;  /* 0x00068800010e7983 */ /* 0x000ea80000300800 */
[----:B------:R-:W-:Y:S04]  /*55e60*/  STL [R1+0x12d0], R12 ;  /* 0x0012d00c01007387 */ /* 0x000fe80000100800 */
[----:B------:R1:W-:Y:S04]  /*55e70*/  LDGSTS.E [R3+0x25500], desc[UR60][R6.64], P0 ;  /* 0x2550000006037fae */ /* 0x0003e8000812187c */
[----:B------:R3:W-:Y:S01]  /*55e80*/  STL [R1+0x12cc], R13 ;  /* 0x0012cc0d01007387 */ /* 0x0007e20000100800 */
[----:B-1----:R-:W-:-:S02]  /*55e90*/  IMAD.MOV.U32 R7, RZ, RZ, R13 ;  /* 0x000000ffff077224 */ /* 0x002fc400078e000d */
[----:B------:R-:W-:-:S05]  /*55ea0*/  IMAD.MOV.U32 R6, RZ, RZ, R12 ;  /* 0x000000ffff067224 */ /* 0x000fca00078e000c */
[----:B------:R1:W-:Y:S01]  /*55eb0*/  LDGSTS.E [R3+0x25900], desc[UR60][R6.64], P0 ;  /* 0x2590000006037fae */ /* 0x0003e2000812187c */
[----:B----4-:R-:W-:-:S05]  /*55ec0*/  IADD3 R10, P2, R10, R4, RZ ;  /* 0x000000040a0a7210 */ /* 0x010fca0007f5e0ff */
[----:B---3--:R-:W-:Y:S01]  /*55ed0*/  IMAD.X R17, R17, 0x1, R0, P2 ;  /* 0x0000000111117824 */ /* 0x008fe200010e0600 */
[----:B------:R3:W-:Y:S04]  /*55ee0*/  STL [R1+0x12d8], R10 ;  /* 0x0012d80a01007387 */ /* 0x0007e80000100800 */
[----:B------:R-:W4:Y:S04]  /*55ef0*/  LDL.LU R13, [R1+0x67c] ;  /* 0x00067c00010d7983 */ /* 0x000f280000300800 */
[----:B------:R3:W-:Y:S04]  /*55f00*/  STL [R1+0x12d4], R17 ;  /* 0x0012d41101007387 */ /* 0x0007e80000100800 */
[----:B------:R-:W4:Y:S01]  /*55f10*/  LDL.LU R12, [R1+0x680] ;  /* 0x00068000010c7983 */ /* 0x000f220000300800 */
[----:B-1----:R-:W-:Y:S01]  /*55f20*/  MOV R6, R10 ;  /* 0x0000000a00067202 */ /* 0x002fe20000000f00 */
[----:B------:R-:W-:-:S02]  /*55f30*/  IMAD.MOV.U32 R7, RZ, RZ, R17 ;  /* 0x000000ffff077224 */ /* 0x000fc400078e0011 */
[----:B------:R-:W4:Y:S04]  /*55f40*/  LDL.LU R18, [R1+0x674] ;  /* 0x0006740001127983 */ /* 0x000f280000300800 */
[----:B---3--:R-:W3:Y:S04]  /*55f50*/  LDL.LU R10, [R1+0x678] ;  /* 0x00067800010a7983 */ /* 0x008ee80000300800 */
[----:B------:R-:W3:Y:S04]  /*55f60*/  LDL.LU R17, [R1+0x66c] ;  /* 0x00066c0001117983 */ /* 0x000ee80000300800 */
[----:B------:R1:W-:Y:S01]  /*55f70*/  LDGSTS.E [R3+0x25d00], desc[UR60][R6.64], P0 ;  /* 0x25d0000006037fae */ /* 0x0003e2000812187c */
[----:B--2---:R-:W-:-:S05]  /*55f80*/  IADD3 R11, P1, R11, R4, RZ ;  /* 0x000000040b0b7210 */ /* 0x004fca0007f3e0ff */
[----:B------:R-:W-:Y:S01]  /*55f90*/  IMAD.X R19, R19, 0x1, R0, P1 ;  /* 0x0000000113137824 */ /* 0x000fe200008e0600 */
[----:B------:R-:W-:Y:S01]  /*55fa0*/  IADD3 R9, P2, R9, R4, RZ ;  /* 0x0000000409097210 */ /* 0x000fe20007f5e0ff */
[----:B------:R2:W-:Y:S01]  /*55fb0*/  STL [R1+0x12e0], R11 ;  /* 0x0012e00b01007387 */ /* 0x0005e20000100800 */
[----:B-1----:R-:W-:-:S03]  /*55fc0*/  IMAD.MOV.U32 R6, RZ, RZ, R11 ;  /* 0x000000ffff067224 */ /* 0x002fc600078e000b */
[----:B------:R1:W-:Y:S04]  /*55fd0*/  STL [R1+0x12dc], R19 ;  /* 0x0012dc1301007387 */ /* 0x0003e80000100800 */
[----:B------:R-:W-:Y:S04]  /*55fe0*/  STL [R1+0x690], R9 ;  /* 0x0006900901007387 */ /* 0x000fe80000100800 */
[----:B--2---:R-:W2:Y:S01]  /*55ff0*/  LDL.LU R11, [R1+0x670] ;  /* 0x00067000010b7983 */ /* 0x004ea20000300800 */
[----:B------:R-:W-:Y:S02]  /*56000*/  IMAD.X R16, R16, 0x1, R0, P2 ;  /* 0x0000000110107824 */ /* 0x000fe400010e0600 */
[----:B------:R-:W-:-:S03]  /*56010*/  IMAD.MOV.U32 R7, RZ, RZ, R19 ;  /* 0x000000ffff077224 */ /* 0x000fc600078e0013 */
[----:B------:R1:W-:Y:S04]  /*56020*/  STL [R1+0x68c], R16 ;  /* 0x00068c1001007387 */ /* 0x0003e80000100800 */
[----:B------:R-:W2:Y:S04]  /*56030*/  LDL.LU R20, [R1+0x130c] ;  /* 0x00130c0001147983 */ /* 0x000ea80000300800 */
[----:B-1----:R-:W2:Y:S04]  /*56040*/  LDL.LU R19, [R1+0x1310] ;  /* 0x0013100001137983 */ /* 0x002ea80000300800 */
[----:B------:R1:W-:Y:S02]  /*56050*/  LDGSTS.E [R3+0x26100], desc[UR60][R6.64], P0 ;  /* 0x2610000006037fae */ /* 0x0003e4000812187c */
[----:B-1----:R-:W-:Y:S01]  /*56060*/  IMAD.MOV.U32 R6, RZ, RZ, R9 ;  /* 0x000000ffff067224 */ /* 0x002fe200078e0009 */
[----:B------:R-:W-:Y:S01]  /*56070*/  IADD3 R14, P1, R14, R4, RZ ;  /* 0x000000040e0e7210 */ /* 0x000fe20007f3e0ff */
[----:B------:R-:W-:-:S02]  /*56080*/  IMAD.MOV.U32 R7, RZ, RZ, R16 ;  /* 0x000000ffff077224 */ /* 0x000fc400078e0010 */
[----:B------:R-:W2:Y:S02]  /*56090*/  LDL.LU R16, [R1+0x1314] ;  /* 0x0013140001107983 */ /* 0x000ea40000300800 */
[----:B------:R-:W-:Y:S02]  /*560a0*/  IMAD.X R15, R15, 0x1, R0, P1 ;  /* 0x000000010f0f7824 */ /* 0x000fe400008e0600 */
        /* <DEDUP_REMOVED lines=9> */
[----:B------:R-:W-:Y:S01]  /*56140*/  STL [R1+0x680], R12 ;  /* 0x0006800c01007387 */ /* 0x000fe20000100800 */
[----:B---3--:R-:W-:Y:S01]  /*56150*/  IADD3 R10, P1, R10, R4, RZ ;  /* 0x000000040a0a7210 */ /* 0x008fe20007f3e0ff */
[----:B-1----:R-:W-:Y:S02]  /*56160*/  IMAD.MOV.U32 R6, RZ, RZ, R12 ;  /* 0x000000ffff067224 */ /* 0x002fe400078e000c */
[----:B------:R-:W3:Y:S01]  /*56170*/  LDL.LU R15, [R1+0xde4] ;  /* 0x000de400010f7983 */ /* 0x000ee20000300800 */
[----:B------:R-:W-:-:S03]  /*56180*/  IMAD.MOV.U32 R7, RZ, RZ, R13 ;  /* 0x000000ffff077224 */ /* 0x000fc600078e000d */
[----:B------:R1:W-:Y:S01]  /*56190*/  STL [R1+0x67c], R13 ;  /* 0x00067c0d01007387 */ /* 0x0003e20000100800 */
[----:B------:R-:W-:-:S03]  /*561a0*/  IMAD.X R18, R18, 0x1, R0, P1 ;  /* 0x0000000112127824 */ /* 0x000fc600008e0600 */
[----:B------:R-:W4:Y:S04]  /*561b0*/  LDL.LU R14, [R1+0xde8] ;  /* 0x000de800010e7983 */ /* 0x000f280000300800 */
[----:B------:R2:W-:Y:S04]  /*561c0*/  LDGSTS.E [R3+0x26d00], desc[UR60][R6.64], P0 ;  /* 0x26d0000006037fae */ /* 0x0005e8000812187c */
[----:B-1----:R-:W3:Y:S04]  /*561d0*/  LDL.LU R13, [R1+0xe24] ;  /* 0x000e2400010d7983 */ /* 0x002ee80000300800 */
[----:B------:R-:W3:Y:S01]  /*561e0*/  LDL.LU R12, [R1+0xe28] ;  /* 0x000e2800010c7983 */ /* 0x000ee20000300800 */
[----:B--2---:R-:W-:Y:S01]  /*561f0*/  IMAD.MOV.U32 R6, RZ, RZ, R10 ;  /* 0x000000ffff067224 */ /* 0x004fe200078e000a */
[----:B------:R-:W-:Y:S01]  /*56200*/  IADD3 R11, P2, R11, R4, RZ ;  /* 0x000000040b0b7210 */ /* 0x000fe20007f5e0ff */
[----:B------:R-:W-:Y:S01]  /*56210*/  IMAD.MOV.U32 R7, RZ, RZ, R18 ;  /* 0x000000ffff077224 */ /* 0x000fe200078e0012 */
[----:B------:R1:W-:Y:S03]  /*56220*/  STL [R1+0x678], R10 ;  /* 0x0006780a01007387 */ /* 0x0003e60000100800 */
[----:B------:R-:W-:Y:S01]  /*56230*/  IMAD.X R17, R17, 0x1, R0, P2 ;  /* 0x0000000111117824 */ /* 0x000fe200010e0600 */
[----:B------:R-:W-:Y:S04]  /*56240*/  STL [R1+0x674], R18 ;  /* 0x0006741201007387 */ /* 0x000fe80000100800 */
[----:B------:R2:W-:Y:S04]  /*56250*/  STL [R1+0x670], R11 ;  /* 0x0006700b01007387 */ /* 0x0005e80000100800 */
[----:B-1----:R-:W3:Y:S04]  /*56260*/  LDL.LU R10, [R1+0xe68] ;  /* 0x000e6800010a7983 */ /* 0x002ee80000300800 */
[----:B------:R1:W-:Y:S04]  /*56270*/  LDGSTS.E [R3+0x27100], desc[UR60][R6.64], P0 ;  /* 0x2710000006037fae */ /* 0x0003e8000812187c */
[----:B------:R2:W-:Y:S01]  /*56280*/  STL [R1+0x66c], R17 ;  /* 0x00066c1101007387 */ /* 0x0005e20000100800 */
[----:B-1----:R-:W-:-:S03]  /*56290*/  IMAD.MOV.U32 R6, RZ, RZ, R11 ;  /* 0x000000ffff067224 */ /* 0x002fc600078e000b */
[----:B--2---:R-:W2:Y:S01]  /*562a0*/  LDL.LU R11, [R1+0xe64] ;  /* 0x000e6400010b7983 */ /* 0x004ea20000300800 */
[----:B------:R-:W-:-:S03]  /*562b0*/  IMAD.MOV.U32 R7, RZ, RZ, R17 ;  /* 0x000000ffff077224 */ /* 0x000fc600078e0011 */
[----:B------:R-:W2:Y:S04]  /*562c0*/  LDL.LU R18, [R1+0xea4] ;  /* 0x000ea40001127983 */ /* 0x000ea80000300800 */
[----:B------:R-:W2:Y:S01]  /*562d0*/  LDL.LU R17, [R1+0xea8] ;  /* 0x000ea80001117983 */ /* 0x000ea20000300800 */
[-C--:B------:R-:W-:Y:S02]  /*562e0*/  IADD3 R19, P2, R19, R4.reuse, RZ ;  /* 0x0000000413137210 */ /* 0x080fe40007f5e0ff */
[----:B------:R-:W-:Y:S01]  /*562f0*/  IADD3 R9, P1, R9, R4, RZ ;  /* 0x0000000409097210 */ /* 0x000fe20007f3e0ff */
[----:B------:R1:W-:Y:S02]  /*56300*/  LDGSTS.E [R3+0x27500], desc[UR60][R6.64], P0 ;  /* 0x2750000006037fae */ /* 0x0003e4000812187c */
[----:B------:R-:W-:-:S02]  /*56310*/  IMAD.X R20, R20, 0x1, R0, P2 ;  /* 0x0000000114147824 */ /* 0x000fc400010e0600 */
[----:B------:R-:W-:Y:S01]  /*56320*/  IMAD.X R16, R16, 0x1, R0, P1 ;  /* 0x0000000110107824 */ /* 0x000fe200008e0600 */
[----:B-1----:R-:W-:Y:S01]  /*56330*/  MOV R6, R19 ;  /* 0x0000001300067202 */ /* 0x002fe20000000f00 */
[----:B------:R-:W-:Y:S01]  /*56340*/  IMAD.MOV.U32 R7, RZ, RZ, R20 ;  /* 0x000000ffff077224 */ /* 0x000fe200078e0014 */
[----:B------:R-:W-:Y:S04]  /*56350*/  STL [R1+0x1310], R19 ;  /* 0x0013101301007387 */ /* 0x000fe80000100800 */
[----:B------:R1:W-:Y:S04]  /*56360*/  LDGSTS.E [R3+0x27900], desc[UR60][R6.64], P0 ;  /* 0x2790000006037fae */ /* 0x0003e8000812187c */
[----:B------:R-:W-:Y:S01]  /*56370*/  STL [R1+0x130c], R20 ;  /* 0x00130c1401007387 */ /* 0x000fe20000100800 */
[----:B-1----:R-:W-:-:S02]  /*56380*/  IMAD.MOV.U32 R6, RZ, RZ, R9 ;  /* 0x000000ffff067224 */ /* 0x002fc400078e0009 */
[----:B------:R-:W-:Y:S01]  /*56390*/  IMAD.MOV.U32 R7, RZ, RZ, R16 ;  /* 0x000000ffff077224 */ /* 0x000fe200078e0010 */
[----:B------:R-:W-:Y:S04]  /*563a0*/  STL [R1+0x1318], R9 ;  /* 0x0013180901007387 */ /* 0x000fe80000100800 */
[----:B------:R1:W-:Y:S04]  /*563b0*/  LDGSTS.E [R3+0x27d00], desc[UR60][R6.64], P0 ;  /* 0x27d0000006037fae */ /* 0x0003e8000812187c */
[----:B------:R1:W-:Y:S02]  /*563c0*/  STL [R1+0x1314], R16 ;  /* 0x0013141001007387 */ /* 0x0003e40000100800 */
[----:B-1----:R-:W-:-:S02]  /*563d0*/  LOP3.LUT R3, R167, 0x30, RZ, 0x3c, !PT ;  /* 0x00000030a7037812 */ /* 0x002fc400078e3cff */
[----:B------:R-:W2:Y:S04]  /*563e0*/  LDL.LU R16, [R1+0xee4] ;  /* 0x000ee40001107983 */ /* 0x000ea80000300800 */
[----:B------:R-:W2:Y:S01]  /*563f0*/  LDL.LU R9, [R1+0xee8] ;  /* 0x000ee80001097983 */ /* 0x000ea20000300800 */
[----:B------:R-:W-:Y:S01]  /*56400*/  IMAD.IADD R3, R3, 0x1, R8 ;  /* 0x0000000103037824 */ /* 0x000fe200078e0208 */
[----:B----4-:R-:W-:-:S05]  /*56410*/  IADD3 R14, P1, R14, R4, RZ ;  /* 0x000000040e0e7210 */ /* 0x010fca0007f3e0ff */
[----:B---3--:R-:W-:Y:S01]  /*56420*/  IMAD.X R15, R15, 0x1, R0, P1 ;  /* 0x000000010f0f7824 */ /* 0x008fe200008e0600 */
[----:B------:R-:W-:Y:S01]  /*56430*/  STL [R1+0xde8], R14 ;  /* 0x000de80e01007387 */ /* 0x000fe20000100800 */
[----:B------:R-:W-:Y:S01]  /*56440*/  IADD3 R12, P2, R12, R4, RZ ;  /* 0x000000040c0c7210 */ /* 0x000fe20007f5e0ff */
[----:B------:R-:W-:Y:S02]  /*56450*/  IMAD.MOV.U32 R6, RZ, RZ, R14 ;  /* 0x000000ffff067224 */ /* 0x000fe400078e000e */
[----:B------:R-:W-:Y:S02]  /*56460*/  IMAD.MOV.U32 R7, RZ, RZ, R15 ;  /* 0x000000ffff077224 */ /* 0x000fe400078e000f */
[----:B------:R-:W-:Y:S01]  /*56470*/  STL [R1+0xe28], R12 ;  /* 0x000e280c01007387 */ /* 0x000fe20000100800 */
[----:B------:R-:W-:-:S03]  /*56480*/  IMAD.X R13, R13, 0x1, R0, P2 ;  /* 0x000000010d0d7824 */ /* 0x000fc600010e0600 */
[----:B------:R1:W-:Y:S04]  /*56490*/  STL [R1+0xde4], R15 ;  /* 0x000de40f01007387 */ /* 0x0003e80000100800 */
[----:B------:R3:W-:Y:S04]  /*564a0*/  LDGSTS.E [R3+0x180], desc[UR60][R6.64], P0 ;  /* 0x0018000006037fae */ /* 0x0007e8000812187c */
[----:B-1----:R-:W4:Y:S04]  /*564b0*/  LDL.LU R15, [R1+0xf24] ;  /* 0x000f2400010f7983 */ /* 0x002f280000300800 */
[----:B------:R-:W4:Y:S01]  /*564c0*/  LDL.LU R14, [R1+0xf28] ;  /* 0x000f2800010e7983 */ /* 0x000f220000300800 */
[----:B------:R-:W-:Y:S01]  /*564d0*/  IADD3 R10, P1, R10, R4, RZ ;  /* 0x000000040a0a7210 */ /* 0x000fe20007f3e0ff */
[----:B---3--:R-:W-:-:S02]  /*564e0*/  IMAD.MOV.U32 R6, RZ, RZ, R12 ;  /* 0x000000ffff067224 */ /* 0x008fc400078e000c */
[----:B------:R-:W-:Y:S01]  /*564f0*/  IMAD.MOV.U32 R7, RZ, RZ, R13 ;  /* 0x000000ffff077224 */ /* 0x000fe200078e000d */
[----:B------:R1:W-:Y:S04]  /*56500*/  STL [R1+0xe24], R13 ;  /* 0x000e240d01007387 */ /* 0x0003e80000100800 */
[----:B------:R3:W-:Y:S04]  /*56510*/  LDGSTS.E [R3+0x580], desc[UR60][R6.64], P0 ;  /* 0x0058000006037fae */ /* 0x0007e8000812187c */
[----:B-1----:R-:W4:Y:S01]  /*56520*/  LDL.LU R13, [R1+0xf64] ;  /* 0x000f6400010d7983 */ /* 0x002f220000300800 */
[----:B--2---:R-:W-:-:S03]  /*56530*/  IADD3.X R11, R11, R0, RZ, P1, !PT ;  /* 0x000000000b0b7210 */ /* 0x004fc60000ffe4ff */
[----:B------:R-:W2:Y:S01]  /*56540*/  LDL.LU R12, [R1+0xf68] ;  /* 0x000f6800010c7983 */ /* 0x000ea20000300800 */
[----:B------:R-:W-:-:S03]  /*56550*/  IADD3 R17, P2, R17, R4, RZ ;  /* 0x0000000411117210 */ /* 0x000fc60007f5e0ff */
[----:B------:R-:W-:Y:S01]  /*56560*/  STL [R1+0xe68], R10 ;  /* 0x000e680a01007387 */ /* 0x000fe20000100800 */
[----:B---3--:R-:W-:Y:S02]  /*56570*/  IMAD.MOV.U32 R7, RZ, RZ, R11 ;  /* 0x000000ffff077224 */ /* 0x008fe400078e000b */
        /* <DEDUP_REMOVED lines=8> */
[----:B---3--:R-:W-:-:S02]  /*56600*/  IMAD.MOV.U32 R6, RZ, RZ, R17 ;  /* 0x000000ffff067224 */ /* 0x008fc400078e0011 */
[----:B------:R-:W-:Y:S01]  /*56610*/  IMAD.MOV.U32 R7, RZ, RZ, R18 ;  /* 0x000000ffff077224 */ /* 0x000fe200078e0012 */
[----:B------:R-:W3:Y:S04]  /*56620*/  LDL.LU R20, [R1+0xfe4] ;  /* 0x000fe40001147983 */ /* 0x000ee80000300800 */
[----:B------:R-:W3:Y:S04]  /*56630*/  LDL.LU R19, [R1+0xfe8] ;  /* 0x000fe80001137983 */ /* 0x000ee80000300800 */
[----:B-1----:R-:W3:Y:S04]  /*56640*/  LDL.LU R18, [R1+0x1024] ;  /* 0x0010240001127983 */ /* 0x002ee80000300800 */
[----:B------:R-:W3:Y:S04]  /*56650*/  LDL.LU R17, [R1+0x1028] ;  /* 0x0010280001117983 */ /* 0x000ee80000300800 */
[----:B------:R1:W-:Y:S01]  /*56660*/  LDGSTS.E [R3+0xd80], desc[UR60][R6.64], P0 ;  /* 0x00d8000006037fae */ /* 0x0003e2000812187c */
[----:B------:R-:W-:-:S05]  /*56670*/  IADD3 R9, P1, R9, R4, RZ ;  /* 0x0000000409097210 */ /* 0x000fca0007f3e0ff */
[----:B------:R-:W-:Y:S01]  /*56680*/  IMAD.X R16, R16, 0x1, R0, P1 ;  /* 0x0000000110107824 */ /* 0x000fe200008e0600 */
[----:B------:R-:W-:Y:S01]  /*56690*/  STL [R1+0xee8], R9 ;  /* 0x000ee80901007387 */ /* 0x000fe20000100800 */
[----:B-1----:R-:W-:Y:S02]  /*566a0*/  IMAD.MOV.U32 R6, RZ, RZ, R9 ;  /* 0x000000ffff067224 */ /* 0x002fe400078e0009 */
[----:B------:R-:W-:Y:S01]  /*566b0*/  IMAD.MOV.U32 R7, RZ, RZ, R16 ;  /* 0x000000ffff077224 */ /* 0x000fe200078e0010 */
[----:B------:R1:W-:Y:S04]  /*566c0*/  STL [R1+0xee4], R16 ;  /* 0x000ee41001007387 */ /* 0x0003e80000100800 */
[----:B------:R1:W-:Y:S01]  /*566d0*/  LDGSTS.E [R3+0x1180], desc[UR60][R6.64], P0 ;  /* 0x0118000006037fae */ /* 0x0003e2000812187c */
[----:B----4-:R-:W-:-:S05]  /*566e0*/  IADD3 R14, P2, R14, R4, RZ ;  /* 0x000000040e0e7210 */ /* 0x010fca0007f5e0ff */
[----:B------:R-:W-:Y:S01]  /*566f0*/  IMAD.X R15, R15, 0x1, R0, P2 ;  /* 0x000000010f0f7824 */ /* 0x000fe200010e0600 */
[----:B------:R-:W-:Y:S04]  /*56700*/  STL [R1+0xf28], R14 ;  /* 0x000f280e01007387 */ /* 0x000fe80000100800 */
[----:B-1----:R-:W4:Y:S01]  /*56710*/  LDL.LU R16, [R1+0x1064] ;  /* 0x0010640001107983 */ /* 0x002f220000300800 */
[----:B------:R-:W-:-:S03]  /*56720*/  MOV R7, R15 ;  /* 0x0000000f00077202 */ /* 0x000fc60000000f00 */
[----:B------:R1:W-:Y:S01]  /*56730*/  STL [R1+0xf24], R15 ;  /* 0x000f240f01007387 */ /* 0x0003e20000100800 */
[----:B------:R-:W-:-:S03]  /*56740*/  IMAD.MOV.U32 R6, RZ, RZ, R14 ;  /* 0x000000ffff067224 */ /* 0x000fc600078e000e */
[----:B------:R-:W4:Y:S01]  /*56750*/  LDL.LU R9, [R1+0x1068] ;  /* 0x0010680001097983 */ /* 0x000f220000300800 */
[----:B--2---:R-:W-:-:S03]  /*56760*/  IADD3 R12, P1, R12, R4, RZ ;  /* 0x000000040c0c7210 */ /* 0x004fc60007f3e0ff */
[----:B------:R2:W-:Y:S02]  /*56770*/  LDGSTS.E [R3+0x1580], desc[UR60][R6.64], P0 ;  /* 0x0158000006037fae */ /* 0x0005e4000812187c */
[----:B------:R-:W-:Y:S02]  /*56780*/  IMAD.X R13, R13, 0x1, R0, P1 ;  /* 0x000000010d0d7824 */ /* 0x000fe400008e0600 */
        /* <DEDUP_REMOVED lines=15> */
[-C--:B---3--:R-:W-:Y:S02]  /*56880*/  IADD3 R19, P1, R19, R4.reuse, RZ ;  /* 0x0000000413137210 */ /* 0x088fe40007f3e0ff */
[----:B------:R-:W-:Y:S01]  /*56890*/  IADD3 R17, P2, R17, R4, RZ ;  /* 0x0000000411117210 */ /* 0x000fe20007f5e0ff */
[----:B------:R3:W-:Y:S04]  /*568a0*/  LDGSTS.E [R3+0x1d80], desc[UR60][R6.64], P0 ;  /* 0x01d8000006037fae */ /* 0x0007e8000812187c */
[----:B-1----:R-:W2:Y:S04]  /*568b0*/  LDL.LU R11, [R1+0x1124] ;  /* 0x00112400010b7983 */ /* 0x002ea80000300800 */
[----:B------:R-:W2:Y:S01]  /*568c0*/  LDL.LU R10, [R1+0x1128] ;  /* 0x00112800010a7983 */ /* 0x000ea20000300800 */
[----:B------:R-:W-:-:S02]  /*568d0*/  IMAD.X R20, R20, 0x1, R0, P1 ;  /* 0x0000000114147824 */ /* 0x000fc400008e0600 */
[----:B---3--:R-:W-:Y:S02]  /*568e0*/  IMAD.MOV.U32 R6, RZ, RZ, R19 ;  /* 0x000000ffff067224 */ /* 0x008fe400078e0013 */
[----:B------:R-:W-:Y:S02]  /*568f0*/  IMAD.MOV.U32 R7, RZ, RZ, R20 ;  /* 0x000000ffff077224 */ /* 0x000fe400078e0014 */
[----:B------:R-:W-:Y:S01]  /*56900*/  IMAD.X R18, R18, 0x1, R0, P2 ;  /* 0x0000000112127824 */ /* 0x000fe200010e0600 */
[----:B------:R-:W-:Y:S04]  /*56910*/  STL [R1+0xfe8], R19 ;  /* 0x000fe81301007387 */ /* 0x000fe80000100800 */
[----:B------:R-:W-:Y:S04]  /*56920*/  STL [R1+0xfe4], R20 ;  /* 0x000fe41401007387 */ /* 0x000fe80000100800 */
[----:B------:R1:W-:Y:S04]  /*56930*/  LDGSTS.E [R3+0x2180], desc[UR60][R6.64], P0 ;  /* 0x0218000006037fae */ /* 0x0003e8000812187c */
[----:B------:R-:W-:Y:S04]  /*56940*/  STL [R1+0x1028], R17 ;  /* 0x0010281101007387 */ /* 0x000fe80000100800 */
[----:B------:R3:W-:Y:S01]  /*56950*/  STL [R1+0x1024], R18 ;  /* 0x0010241201007387 */ /* 0x0007e20000100800 */
[----:B-1----:R-:W-:Y:S01]  /*56960*/  MOV R6, R17 ;  /* 0x0000001100067202 */ /* 0x002fe20000000f00 */
[----:B------:R-:W-:-:S02]  /*56970*/  IMAD.MOV.U32 R7, RZ, RZ, R18 ;  /* 0x000000ffff077224 */ /* 0x000fc400078e0012 */
[----:B---3--:R-:W3:Y:S04]  /*56980*/  LDL.LU R18, [R1+0x1164] ;  /* 0x0011640001127983 */ /* 0x008ee80000300800 */
[----:B------:R-:W3:Y:S04]  /*56990*/  LDL.LU R17, [R1+0x1168] ;  /* 0x0011680001117983 */ /* 0x000ee80000300800 */
        /* <DEDUP_REMOVED lines=26> */
[----:B-1----:R-:W-:Y:S01]  /*56b40*/  MOV R7, R13 ;  /* 0x0000000d00077202 */ /* 0x002fe20000000f00 */
[----:B------:R-:W-:-:S02]  /*56b50*/  IMAD.MOV.U32 R6, RZ, RZ, R12 ;  /* 0x000000ffff067224 */ /* 0x000fc400078e000c */
[----:B------:R-:W2:Y:S04]  /*56b60*/  LDL.LU R13, [R1+0x1224] ;  /* 0x00122400010d7983 */ /* 0x000ea80000300800 */
[----:B------:R1:W-:Y:S04]  /*56b70*/  STL [R1+0x1124], R11 ;  /* 0x0011240b01007387 */ /* 0x0003e80000100800 */
[----:B------:R-:W2:Y:S04]  /*56b80*/  LDL.LU R12, [R1+0x1228] ;  /* 0x00122800010c7983 */ /* 0x000ea80000300800 */
[----:B------:R1:W-:Y:S04]  /*56b90*/  LDGSTS.E [R3+0x3180], desc[UR60][R6.64], P0 ;  /* 0x0318000006037fae */ /* 0x0003e8000812187c */
[----:B------:R-:W2:Y:S01]  /*56ba0*/  LDL.LU R20, [R1+0x1264] ;  /* 0x0012640001147983 */ /* 0x000ea20000300800 */
[----:B---3--:R-:W-:-:S03]  /*56bb0*/  IADD3 R17, P1, R17, R4, RZ ;  /* 0x0000000411117210 */ /* 0x008fc60007f3e0ff */
[----:B------:R-:W3:Y:S01]  /*56bc0*/  LDL.LU R19, [R1+0x1268] ;  /* 0x0012680001137983 */ /* 0x000ee20000300800 */
[----:B-1----:R-:W-:Y:S02]  /*56bd0*/  IMAD.MOV.U32 R6, RZ, RZ, R10 ;  /* 0x000000ffff067224 */ /* 0x002fe400078e000a */
[----:B------:R-:W-:Y:S02]  /*56be0*/  IMAD.MOV.U32 R7, RZ, RZ, R11 ;  /* 0x000000ffff077224 */ /* 0x000fe400078e000b */
[----:B------:R-:W-:Y:S01]  /*56bf0*/  IMAD.X R18, R18, 0x1, R0, P1 ;  /* 0x0000000112127824 */ /* 0x000fe200008e0600 */
[----:B------:R-:W3:Y:S04]  /*56c00*/  LDL.LU R11, [R1+0x12a4] ;  /* 0x0012a400010b7983 */ /* 0x000ee80000300800 */
        /* <DEDUP_REMOVED lines=15> */
[----:B------:R2:W-:Y:S04]  /*56d00*/  LDGSTS.E [R3+0x3d80], desc[UR60][R6.64], P0 ;  /* 0x03d8000006037fae */ /* 0x0005e8000812187c */
[----:B-1----:R-:W4:Y:S01]  /*56d10*/  LDL.LU R16, [R1+0x1324] ;  /* 0x0013240001107983 */ /* 0x002f220000300800 */
[----:B--2---:R-:W-:-:S03]  /*56d20*/  IADD3 R14, P1, R14, R4, RZ ;  /* 0x000000040e0e7210 */ /* 0x004fc60007f3e0ff */
[----:B------:R-:W2:Y:S02]  /*56d30*/  LDL.LU R9, [R1+0x1328] ;  /* 0x0013280001097983 */ /* 0x000ea40000300800 */
[----:B------:R-:W-:Y:S02]  /*56d40*/  IMAD.X R15, R15, 0x1, R0, P1 ;  /* 0x000000010f0f7824 */ /* 0x000fe400008e0600 */
[----:B------:R-:W-:Y:S01]  /*56d50*/  STL [R1+0x11e8], R14 ;  /* 0x0011e80e01007387 */ /* 0x000fe20000100800 */
[----:B------:R-:W-:Y:S01]  /*56d60*/  MOV R6, R14 ;  /* 0x0000000e00067202 */ /* 0x000fe20000000f00 */
[----:B------:R-:W-:Y:S02]  /*56d70*/  IMAD.MOV.U32 R7, RZ, RZ, R15 ;  /* 0x000000ffff077224 */ /* 0x000fe400078e000f */
        /* <DEDUP_REMOVED lines=10> */
[----:B---3--:R-:W-:-:S03]  /*56e20*/  IADD3 R19, P1, R19, R4, RZ ;  /* 0x0000000413137210 */ /* 0x008fc60007f3e0ff */
[----:B------:R3:W-:Y:S04]  /*56e30*/  LDGSTS.E [R3+0x4580], desc[UR60][R6.64], P0 ;  /* 0x0458000006037fae */ /* 0x0007e8000812187c */
[----:B-1----:R-:W2:Y:S04]  /*56e40*/  LDL.LU R13, [R1+0x13a4] ;  /* 0x0013a400010d7983 */ /* 0x002ea80000300800 */
[----:B------:R-:W2:Y:S01]  /*56e50*/  LDL.LU R12, [R1+0x13a8] ;  /* 0x0013a800010c7983 */ /* 0x000ea20000300800 */
[----:B------:R-:W-:Y:S01]  /*56e60*/  IMAD.X R20, R20, 0x1, R0, P1 ;  /* 0x0000000114147824 */ /* 0x000fe200008e0600 */
[----:B------:R-:W-:Y:S01]  /*56e70*/  IADD3 R10, P2, R10, R4, RZ ;  /* 0x000000040a0a7210 */ /* 0x000fe20007f5e0ff */
[----:B---3--:R-:W-:-:S02]  /*56e80*/  IMAD.MOV.U32 R6, RZ, RZ, R19 ;  /* 0x000000ffff067224 */ /* 0x008fc400078e0013 */
        /* <DEDUP_REMOVED lines=9> */
[----:B---3--:R-:W3:Y:S04]  /*56f20*/  LDL.LU R11, [R1+0x13d4] ;  /* 0x0013d400010b7983 */ /* 0x008ee80000300800 */
[----:B------:R-:W3:Y:S04]  /*56f30*/  LDL.LU R10, [R1+0x13d8] ;  /* 0x0013d800010a7983 */ /* 0x000ee80000300800 */
[----:B------:R1:W-:Y:S01]  /*56f40*/  LDGSTS.E [R3+0x4d80], desc[UR60][R6.64], P0 ;  /* 0x04d8000006037fae */ /* 0x0003e2000812187c */
[----:B----4-:R-:W-:-:S05]  /*56f50*/  IADD3 R17, P1, R17, R4, RZ ;  /* 0x0000000411117210 */ /* 0x010fca0007f3e0ff */
[----:B------:R-:W-:Y:S01]  /*56f60*/  IMAD.X R18, R18, 0x1, R0, P1 ;  /* 0x0000000112127824 */ /* 0x000fe200008e0600 */
[----:B------:R-:W-:Y:S01]  /*56f70*/  STL [R1+0x12e8], R17 ;  /* 0x0012e81101007387 */ /* 0x000fe20000100800 */
[----:B--2---:R-:W-:-:S03]  /*56f80*/  IADD3 R9, P2, R9, R4, RZ ;  /* 0x0000000409097210 */ /* 0x004fc60007f5e0ff */
[----:B------:R2:W-:Y:S01]  /*56f90*/  STL [R1+0x12e4], R18 ;  /* 0x0012e41201007387 */ /* 0x0005e20000100800 */
[----:B------:R-:W-:Y:S01]  /*56fa0*/  IADD3.X R16, R16, R0, RZ, P2, !PT ;  /* 0x0000000010107210 */ /* 0x000fe200017fe4ff */
[----:B-1----:R-:W-:Y:S02]  /*56fb0*/  IMAD.MOV.U32 R7, RZ, RZ, R18 ;  /* 0x000000ffff077224 */ /* 0x002fe400078e0012 */
[----:B------:R-:W-:Y:S01]  /*56fc0*/  STL [R1+0x1328], R9 ;  /* 0x0013280901007387 */ /* 0x000fe20000100800 */
[----:B------:R-:W-:-:S03]  /*56fd0*/  IMAD.MOV.U32 R6, RZ, RZ, R17 ;  /* 0x000000ffff067224 */ /* 0x000fc600078e0011 */
[----:B--2---:R-:W2:Y:S04]  /*56fe0*/  LDL.LU R18, [R1+0x13dc] ;  /* 0x0013dc0001127983 */ /* 0x004ea80000300800 */
[----:B------:R1:W-:Y:S04]  /*56ff0*/  STL [R1+0x1324], R16 ;  /* 0x0013241001007387 */ /* 0x0003e80000100800 */
[----:B------:R-:W4:Y:S04]  /*57000*/  LDL.LU R17, [R1+0x13e0] ;  /* 0x0013e00001117983 */ /* 0x000f280000300800 */
[----:B------:R1:W-:Y:S02]  /*57010*/  LDGSTS.E [R3+0x5180], desc[UR60][R6.64], P0 ;  /* 0x0518000006037fae */ /* 0x0003e4000812187c */
[----:B-1----:R-:W-:-:S02]  /*57020*/  IMAD.MOV.U32 R6, RZ, RZ, R9 ;  /* 0x000000ffff067224 */ /* 0x002fc400078e0009 */
[----:B------:R-:W-:Y:S02]  /*57030*/  IMAD.MOV.U32 R7, RZ, RZ, R16 ;  /* 0x000000ffff077224 */ /* 0x000fe400078e0010 */
[----:B------:R-:W2:Y:S04]  /*57040*/  LDL.LU R16, [R1+0x13e4] ;  /* 0x0013e40001107983 */ /* 0x000ea80000300800 */
        /* <DEDUP_REMOVED lines=17> */
[----:B-1----:R-:W-:Y:S01]  /*57160*/  IMAD.MOV.U32 R6, RZ, RZ, R12 ;  /* 0x000000ffff067224 */ /* 0x002fe200078e000c */
[----:B---3--:R-:W-:Y:S01]  /*57170*/  IADD3 R10, P1, R10, R4, RZ ;  /* 0x000000040a0a7210 */ /* 0x008fe20007f3e0ff */
[----:B------:R-:W-:-:S02]  /*57180*/  IMAD.MOV.U32 R7, RZ, RZ, R13 ;  /* 0x000000ffff077224 */ /* 0x000fc400078e000d */
[----:B------:R-:W3:Y:S01]  /*57190*/  LDL.LU R13, [R1+0x1394] ;  /* 0x00139400010d7983 */ /* 0x000ee20000300800 */
[----:B------:R-:W-:-:S03]  /*571a0*/  IADD3.X R11, R11, R0, RZ, P1, !PT ;  /* 0x000000000b0b7210 */ /* 0x000fc60000ffe4ff */
        /* <DEDUP_REMOVED lines=8> */
[----:B--2---:R-:W-:Y:S01]  /*57230*/  IMAD.X R18, R18, 0x1, R0, P2 ;  /* 0x0000000112127824 */ /* 0x004fe200010e0600 */
[----:B------:R-:W-:Y:S04]  /*57240*/  STL [R1+0x13e0], R17 ;  /* 0x0013e01101007387 */ /* 0x000fe80000100800 */
[----:B------:R-:W2:Y:S01]  /*57250*/  LDL.LU R11, [R1+0x138c] ;  /* 0x00138c00010b7983 */ /* 0x000ea20000300800 */
[----:B-1----:R-:W-:-:S03]  /*57260*/  IMAD.MOV.U32 R7, RZ, RZ, R18 ;  /* 0x000000ffff077224 */ /* 0x002fc600078e0012 */
[----:B------:R1:W-:Y:S01]  /*57270*/  STL [R1+0x13dc], R18 ;  /* 0x0013dc1201007387 */ /* 0x0003e20000100800 */
[----:B------:R-:W-:-:S03]  /*57280*/  IMAD.MOV.U32 R6, RZ, RZ, R17 ;  /* 0x000000ffff067224 */ /* 0x000fc600078e0011 */
[----:B------:R-:W4:Y:S04]  /*57290*/  LDL.LU R10, [R1+0x1390] ;  /* 0x00139000010a7983 */ /* 0x000f280000300800 */
[----:B------:R1:W-:Y:S01]  /*572a0*/  LDGSTS.E [R3+0x6580], desc[UR60][R6.64], P0 ;  /* 0x0658000006037fae */ /* 0x0003e2000812187c */
[----:B------:R-:W-:-:S03]  /*572b0*/  IADD3 R9, P1, R9, R4, RZ ;  /* 0x0000000409097210 */ /* 0x000fc60007f3e0ff */
[----:B-1----:R-:W2:Y:S02]  /*572c0*/  LDL.LU R18, [R1+0x140c] ;  /* 0x00140c0001127983 */ /* 0x002ea40000300800 */
[----:B------:R-:W-:Y:S02]  /*572d0*/  IMAD.X R16, R16, 0x1, R0, P1 ;  /* 0x0000000110107824 */ /* 0x000fe400008e0600 */
[----:B------:R-:W2:Y:S04]  /*572e0*/  LDL.LU R17, [R1+0x1410] ;  /* 0x0014100001117983 */ /* 0x000ea80000300800 */
[----:B------:R-:W-:Y:S01]  /*572f0*/  STL [R1+0x13e8], R9 ;  /* 0x0013e80901007387 */ /* 0x000fe20000100800 */
[----:B------:R-:W-:-:S03]  /*57300*/  IMAD.MOV.U32 R7, RZ, RZ, R16 ;  /* 0x000000ffff077224 */ /* 0x000fc600078e0010 */
[----:B------:R1:W-:Y:S01]  /*57310*/  STL [R1+0x13e4], R16 ;  /* 0x0013e41001007387 */ /* 0x0003e20000100800 */
[----:B------:R-:W-:-:S05]  /*57320*/  IMAD.MOV.U32 R6, RZ, RZ, R9 ;  /* 0x000000ffff067224 */ /* 0x000fca00078e0009 */
[----:B------:R1:W-:Y:S01]  /*57330*/  LDGSTS.E [R3+0x6980], desc[UR60][R6.64], P0 ;  /* 0x0698000006037fae */ /* 0x0003e2000812187c */
[----:B------:R-:W-:-:S05]  /*57340*/  IADD3 R14, P2, R14, R4, RZ ;  /* 0x000000040e0e7210 */ /* 0x000fca0007f5e0ff */
[----:B------:R-:W-:Y:S01]  /*57350*/  IMAD.X R15, R15, 0x1, R0, P2 ;  /* 0x000000010f0f7824 */ /* 0x000fe200010e0600 */
[----:B------:R-:W-:Y:S04]  /*57360*/  STL [R1+0x13d0], R14 ;  /* 0x0013d00e01007387 */ /* 0x000fe80000100800 */
[----:B-1----:R-:W2:Y:S04]  /*57370*/  LDL.LU R16, [R1+0x1414] ;  /* 0x0014140001107983 */ /* 0x002ea80000300800 */
[----:B------:R1:W-:Y:S04]  /*57380*/  STL [R1+0x13cc], R15 ;  /* 0x0013cc0f01007387 */ /* 0x0003e80000100800 */
[----:B------:R-:W2:Y:S01]  /*57390*/  LDL.LU R9, [R1+0x1418] ;  /* 0x0014180001097983 */ /* 0x000ea20000300800 */
[----:B------:R-:W-:Y:S01]  /*573a0*/  MOV R7, R15 ;  /* 0x0000000f00077202 */ /* 0x000fe20000000f00 */
[----:B------:R-:W-:-:S02]  /*573b0*/  IMAD.MOV.U32 R6, RZ, RZ, R14 ;  /* 0x000000ffff067224 */ /* 0x000fc400078e000e */
[----:B-1----:R-:W2:Y:S04]  /*573c0*/  LDL.LU R15, [R1+0x141c] ;  /* 0x00141c00010f7983 */ /* 0x002ea80000300800 */
[----:B------:R-:W2:Y:S01]  /*573d0*/  LDL.LU R14, [R1+0x1420] ;  /* 0x00142000010e7983 */ /* 0x000ea20000300800 */
[-C--:B------:R-:W-:Y:S02]  /*573e0*/  IADD3 R19, P1, R19, R4.reuse, RZ ;  /* 0x0000000413137210 */ /* 0x080fe40007f3e0ff */
[----:B---3--:R-:W-:Y:S01]  /*573f0*/  IADD3 R12, P2, R12, R4, RZ ;  /* 0x000000040c0c7210 */ /* 0x008fe20007f5e0ff */
        /* <DEDUP_REMOVED lines=16> */
[----:B--2---:R-:W-:Y:S01]  /*57500*/  IMAD.X R11, R11, 0x1, R0, P1 ;  /* 0x000000010b0b7824 */ /* 0x004fe200008e0600 */
        /* <DEDUP_REMOVED lines=8> */
[----:B------:R-:W-:Y:S04]  /*57590*/  STL [R1+0x140c], R18 ;  /* 0x00140c1201007387 */ /* 0x000fe80000100800 */
[----:B------:R-:W4:Y:S04]  /*575a0*/  LDL.LU R10, [R1+0x1360] ;  /* 0x00136000010a7983 */ /* 0x000f280000300800 */
[----:B------:R1:W-:Y:S04]  /*575b0*/  LDGSTS.E [R3+0x7980], desc[UR60][R6.64], P0 ;  /* 0x0798000006037fae */ /* 0x0003e8000812187c */
[----:B------:R-:W2:Y:S01]  /*575c0*/  LDL.LU R23, [R1+0x1354] ;  /* 0x0013540001177983 */ /* 0x000ea20000300800 */
[----:B-1----:R-:W-:Y:S01]  /*575d0*/  MOV R6, R17 ;  /* 0x0000001100067202 */ /* 0x002fe20000000f00 */
        /* <DEDUP_REMOVED lines=10> */
[----:B------:R-:W2:Y:S04]  /*57680*/  LDL.LU R9, [R1+0x1358] ;  /* 0x0013580001097983 */ /* 0x000ea80000300800 */
[----:B------:R1:W-:Y:S04]  /*57690*/  STL [R1+0x141c], R15 ;  /* 0x00141c0f01007387 */ /* 0x0003e80000100800 */
[----:B------:R-:W2:Y:S04]  /*576a0*/  LDL.LU R22, [R1+0x134c] ;  /* 0x00134c0001167983 */ /* 0x000ea80000300800 */
[----:B------:R-:W2:Y:S01]  /*576b0*/  LDL.LU R21, [R1+0x1350] ;  /* 0x0013500001157983 */ /* 0x000ea20000300800 */
[----:B------:R-:W-:-:S03]  /*576c0*/  IMAD.MOV.U32 R7, RZ, RZ, R16 ;  /* 0x000000ffff077224 */ /* 0x000fc600078e0010 */
[----:B------:R-:W2:Y:S04]  /*576d0*/  LDL.LU R20, [R1+0x131c] ;  /* 0x00131c0001147983 */ /* 0x000ea80000300800 */
[----:B------:R1:W-:Y:S04]  /*576e0*/  LDGSTS.E [R3+0x20180], desc[UR60][R6.64], P0 ;  /* 0x2018000006037fae */ /* 0x0003e8000812187c */
[----:B------:R-:W2:Y:S04]  /*576f0*/  LDL.LU R19, [R1+0x1320] ;  /* 0x0013200001137983 */ /* 0x000ea80000300800 */
[----:B------:R-:W2:Y:S01]  /*57700*/  LDL.LU R18, [R1+0x144c] ;  /* 0x00144c0001127983 */ /* 0x000ea20000300800 */
[----:B---3--:R-:W-:Y:S01]  /*57710*/  IADD3 R12, P1, R12, R4, RZ ;  /* 0x000000040c0c7210 */ /* 0x008fe20007f3e0ff */
[----:B-1----:R-:W-:-:S02]  /*57720*/  IMAD.MOV.U32 R6, RZ, RZ, R14 ;  /* 0x000000ffff067224 */ /* 0x002fc400078e000e */
[----:B------:R-:W3:Y:S01]  /*57730*/  LDL.LU R17, [R1+0x1450] ;  /* 0x0014500001117983 */ /* 0x000ee20000300800 */
[----:B------:R-:W-:Y:S02]  /*57740*/  IMAD.MOV.U32 R7, RZ, RZ, R15 ;  /* 0x000000ffff077224 */ /* 0x000fe400078e000f */
[----:B------:R-:W-:Y:S01]  /*57750*/  IMAD.X R13, R13, 0x1, R0, P1 ;  /* 0x000000010d0d7824 */ /* 0x000fe200008e0600 */
[----:B------:R-:W-:Y:S04]  /*57760*/  STL [R1+0x1428], R12 ;  /* 0x0014280c01007387 */ /* 0x000fe80000100800 */
[----:B------:R1:W-:Y:S04]  /*57770*/  STL [R1+0x1424], R13 ;  /* 0x0014240d01007387 */ /* 0x0003e80000100800 */
[----:B------:R1:W-:Y:S02]  /*57780*/  LDGSTS.E [R3+0x20580], desc[UR60][R6.64], P0 ;  /* 0x2058000006037fae */ /* 0x0003e4000812187c */
[----:B-1----:R-:W-:Y:S01]  /*57790*/  IMAD.MOV.U32 R6, RZ, RZ, R12 ;  /* 0x000000ffff067224 */ /* 0x002fe200078e000c */
[----:B------:R-:W-:-:S05]  /*577a0*/  MOV R7, R13 ;  /* 0x0000000d00077202 */ /* 0x000fca0000000f00 */
[----:B------:R1:W-:Y:S01]  /*577b0*/  LDGSTS.E [R3+0x20980], desc[UR60][R6.64], P0 ;  /* 0x2098000006037fae */ /* 0x0003e2000812187c */
[----:B----4-:R-:W-:-:S05]  /*577c0*/  IADD3 R10, P2, R10, R4, RZ ;  /* 0x000000040a0a7210 */ /* 0x010fca0007f5e0ff */
[----:B--2---:R-:W-:Y:S01]  /*577d0*/  IMAD.X R11, R11, 0x1, R0, P2 ;  /* 0x000000010b0b7824 */ /* 0x004fe200010e0600 */
[----:B------:R-:W-:Y:S04]  /*577e0*/  STL [R1+0x1360], R10 ;  /* 0x0013600a01007387 */ /* 0x000fe80000100800 */
[----:B------:R-:W2:Y:S04]  /*577f0*/  LDL.LU R16, [R1+0x1454] ;  /* 0x0014540001107983 */ /* 0x000ea80000300800 */
[----:B------:R4:W-:Y:S04]  /*57800*/  STL [R1+0x135c], R11 ;  /* 0x00135c0b01007387 */ /* 0x0009e80000100800 */
[----:B------:R-:W2:Y:S01]  /*57810*/  LDL.LU R15, [R1+0x1458] ;  /* 0x00145800010f7983 */ /* 0x000ea20000300800 */
[----:B-1----:R-:W-:-:S03]  /*57820*/  IMAD.MOV.U32 R6, RZ, RZ, R10 ;  /* 0x000000ffff067224 */ /* 0x002fc600078e000a */
[----:B------:R-:W2:Y:S01]  /*57830*/  LDL.LU R14, [R1+0x145c] ;  /* 0x00145c00010e7983 */ /* 0x000ea20000300800 */
[----:B------:R-:W-:-:S03]  /*57840*/  IMAD.MOV.U32 R7, RZ, RZ, R11 ;  /* 0x000000ffff077224 */ /* 0x000fc600078e000b */
[----:B------:R-:W2:Y:S04]  /*57850*/  LDL.LU R13, [R1+0x1460] ;  /* 0x00146000010d7983 */ /* 0x000ea80000300800 */
[----:B------:R-:W2:Y:S04]  /*57860*/  LDL.LU R12, [R1+0x1464] ;  /* 0x00146400010c7983 */ /* 0x000ea80000300800 */
[----:B----4-:R-:W4:Y:S04]  /*57870*/  LDL.LU R11, [R1+0x1468] ;  /* 0x00146800010b7983 */ /* 0x010f280000300800 */
[----:B------:R-:W4:Y:S04]  /*57880*/  LDL.LU R10, [R1+0x664] ;  /* 0x00066400010a7983 */ /* 0x000f280000300800 */
[----:B------:R1:W-:Y:S01]  /*57890*/  LDGSTS.E [R3+0x20d80], desc[UR60][R6.64], P0 ;  /* 0x20d8000006037fae */ /* 0x0003e2000812187c */
[----:B------:R-:W-:-:S05]  /*578a0*/  IADD3 R9, P1, R9, R4, RZ ;  /* 0x0000000409097210 */ /* 0x000fca0007f3e0ff */
[--C-:B------:R-:W-:Y:S01]  /*578b0*/  IMAD.X R23, R23, 0x1, R0.reuse, P1 ;  /* 0x0000000117177824 */ /* 0x100fe200008e0600 */
[----:B------:R1:W-:Y:S02]  /*578c0*/  STL [R1+0x1358], R9 ;  /* 0x0013580901007387 */ /* 0x0003e40000100800 */
[----:B-1----:R-:W-:Y:S01]  /*578d0*/  IMAD.MOV.U32 R6, RZ, RZ, R9 ;  /* 0x000000ffff067224 */ /* 0x002fe200078e0009 */
[-C--:B------:R-:W-:Y:S01]  /*578e0*/  IADD3 R21, P2, R21, R4.reuse, RZ ;  /* 0x0000000415157210 */ /* 0x080fe20007f5e0ff */
[----:B------:R-:W-:Y:S04]  /*578f0*/  STL [R1+0x1354], R23 ;  /* 0x0013541701007387 */ /* 0x000fe80000100800 */
[----:B------:R-:W-:Y:S04]  /*57900*/  STL [R1+0x1350], R21 ;  /* 0x0013501501007387 */ /* 0x000fe80000100800 */
[----:B------:R-:W4:Y:S01]  /*57910*/  LDL.LU R9, [R1+0x668] ;  /* 0x0006680001097983 */ /* 0x000f220000300800 */
[----:B------:R-:W-:Y:S01]  /*57920*/  IADD3 R19, P1, R19, R4, RZ ;  /* 0x0000000413137210 */ /* 0x000fe20007f3e0ff */
[----:B------:R-:W-:-:S02]  /*57930*/  IMAD.X R22, R22, 0x1, R0, P2 ;  /* 0x0000000116167824 */ /* 0x000fc400010e0600 */
[----:B------:R-:W-:Y:S02]  /*57940*/  IMAD.MOV.U32 R7, RZ, RZ, R23 ;  /* 0x000000ffff077224 */ /* 0x000fe400078e0017 */
[--C-:B------:R-:W-:Y:S01]  /*57950*/  IMAD.X R20, R20, 0x1, R0.reuse, P1 ;  /* 0x0000000114147824 */ /* 0x100fe200008e0600 */
[----:B---3--:R-:W-:Y:S02]  /*57960*/  IADD3 R17, P2, R17, R4, RZ ;  /* 0x0000000411117210 */ /* 0x008fe40007f5e0ff */
[----:B------:R1:W-:Y:S03]  /*57970*/  LDGSTS.E [R3+0x21180], desc[UR60][R6.64], P0 ;  /* 0x2118000006037fae */ /* 0x0003e6000812187c */
[----:B------:R-:W-:Y:S01]  /*57980*/  IMAD.X R18, R18, 0x1, R0, P2 ;  /* 0x0000000112127824 */ /* 0x000fe200010e0600 */
[----:B------:R-:W-:Y:S04]  /*57990*/  STL [R1+0x134c], R22 ;  /* 0x00134c1601007387 */ /* 0x000fe80000100800 */
[----:B------:R-:W-:Y:S01]  /*579a0*/  STL [R1+0x1320], R19 ;  /* 0x0013201301007387 */ /* 0x000fe20000100800 */
[----:B-1----:R-:W-:-:S02]  /*579b0*/  IMAD.MOV.U32 R6, RZ, RZ, R21 ;  /* 0x000000ffff067224 */ /* 0x002fc400078e0015 */
[----:B------:R-:W-:Y:S01]  /*579c0*/  IMAD.MOV.U32 R7, RZ, RZ, R22 ;  /* 0x000000ffff077224 */ /* 0x000fe200078e0016 */
[----:B------:R-:W-:Y:S04]  /*579d0*/  STL [R1+0x131c], R20 ;  /* 0x00131c1401007387 */ /* 0x000fe80000100800 */
[----:B------:R1:W-:Y:S04]  /*579e0*/  STL [R1+0x1450], R17 ;  /* 0x0014501101007387 */ /* 0x0003e80000100800 */
[----:B------:R3:W-:Y:S04]  /*579f0*/  LDGSTS.E [R3+0x21580], desc[UR60][R6.64], P0 ;  /* 0x2158000006037fae */ /* 0x0007e8000812187c */
[----:B------:R1:W-:Y:S01]  /*57a00*/  STL [R1+0x144c], R18 ;  /* 0x00144c1201007387 */ /* 0x0003e20000100800 */
[----:B---3--:R-:W-:Y:S01]  /*57a10*/  MOV R6, R19 ;  /* 0x0000001300067202 */ /* 0x008fe20000000f00 */
[----:B------:R-:W-:-:S05]  /*57a20*/  IMAD.MOV.U32 R7, RZ, RZ, R20 ;  /* 0x000000ffff077224 */ /* 0x000fca00078e0014 */
[----:B------:R3:W-:Y:S02]  /*57a30*/  LDGSTS.E [R3+0x21980], desc[UR60][R6.64], P0 ;  /* 0x2198000006037fae */ /* 0x0007e4000812187c */
[----:B---3--:R-:W-:Y:S02]  /*57a40*/  IMAD.MOV.U32 R6, RZ, RZ, R17 ;  /* 0x000000ffff067224 */ /* 0x008fe400078e0011 */
[----:B------:R-:W-:-:S05]  /*57a50*/  IMAD.MOV.U32 R7, RZ, RZ, R18 ;  /* 0x000000ffff077224 */ /* 0x000fca00078e0012 */
[----:B------:R3:W-:Y:S01]  /*57a60*/  LDGSTS.E [R3+0x21d80], desc[UR60][R6.64], P0 ;  /* 0x21d8000006037fae */ /* 0x0007e2000812187c */
[----:B--2---:R-:W-:-:S05]  /*57a70*/  IADD3 R15, P1, R15, R4, RZ ;  /* 0x000000040f0f7210 */ /* 0x004fca0007f3e0ff */
[--C-:B------:R-:W-:Y:S01]  /*57a80*/  IMAD.X R16, R16, 0x1, R0.reuse, P1 ;  /* 0x0000000110107824 */ /* 0x100fe200008e0600 */
[-C--:B------:R-:W-:Y:S01]  /*57a90*/  IADD3 R13, P2, R13, R4.reuse, RZ ;  /* 0x000000040d0d7210 */ /* 0x080fe20007f5e0ff */
[----:B------:R-:W-:Y:S04]  /*57aa0*/  STL [R1+0x1458], R15 ;  /* 0x0014580f01007387 */ /* 0x000fe80000100800 */
[--C-:B------:R-:W-:Y:S01]  /*57ab0*/  IMAD.X R14, R14, 0x1, R0.reuse, P2 ;  /* 0x000000010e0e7824 */ /* 0x100fe200010e0600 */
[-C--:B----4-:R-:W-:Y:S01]  /*57ac0*/  IADD3 R11, P1, R11, R4.reuse, RZ ;  /* 0x000000040b0b7210 */ /* 0x090fe20007f3e0ff */
[----:B------:R2:W-:Y:S04]  /*57ad0*/  STL [R1+0x1454], R16 ;  /* 0x0014541001007387 */ /* 0x0005e80000100800 */
[----:B------:R-:W-:Y:S01]  /*57ae0*/  IMAD.X R12, R12, 0x1, R0, P1 ;  /* 0x000000010c0c7824 */ /* 0x000fe200008e0600 */
[----:B------:R-:W-:Y:S04]  /*57af0*/  STL [R1+0x1460], R13 ;  /* 0x0014600d01007387 */ /* 0x000fe80000100800 */
[----:B------:R4:W-:Y:S04]  /*57b00*/  STL [R1+0x145c], R14 ;  /* 0x00145c0e01007387 */ /* 0x0009e80000100800 */
[----:B------:R-:W-:Y:S04]  /*57b10*/  STL [R1+0x1468], R11 ;  /* 0x0014680b01007387 */ /* 0x000fe80000100800 */
[----:B------:R4:W-:Y:S01]  /*57b20*/  STL [R1+0x1464], R12 ;  /* 0x0014640c01007387 */ /* 0x0009e20000100800 */
[----:B------:R-:W-:-:S04]  /*57b30*/  IADD3 R9, P2, R9, R4, RZ ;  /* 0x0000000409097210 */ /* 0x000fc80007f5e0ff */
[----:B------:R-:W-:Y:S01]  /*57b40*/  IADD3.X R10, R10, R0, RZ, P2, !PT ;  /* 0x000000000a0a7210 */ /* 0x000fe200017fe4ff */
[----:B------:R-:W-:Y:S04]  /*57b50*/  STL [R1+0x668], R9 ;  /* 0x0006680901007387 */ /* 0x000fe80000100800 */
[----:B-1----:R-:W4:Y:S04]  /*57b60*/  LDL.LU R17, [R1+0x14a0] ;  /* 0x0014a00001117983 */ /* 0x002f280000300800 */
[----:B------:R1:W-:Y:S04]  /*57b70*/  STL [R1+0x664], R10 ;  /* 0x0006640a01007387 */ /* 0x0003e80000100800 */
[----:B------:R-:W4:Y:S01]  /*57b80*/  LDL.LU R18, [R1+0x149c] ;  /* 0x00149c0001127983 */ /* 0x000f220000300800 */
[----:B---3--:R-:W-:-:S02]  /*57b90*/  IMAD.MOV.U32 R6, RZ, RZ, R15 ;  /* 0x000000ffff067224 */ /* 0x008fc400078e000f */
[----:B------:R-:W-:Y:S01]  /*57ba0*/  IMAD.MOV.U32 R7, RZ, RZ, R16 ;  /* 0x000000ffff077224 */ /* 0x000fe200078e0010 */
[----:B------:R-:W3:Y:S04]  /*57bb0*/  LDL.LU R20, [R1+0x14a4] ;  /* 0x0014a40001147983 */ /* 0x000ee80000300800 */
[----:B------:R1:W-:Y:S04]  /*57bc0*/  LDGSTS.E [R3+0x22180], desc[UR60][R6.64], P0 ;  /* 0x2218000006037fae */ /* 0x0003e8000812187c */
[----:B------:R-:W3:Y:S01]  /*57bd0*/  LDL.LU R19, [R1+0x14a8] ;  /* 0x0014a80001137983 */ /* 0x000ee20000300800 */
[----:B------:R-:W-:-:S03]  /*57be0*/  IADD3 R191, P1, R191, R4, RZ ;  /* 0x00000004bfbf7210 */ /* 0x000fc60007f3e0ff */
[----:B--2---:R-:W2:Y:S01]  /*57bf0*/  LDL.LU R16, [R1+0x1494] ;  /* 0x0014940001107983 */ /* 0x004ea20000300800 */
[----:B-1----:R-:W-:-:S03]  /*57c00*/  IMAD.MOV.U32 R6, RZ, RZ, R13 ;  /* 0x000000ffff067224 */ /* 0x002fc600078e000d */
[----:B------:R-:W2:Y:S01]  /*57c10*/  LDL.LU R15, [R1+0x1498] ;  /* 0x00149800010f7983 */ /* 0x000ea20000300800 */
[----:B------:R-:W-:-:S03]  /*57c20*/  IMAD.MOV.U32 R7, RZ, RZ, R14 ;  /* 0x000000ffff077224 */ /* 0x000fc600078e000e */
[----:B----4-:R-:W4:Y:S04]  /*57c30*/  LDL.LU R14, [R1+0x148c] ;  /* 0x00148c00010e7983 */ /* 0x010f280000300800 */
[----:B------:R1:W-:Y:S01]  /*57c40*/  LDGSTS.E [R3+0x22580], desc[UR60][R6.64], P0 ;  /* 0x2258000006037fae */ /* 0x0003e2000812187c */
[----:B------:R-:W-:-:S03]  /*57c50*/  IMAD.X R190, R190, 0x1, R0, P1 ;  /* 0x00000001bebe7824 */ /* 0x000fc600008e0600 */
[----:B------:R-:W4:Y:S01]  /*57c60*/  LDL.LU R13, [R1+0x1490] ;  /* 0x00149000010d7983 */ /* 0x000f220000300800 */
[----:B-1----:R-:W-:Y:S02]  /*57c70*/  IMAD.MOV.U32 R6, RZ, RZ, R11 ;  /* 0x000000ffff067224 */ /* 0x002fe400078e000b */
[----:B------:R-:W-:Y:S01]  /*57c80*/  IMAD.MOV.U32 R7, RZ, RZ, R12 ;  /* 0x000000ffff077224 */ /* 0x000fe200078e000c */
[----:B------:R-:W-:Y:S01]  /*57c90*/  IADD3 R207, P2, R207, R4, RZ ;  /* 0x00000004cfcf7210 */ /* 0x000fe20007f5e0ff */
[----:B------:R-:W4:Y:S04]  /*57ca0*/  LDL.LU R12, [R1+0x65c] ;  /* 0x00065c00010c7983 */ /* 0x000f280000300800 */
[----:B------:R1:W-:Y:S04]  /*57cb0*/  LDGSTS.E [R3+0x22980], desc[UR60][R6.64], P0 ;  /* 0x2298000006037fae */ /* 0x0003e8000812187c */
[----:B------:R-:W4:Y:S01]  /*57cc0*/  LDL.LU R11, [R1+0x660] ;  /* 0x00066000010b7983 */ /* 0x000f220000300800 */
[----:B-1----:R-:W-:-:S02]  /*57cd0*/  IMAD.MOV.U32 R6, RZ, RZ, R9 ;  /* 0x000000ffff067224 */ /* 0x002fc400078e0009 */
[----:B------:R-:W-:Y:S01]  /*57ce0*/  IMAD.MOV.U32 R7, RZ, RZ, R10 ;  /* 0x000000ffff077224 */ /* 0x000fe200078e000a */
[----:B------:R-:W-:Y:S01]  /*57cf0*/  IADD3 R223, P1, R223, R4, RZ ;  /* 0x00000004dfdf7210 */ /* 0x000fe20007f3e0ff */
[----:B------:R-:W-:Y:S01]  /*57d00*/  IMAD.X R206, R206, 0x1, R0, P2 ;  /* 0x00000001cece7824 */ /* 0x000fe200010e0600 */
[----:B------:R-:W4:Y:S04]  /*57d10*/  LDL.LU R10, [R1+0x654] ;  /* 0x00065400010a7983 */ /* 0x000f280000300800 */
[----:B------:R1:W-:Y:S01]  /*57d20*/  LDGSTS.E [R3+0x22d80], desc[UR60][R6.64], P0 ;  /* 0x22d8000006037fae */ /* 0x0003e2000812187c */
[----:B------:R-:W-:Y:S02]  /*57d30*/  IADD3.X R222, R222, R0, RZ, P1, !PT ;  /* 0x00000000dede7210 */ /* 0x000fe40000ffe4ff */
[----:B------:R-:W-:Y:S01]  /*57d40*/  IADD3 R239, P2, R239, R4, RZ ;  /* 0x00000004efef7210 */ /* 0x000fe20007f5e0ff */
[----:B------:R-:W4:Y:S01]  /*57d50*/  LDL.LU R9, [R1+0x658] ;  /* 0x0006580001097983 */ /* 0x000f220000300800 */
[----:B-1----:R-:W-:-:S02]  /*57d60*/  IMAD.MOV.U32 R6, RZ, RZ, R191 ;  /* 0x000000ffff067224 */ /* 0x002fc400078e00bf */
[----:B------:R-:W-:-:S05]  /*57d70*/  IMAD.MOV.U32 R7, RZ, RZ, R190 ;  /* 0x000000ffff077224 */ /* 0x000fca00078e00be */
[----:B------:R1:W-:Y:S01]  /*57d80*/  LDGSTS.E [R3+0x23180], desc[UR60][R6.64], P0 ;  /* 0x2318000006037fae */ /* 0x0003e2000812187c */
[----:B------:R-:W-:Y:S01]  /*57d90*/  IMAD.X R238, R238, 0x1, R0, P2 ;  /* 0x00000001eeee7824 */ /* 0x000fe200010e0600 */
[----:B------:R-:W-:Y:S01]  /*57da0*/  IADD3 R250, P1, R250, R4, RZ ;  /* 0x00000004fafa7210 */ /* 0x000fe20007f3e0ff */
[----:B-1----:R-:W-:Y:S02]  /*57db0*/  IMAD.MOV.U32 R6, RZ, RZ, R207 ;  /* 0x000000ffff067224 */ /* 0x002fe400078e00cf */
[----:B------:R-:W-:-:S05]  /*57dc0*/  IMAD.MOV.U32 R7, RZ, RZ, R206 ;  /* 0x000000ffff077224 */ /* 0x000fca00078e00ce */
[----:B------:R1:W-:Y:S01]  /*57dd0*/  LDGSTS.E [R3+0x23580], desc[UR60][R6.64], P0 ;  /* 0x2358000006037fae */ /* 0x0003e2000812187c */
[----:B------:R-:W-:Y:S02]  /*57de0*/  IMAD.X R249, R249, 0x1, R0, P1 ;  /* 0x00000001f9f97824 */ /* 0x000fe400008e0600 */
        /* <DEDUP_REMOVED lines=9> */
[----:B------:R-:W-:-:S05]  /*57e80*/  IADD3 R17, P2, R17, R4, RZ ;  /* 0x0000000411117210 */ /* 0x000fca0007f5e0ff */
[----:B------:R-:W-:Y:S01]  /*57e90*/  IMAD.X R18, R18, 0x1, R0, P2 ;  /* 0x0000000112127824 */ /* 0x000fe200010e0600 */
[----:B------:R-:W-:Y:S01]  /*57ea0*/  STL [R1+0x14a0], R17 ;  /* 0x0014a01101007387 */ /* 0x000fe20000100800 */
[----:B-1----:R-:W-:-:S03]  /*57eb0*/  IMAD.MOV.U32 R6, RZ, RZ, R17 ;  /* 0x000000ffff067224 */ /* 0x002fc600078e0011 */
[----:B------:R1:W-:Y:S01]  /*57ec0*/  STL [R1+0x149c], R18 ;  /* 0x00149c1201007387 */ /* 0x0003e20000100800 */
[----:B------:R-:W-:-:S05]  /*57ed0*/  MOV R7, R18 ;  /* 0x0000001200077202 */ /* 0x000fca0000000f00 */
[----:B------:R2:W-:Y:S04]  /*57ee0*/  LDGSTS.E [R3+0x24580], desc[UR60][R6.64], P0 ;  /* 0x2458000006037fae */ /* 0x0005e8000812187c */
[----:B-1----:R-:W4:Y:S04]  /*57ef0*/  LDL.LU R18, [R1+0x14cc] ;  /* 0x0014cc0001127983 */ /* 0x002f280000300800 */
[----:B------:R-:W4:Y:S01]  /*57f00*/  LDL.LU R17, [R1+0x14d0] ;  /* 0x0014d00001117983 */ /* 0x000f220000300800 */
[-C--:B---3--:R-:W-:Y:S02]  /*57f10*/  IADD3 R19, P1, R19, R4.reuse, RZ ;  /* 0x0000000413137210 */ /* 0x088fe40007f3e0ff */
[----:B--2---:R-:W-:-:S03]  /*57f20*/  IADD3 R15, P2, R15, R4, RZ ;  /* 0x000000040f0f7210 */ /* 0x004fc60007f5e0ff */
[----:B------:R-:W-:Y:S02]  /*57f30*/  IMAD.X R20, R20, 0x1, R0, P1 ;  /* 0x0000000114147824 */ /* 0x000fe400008e0600 */
[----:B------:R-:W-:Y:S02]  /*57f40*/  IMAD.MOV.U32 R6, RZ, RZ, R19 ;  /* 0x000000ffff067224 */ /* 0x000fe400078e0013 */
[----:B------:R-:W-:Y:S02]  /*57f50*/  IMAD.MOV.U32 R7, RZ, RZ, R20 ;  /* 0x000000ffff077224 */ /* 0x000fe400078e0014 */
[--C-:B------:R-:W-:Y:S01]  /*57f60*/  IMAD.X R16, R16, 0x1, R0.reuse, P2 ;  /* 0x0000000110107824 */ /* 0x100fe200010e0600 */
[----:B----4-:R-:W-:Y:S01]  /*57f70*/  IADD3 R13, P1, R13, R4, RZ ;  /* 0x000000040d0d7210 */ /* 0x010fe20007f3e0ff */
[----:B------:R-:W-:Y:S04]  /*57f80*/  STL [R1+0x14a8], R19 ;  /* 0x0014a81301007387 */ /* 0x000fe80000100800 */
[----:B------:R-:W-:Y:S01]  /*57f90*/  STL [R1+0x14a4], R20 ;  /* 0x0014a41401007387 */ /* 0x000fe20000100800 */
[----:B------:R-:W-:-:S03]  /*57fa0*/  IMAD.X R14, R14, 0x1, R0, P1 ;  /* 0x000000010e0e7824 */ /* 0x000fc600008e0600 */
[----:B------:R1:W-:Y:S04]  /*57fb0*/  LDGSTS.E [R3+0x24980], desc[UR60][R6.64], P0 ;  /* 0x2498000006037fae */ /* 0x0003e8000812187c */
[----:B------:R-:W-:Y:S04]  /*57fc0*/  STL [R1+0x1498], R15 ;  /* 0x0014980f01007387 */ /* 0x000fe80000100800 */
[----:B------:R2:W-:Y:S01]  /*57fd0*/  STL [R1+0x1494], R16 ;  /* 0x0014941001007387 */ /* 0x0005e20000100800 */
[----:B------:R-:W-:Y:S01]  /*57fe0*/  IADD3 R11, P2, R11, R4, RZ ;  /* 0x000000040b0b7210 */ /* 0x000fe20007f5e0ff */
[----:B-1----:R-:W-:-:S02]  /*57ff0*/  IMAD.MOV.U32 R6, RZ, RZ, R15 ;  /* 0x000000ffff067224 */ /* 0x002fc400078e000f */
[----:B------:R-:W-:Y:S02]  /*58000*/  IMAD.MOV.U32 R7, RZ, RZ, R16 ;  /* 0x000000ffff077224 */ /* 0x000fe400078e0010 */
[----:B------:R-:W-:Y:S01]  /*58010*/  IMAD.X R12, R12, 0x1, R0, P2 ;  /* 0x000000010c0c7824 */ /* 0x000fe200010e0600 */
[----:B--2---:R-:W2:Y:S04]  /*58020*/  LDL.LU R16, [R1+0x14d4] ;  /* 0x0014d40001107983 */ /* 0x004ea80000300800 */
[----:B------:R-:W3:Y:S04]  /*58030*/  LDL.LU R15, [R1+0x14d8] ;  /* 0x0014d800010f7983 */ /* 0x000ee80000300800 */
[----:B------:R-:W-:Y:S04]  /*58040*/  STL [R1+0x1490], R13 ;  /* 0x0014900d01007387 */ /* 0x000fe80000100800 */
[----:B------:R1:W-:Y:S04]  /*58050*/  LDGSTS.E [R3+0x24d80], desc[UR60][R6.64], P0 ;  /* 0x24d8000006037fae */ /* 0x0003e8000812187c */
[----:B------:R4:W-:Y:S04]  /*58060*/  STL [R1+0x148c], R14 ;  /* 0x00148c0e01007387 */ /* 0x0009e80000100800 */
[----:B------:R-:W-:Y:S01]  /*58070*/  STL [R1+0x660], R11 ;  /* 0x0006600b01007387 */ /* 0x000fe20000100800 */
[----:B-1----:R-:W-:-:S03]  /*58080*/  IMAD.MOV.U32 R7, RZ, RZ, R14 ;  /* 0x000000ffff077224 */ /* 0x002fc600078e000e */
[----:B----4-:R-:W4:Y:S01]  /*58090*/  LDL.LU R14, [R1+0x14dc] ;  /* 0x0014dc00010e7983 */ /* 0x010f220000300800 */
[----:B------:R-:W-:-:S03]  /*580a0*/  IMAD.MOV.U32 R6, RZ, RZ, R13 ;  /* 0x000000ffff067224 */ /* 0x000fc600078e000d */
[----:B------:R1:W-:Y:S04]  /*580b0*/  STL [R1+0x65c], R12 ;  /* 0x00065c0c01007387 */ /* 0x0003e80000100800 */
[----:B------:R-:W4:Y:S01]  /*580c0*/  LDL.LU R13, [R1+0x14e0] ;  /* 0x0014e000010d7983 */ /* 0x000f220000300800 */
[----:B------:R-:W-:-:S03]  /*580d0*/  IADD3 R9, P1, R9, R4, RZ ;  /* 0x0000000409097210 */ /* 0x000fc60007f3e0ff */
[----:B------:R1:W-:Y:S02]  /*580e0*/  LDGSTS.E [R3+0x25180], desc[UR60][R6.64], P0 ;  /* 0x2518000006037fae */ /* 0x0003e4000812187c */
[----:B------:R-:W-:Y:S01]  /*580f0*/  IMAD.X R10, R10, 0x1, R0, P1 ;  /* 0x000000010a0a7824 */ /* 0x000fe200008e0600 */
[----:B-1----:R-:W-:Y:S01]  /*58100*/  MOV R6, R11 ;  /* 0x0000000b00067202 */ /* 0x002fe20000000f00 */
[----:B------:R-:W-:Y:S02]  /*58110*/  IMAD.MOV.U32 R7, RZ, RZ, R12 ;  /* 0x000000ffff077224 */ /* 0x000fe400078e000c */
[----:B------:R-:W4:Y:S04]  /*58120*/  LDL.LU R12, [R1+0x14e4] ;  /* 0x0014e400010c7983 */ /* 0x000f280000300800 */
[----:B------:R-:W4:Y:S04]  /*58130*/  LDL.LU R11, [R1+0x14e8] ;  /* 0x0014e800010b7983 */ /* 0x000f280000300800 */
[----:B------:R-:W-:Y:S04]  /*58140*/  STL [R1+0x658], R9 ;  /* 0x0006580901007387 */ /* 0x000fe80000100800 */
[----:B------:R1:W-:Y:S04]  /*58150*/  LDGSTS.E [R3+0x25580], desc[UR60][R6.64], P0 ;  /* 0x2558000006037fae */ /* 0x0003e8000812187c */
[----:B------:R1:W-:Y:S02]  /*58160*/  STL [R1+0x654], R10 ;  /* 0x0006540a01007387 */ /* 0x0003e40000100800 */
[----:B-1----:R-:W-:-:S02]  /*58170*/  IMAD.MOV.U32 R7, RZ, RZ, R10 ;  /* 0x000000ffff077224 */ /* 0x002fc400078e000a */
[----:B------:R-:W-:-:S05]  /*58180*/  IMAD.MOV.U32 R6, RZ, RZ, R9 ;  /* 0x000000ffff067224 */ /* 0x000fca00078e0009 */
[----:B------:R1:W-:Y:S01]  /*58190*/  LDGSTS.E [R3+0x25980], desc[UR60][R6.64], P0 ;  /* 0x2598000006037fae */ /* 0x0003e2000812187c */
[----:B------:R-:W-:-:S05]  /*581a0*/  IADD3 R17, P2, R17, R4, RZ ;  /* 0x0000000411117210 */ /* 0x000fca0007f5e0ff */
[----:B------:R-:W-:Y:S01]  /*581b0*/  IMAD.X R18, R18, 0x1, R0, P2 ;  /* 0x0000000112127824 */ /* 0x000fe200010e0600 */
[----:B------:R1:W-:Y:S04]  /*581c0*/  STL [R1+0x14d0], R17 ;  /* 0x0014d01101007387 */ /* 0x0003e80000100800 */
[----:B------:R-:W4:Y:S04]  /*581d0*/  LDL.LU R10, [R1+0x64c] ;  /* 0x00064c00010a7983 */ /* 0x000f280000300800 */
[----:B------:R4:W-:Y:S04]  /*581e0*/  STL [R1+0x14cc], R18 ;  /* 0x0014cc1201007387 */ /* 0x0009e80000100800 */
[----:B------:R-:W4:Y:S01]  /*581f0*/  LDL.LU R9, [R1+0x650] ;  /* 0x0006500001097983 */ /* 0x000f220000300800 */
[----:B-1----:R-:W-:-:S02]  /*58200*/  IMAD.MOV.U32 R6, RZ, RZ, R17 ;  /* 0x000000ffff067224 */ /* 0x002fc400078e0011 */
[----:B------:R-:W-:Y:S01]  /*58210*/  IMAD.MOV.U32 R7, RZ, RZ, R18 ;  /* 0x000000ffff077224 */ /* 0x000fe200078e0012 */
[----:B------:R-:W4:Y:S04]  /*58220*/  LDL.LU R20, [R1+0x644] ;  /* 0x0006440001147983 */ /* 0x000f280000300800 */
[----:B------:R-:W4:Y:S04]  /*58230*/  LDL.LU R17, [R1+0x648] ;  /* 0x0006480001117983 */ /* 0x000f280000300800 */
[----:B------:R-:W4:Y:S04]  /*58240*/  LDL.LU R19, [R1+0x63c] ;  /* 0x00063c0001137983 */ /* 0x000f280000300800 */
[----:B------:R1:W-:Y:S01]  /*58250*/  LDGSTS.E [R3+0x25d80], desc[UR60][R6.64], P0 ;  /* 0x25d8000006037fae */ /* 0x0003e2000812187c */
[----:B---3--:R-:W-:-:S05]  /*58260*/  IADD3 R15, P1, R15, R4, RZ ;  /* 0x000000040f0f7210 */ /* 0x008fca0007f3e0ff */
[----:B--2---:R-:W-:Y:S01]  /*58270*/  IMAD.X R16, R16, 0x1, R0, P1 ;  /* 0x0000000110107824 */ /* 0x004fe200008e0600 */
[----:B------:R-:W-:Y:S01]  /*58280*/  STL [R1+0x14d8], R15 ;  /* 0x0014d80f01007387 */ /* 0x000fe20000100800 */
[----:B-1----:R-:W-:-:S03]  /*58290*/  IMAD.MOV.U32 R6, RZ, RZ, R15 ;  /* 0x000000ffff067224 */ /* 0x002fc600078e000f */
[----:B------:R1:W-:Y:S01]  /*582a0*/  STL [R1+0x14d4], R16 ;  /* 0x0014d41001007387 */ /* 0x0003e20000100800 */
[----:B------:R-:W-:-:S05]  /*582b0*/  MOV R7, R16 ;  /* 0x0000001000077202 */ /* 0x000fca0000000f00 */
[----:B------:R2:W-:Y:S01]  /*582c0*/  LDGSTS.E [R3+0x26180], desc[UR60][R6.64], P0 ;  /* 0x2618000006037fae */ /* 0x0005e2000812187c */
[----:B----4-:R-:W-:-:S05]  /*582d0*/  IADD3 R13, P2, R13, R4, RZ ;  /* 0x000000040d0d7210 */ /* 0x010fca0007f5e0ff */
[----:B------:R-:W-:Y:S01]  /*582e0*/  IMAD.X R14, R14, 0x1, R0, P2 ;  /* 0x000000010e0e7824 */ /* 0x000fe200010e0600 */
[----:B------:R-:W-:Y:S04]  /*582f0*/  STL [R1+0x14e0], R13 ;  /* 0x0014e00d01007387 */ /* 0x000fe80000100800 */
[----:B------:R-:W3:Y:S01]  /*58300*/  LDL.LU R18, [R1+0x640] ;  /* 0x0006400001127983 */ /* 0x000ee20000300800 */
[----:B--2---:R-:W-:-:S03]  /*58310*/  IMAD.MOV.U32 R7, RZ, RZ, R14 ;  /* 0x000000ffff077224 */ /* 0x004fc600078e000e */
[----:B------:R2:W-:Y:S01]  /*58320*/  STL [R1+0x14dc], R14 ;  /* 0x0014dc0e01007387 */ /* 0x0005e20000100800 */
[----:B------:R-:W-:-:S03]  /*58330*/  IMAD.MOV.U32 R6, RZ, RZ, R13 ;  /* 0x000000ffff067224 */ /* 0x000fc600078e000d */
[----:B-1----:R-:W4:Y:S04]  /*58340*/  LDL.LU R16, [R1+0x634] ;  /* 0x0006340001107983 */ /* 0x002f280000300800 */
[----:B------:R-:W4:Y:S04]  /*58350*/  LDL.LU R15, [R1+0x638] ;  /* 0x00063800010f7983 */ /* 0x000f280000300800 */
[----:B--2---:R-:W2:Y:S04]  /*58360*/  LDL.LU R14, [R1+0x150c] ;  /* 0x00150c00010e7983 */ /* 0x004ea80000300800 */
[----:B------:R-:W2:Y:S01]  /*58370*/  LDL.LU R13, [R1+0x1510] ;  /* 0x00151000010d7983 */ /* 0x000ea20000300800 */
[----:B------:R-:W-:-:S03]  /*58380*/  IADD3 R11, P1, R11, R4, RZ ;  /* 0x000000040b0b7210 */ /* 0x000fc60007f3e0ff */
[----:B------:R1:W-:Y:S02]  /*58390*/  LDGSTS.E [R3+0x26580], desc[UR60][R6.64], P0 ;  /* 0x2658000006037fae */ /* 0x0003e4000812187c */
[----:B------:R-:W-:Y:S02]  /*583a0*/  IMAD.X R12, R12, 0x1, R0, P1 ;  /* 0x000000010c0c7824 */ /* 0x000fe400008e0600 */
[----:B------:R-:W-:Y:S04]  /*583b0*/  STL [R1+0x14e8], R11 ;  /* 0x0014e80b01007387 */ /* 0x000fe80000100800 */
[----:B------:R1:W-:Y:S02]  /*583c0*/  STL [R1+0x14e4], R12 ;  /* 0x0014e40c01007387 */ /* 0x0003e40000100800 */
[----:B-1----:R-:W-:-:S02]  /*583d0*/  IMAD.MOV.U32 R6, RZ, RZ, R11 ;  /* 0x000000ffff067224 */ /* 0x002fc400078e000b */
[----:B------:R-:W-:-:S05]  /*583e0*/  IMAD.MOV.U32 R7, RZ, RZ, R12 ;  /* 0x000000ffff077224 */ /* 0x000fca00078e000c */
[----:B------:R1:W-:Y:S01]  /*583f0*/  LDGSTS.E [R3+0x26980], desc[UR60][R6.64], P0 ;  /* 0x2698000006037fae */ /* 0x0003e2000812187c */
[----:B------:R-:W-:-:S05]  /*58400*/  IADD3 R9, P2, R9, R4, RZ ;  /* 0x0000000409097210 */ /* 0x000fca0007f5e0ff */
[----:B------:R-:W-:Y:S01]  /*58410*/  IMAD.X R10, R10, 0x1, R0, P2 ;  /* 0x000000010a0a7824 */ /* 0x000fe200010e0600 */
[----:B------:R-:W-:Y:S04]  /*58420*/  STL [R1+0x650], R9 ;  /* 0x0006500901007387 */ /* 0x000fe80000100800 */
[----:B------:R-:W2:Y:S01]  /*58430*/  LDL.LU R12, [R1+0xdec] ;  /* 0x000dec00010c7983 */ /* 0x000ea20000300800 */
[----:B-1----:R-:W-:-:S03]  /*58440*/  IMAD.MOV.U32 R7, RZ, RZ, R10 ;  /* 0x000000ffff077224 */ /* 0x002fc600078e000a */
        /* <DEDUP_REMOVED lines=8> */
[----:B------:R-:W-:-:S03]  /*584d0*/  MOV R6, R17 ;  /* 0x0000001100067202 */ /* 0x000fc60000000f00 */
[----:B------:R-:W-:Y:S01]  /*584e0*/  IMAD.MOV.U32 R7, RZ, RZ, R20 ;  /* 0x000000ffff077224 */ /* 0x000fe200078e0014 */
[----:B------:R1:W-:Y:S04]  /*584f0*/  STL [R1+0x648], R17 ;  /* 0x0006481101007387 */ /* 0x0003e80000100800 */
[----:B------:R-:W-:Y:S04]  /*58500*/  STL [R1+0x644], R20 ;  /* 0x0006441401007387 */ /* 0x000fe80000100800 */
[----:B------:R1:W-:Y:S01]  /*58510*/  LDGSTS.E [R3+0x27180], desc[UR60][R6.64], P0 ;  /* 0x2718000006037fae */ /* 0x0003e2000812187c */
[----:B---3--:R-:W-:-:S05]  /*58520*/  IADD3 R18, P2, R18, R4, RZ ;  /* 0x0000000412127210 */ /* 0x008fca0007f5e0ff */
[----:B------:R-:W-:Y:S01]  /*58530*/  IMAD.X R19, R19, 0x1, R0, P2 ;  /* 0x0000000113137824 */ /* 0x000fe200010e0600 */
[----:B------:R3:W-:Y:S01]  /*58540*/  STL [R1+0x640], R18 ;  /* 0x0006401201007387 */ /* 0x0007e20000100800 */
[----:B-1----:R-:W-:Y:S01]  /*58550*/  IMAD.MOV.U32 R6, RZ, RZ, R18 ;  /* 0x000000ffff067224 */ /* 0x002fe200078e0012 */
[-C--:B----4-:R-:W-:Y:S01]  /*58560*/  IADD3 R15, P2, R15, R4.reuse, RZ ;  /* 0x000000040f0f7210 */ /* 0x090fe20007f5e0ff */
[----:B------:R-:W-:Y:S01]  /*58570*/  IMAD.MOV.U32 R7, RZ, RZ, R19 ;  /* 0x000000ffff077224 */ /* 0x000fe200078e0013 */
[----:B------:R-:W4:Y:S03]  /*58580*/  LDL.LU R17, [R1+0xe70] ;  /* 0x000e700001117983 */ /* 0x000f260000300800 */
[--C-:B------:R-:W-:Y:S01]  /*58590*/  IMAD.X R16, R16, 0x1, R0.reuse, P2 ;  /* 0x0000000110107824 */ /* 0x100fe200010e0600 */
[----:B--2---:R-:W-:Y:S01]  /*585a0*/  IADD3 R13, P1, R13, R4, RZ ;  /* 0x000000040d0d7210 */ /* 0x004fe20007f3e0ff */
[----:B------:R-:W-:Y:S04]  /*585b0*/  STL [R1+0x63c], R19 ;  /* 0x00063c1301007387 */ /* 0x000fe80000100800 */
[----:B---3--:R-:W2:Y:S01]  /*585c0*/  LDL.LU R18, [R1+0xe6c] ;  /* 0x000e6c0001127983 */ /* 0x008ea20000300800 */
[----:B------:R-:W-:-:S03]  /*585d0*/  IMAD.X R14, R14, 0x1, R0, P1 ;  /* 0x000000010e0e7824 */ /* 0x000fc600008e0600 */
[----:B------:R-:W-:Y:S04]  /*585e0*/  STL [R1+0x638], R15 ;  /* 0x0006380f01007387 */ /* 0x000fe80000100800 */
[----:B------:R1:W-:Y:S04]  /*585f0*/  LDGSTS.E [R3+0x27580], desc[UR60][R6.64], P0 ;  /* 0x2758000006037fae */ /* 0x0003e8000812187c */
[----:B------:R3:W-:Y:S04]  /*58600*/  STL [R1+0x634], R16 ;  /* 0x0006341001007387 */ /* 0x0007e80000100800 */
[----:B------:R-:W-:Y:S01]  /*58610*/  STL [R1+0x1510], R13 ;  /* 0x0015100d01007387 */ /* 0x000fe20000100800 */
[----:B-1----:R-:W-:-:S03]  /*58620*/  IMAD.MOV.U32 R7, RZ, RZ, R16 ;  /* 0x000000ffff077224 */ /* 0x002fc600078e0010 */
[----:B---3--:R-:W3:Y:S01]  /*58630*/  LDL.LU R16, [R1+0xeac] ;  /* 0x000eac0001107983 */ /* 0x008ee20000300800 */
[----:B------:R-:W-:-:S03]  /*58640*/  IMAD.MOV.U32 R6, RZ, RZ, R15 ;  /* 0x000000ffff067224 */ /* 0x000fc600078e000f */
[----:B------:R1:W-:Y:S04]  /*58650*/  STL [R1+0x150c], R14 ;  /* 0x00150c0e01007387 */ /* 0x0003e80000100800 */
[----:B------:R-:W3:Y:S04]  /*58660*/  LDL.LU R15, [R1+0xeb0] ;  /* 0x000eb000010f7983 */ /* 0x000ee80000300800 */
[----:B------:R1:W-:Y:S02]  /*58670*/  LDGSTS.E [R3+0x27980], desc[UR60][R6.64], P0 ;  /* 0x2798000006037fae */ /* 0x0003e4000812187c */
[----:B-1----:R-:W-:-:S02]  /*58680*/  IMAD.MOV.U32 R6, RZ, RZ, R13 ;  /* 0x000000ffff067224 */ /* 0x002fc400078e000d */
[----:B------:R-:W-:Y:S02]  /*58690*/  IMAD.MOV.U32 R7, RZ, RZ, R14 ;  /* 0x000000ffff077224 */ /* 0x000fe400078e000e */
[----:B------:R-:W3:Y:S04]  /*586a0*/  LDL.LU R14, [R1+0xeec] ;  /* 0x000eec00010e7983 */ /* 0x000ee80000300800 */
[----:B------:R-:W3:Y:S04]  /*586b0*/  LDL.LU R13, [R1+0xef0] ;  /* 0x000ef000010d7983 */ /* 0x000ee80000300800 */
[----:B------:R1:W-:Y:S01]  /*586c0*/  LDGSTS.E [R3+0x27d80], desc[UR60][R6.64], P0 ;  /* 0x27d8000006037fae */ /* 0x0003e2000812187c */
[----:B------:R-:W-:-:S05]  /*586d0*/  IADD3 R11, P1, R11, R4, RZ ;  /* 0x000000040b0b7210 */ /* 0x000fca0007f3e0ff */
[----:B------:R-:W-:Y:S01]  /*586e0*/  IMAD.X R12, R12, 0x1, R0, P1 ;  /* 0x000000010c0c7824 */ /* 0x000fe200008e0600 */
[----:B------:R-:W-:Y:S01]  /*586f0*/  STL [R1+0xdf0], R11 ;  /* 0x000df00b01007387 */ /* 0x000fe20000100800 */
[----:B------:R-:W-:Y:S02]  /*58700*/  IADD3 R9, P2, R9, R4, RZ ;  /* 0x0000000409097210 */ /* 0x000fe40007f5e0ff */
[----:B-1----:R-:W-:Y:S02]  /*58710*/  IMAD.MOV.U32 R7, RZ, RZ, R12 ;  /* 0x000000ffff077224 */ /* 0x002fe400078e000c */
[----:B------:R-:W-:Y:S01]  /*58720*/  IMAD.MOV.U32 R6, RZ, RZ, R11 ;  /* 0x000000ffff067224 */ /* 0x000fe200078e000b */
[----:B------:R-:W-:Y:S04]  /*58730*/  STL [R1+0xe30], R9 ;  /* 0x000e300901007387 */ /* 0x000fe80000100800 */
[----:B------:R1:W-:Y:S04]  /*58740*/  STL [R1+0xdec], R12 ;  /* 0x000dec0c01007387 */ /* 0x0003e80000100800 */
[----:B-1----:R-:W3:Y:S04]  /*58750*/  LDL.LU R12, [R1+0xf2c] ;  /* 0x000f2c00010c7983 */ /* 0x002ee80000300800 */
[----:B------:R-:W3:Y:S01]  /*58760*/  LDL.LU R11, [R1+0xf30] ;  /* 0x000f3000010b7983 */ /* 0x000ee20000300800 */
[----:B------:R-:W-:Y:S01]  /*58770*/  LOP3.LUT R3, R167, 0x40, RZ, 0x3c, !PT ;  /* 0x00000040a7037812 */ /* 0x000fe200078e3cff */
[----:B------:R-:W-:-:S03]  /*58780*/  IMAD.X R10, R10, 0x1, R0, P2 ;  /* 0x000000010a0a7824 */ /* 0x000fc600010e0600 */
[----:B------:R-:W-:Y:S02]  /*58790*/  IADD3 R3, R3, R8, RZ ;  /* 0x0000000803037210 */ /* 0x000fe40007ffe0ff */
[----:B------:R1:W-:Y:S04]  /*587a0*/  STL [R1+0xe2c], R10 ;  /* 0x000e2c0a01007387 */ /* 0x0003e80000100800 */
[----:B------:R1:W-:Y:S01]  /*587b0*/  LDGSTS.E [R3+0x200], desc[UR60][R6.64], P0 ;  /* 0x0020000006037fae */ /* 0x0003e2000812187c */
[----:B----4-:R-:W-:Y:S01]  /*587c0*/  IADD3 R17, P1, R17, R4, RZ ;  /* 0x0000000411117210 */ /* 0x010fe20007f3e0ff */
[----:B-1----:R-:W-:Y:S02]  /*587d0*/  IMAD.MOV.U32 R7, RZ, RZ, R10 ;  /* 0x000000ffff077224 */ /* 0x002fe400078e000a */
[----:B------:R-:W-:Y:S01]  /*587e0*/  IMAD.MOV.U32 R6, RZ, RZ, R9 ;  /* 0x000000ffff067224 */ /* 0x000fe200078e0009 */
[----:B------:R-:W4:Y:S04]  /*587f0*/  LDL.LU R10, [R1+0xf6c] ;  /* 0x000f6c00010a7983 */ /* 0x000f280000300800 */
[----:B------:R-:W4:Y:S01]  /*58800*/  LDL.LU R9, [R1+0xf70] ;  /* 0x000f700001097983 */ /* 0x000f220000300800 */
[----:B--2---:R-:W-:-:S03]  /*58810*/  IMAD.X R18, R18, 0x1, R0, P1 ;  /* 0x0000000112127824 */ /* 0x004fc600008e0600 */
[----:B------:R-:W-:Y:S04]  /*58820*/  STL [R1+0xe70], R17 ;  /* 0x000e701101007387 */ /* 0x000fe80000100800 */
[----:B------:R1:W-:Y:S04]  /*58830*/  STL [R1+0xe6c], R18 ;  /* 0x000e6c1201007387 */ /* 0x0003e80000100800 */
[----:B------:R2:W-:Y:S01]  /*58840*/  LDGSTS.E [R3+0x600], desc[UR60][R6.64], P0 ;  /* 0x0060000006037fae */ /* 0x0005e2000812187c */
[----:B---3--:R-:W-:-:S05]  /*58850*/  IADD3 R15, P2, R15, R4, RZ ;  /* 0x000000040f0f7210 */ /* 0x008fca0007f5e0ff */
[----:B------:R-:W-:Y:S01]  /*58860*/  IMAD.X R16, R16, 0x1, R0, P2 ;  /* 0x0000000110107824 */ /* 0x000fe200010e0600 */
[----:B------:R-:W-:Y:S01]  /*58870*/  STL [R1+0xeb0], R15 ;  /* 0x000eb00f01007387 */ /* 0x000fe20000100800 */
[----:B--2---:R-:W-:Y:S02]  /*58880*/  IMAD.MOV.U32 R6, RZ, RZ, R17 ;  /* 0x000000ffff067224 */ /* 0x004fe400078e0011 */
[----:B------:R-:W-:Y:S01]  /*58890*/  IMAD.MOV.U32 R7, RZ, RZ, R18 ;  /* 0x000000ffff077224 */ /* 0x000fe200078e0012 */
[----:B------:R-:W2:Y:S04]  /*588a0*/  LDL.LU R20, [R1+0xfac] ;  /* 0x000fac0001147983 */ /* 0x000ea80000300800 */
[----:B------:R3:W-:Y:S04]  /*588b0*/  STL [R1+0xeac], R16 ;  /* 0x000eac1001007387 */ /* 0x0007e80000100800 */
[----:B------:R-:W2:Y:S04]  /*588c0*/  LDL.LU R19, [R1+0xfb0] ;  /* 0x000fb00001137983 */ /* 0x000ea80000300800 */
[----:B-1----:R-:W2:Y:S04]  /*588d0*/  LDL.LU R18, [R1+0xfec] ;  /* 0x000fec0001127983 */ /* 0x002ea80000300800 */
[----:B------:R-:W2:Y:S04]  /*588e0*/  LDL.LU R17, [R1+0xff0] ;  /* 0x000ff00001117983 */ /* 0x000ea80000300800 */
[----:B------:R1:W-:Y:S02]  /*588f0*/  LDGSTS.E [R3+0xa00], desc[UR60][R6.64], P0 ;  /* 0x00a0000006037fae */ /* 0x0003e4000812187c */
[----:B-1----:R-:W-:Y:S01]  /*58900*/  MOV R7, R16 ;  /* 0x0000001000077202 */ /* 0x002fe20000000f00 */
[----:B------:R-:W-:Y:S01]  /*58910*/  IMAD.MOV.U32 R6, RZ, RZ, R15 ;  /* 0x000000ffff067224 */ /* 0x000fe200078e000f */
[----:B---3--:R-:W3:Y:S04]  /*58920*/  LDL.LU R16, [R1+0x102c] ;  /* 0x00102c0001107983 */ /* 0x008ee80000300800 */
[----:B------:R-:W3:Y:S01]  /*58930*/  LDL.LU R15, [R1+0x1030] ;  /* 0x00103000010f7983 */ /* 0x000ee20000300800 */
        /* <DEDUP_REMOVED lines=11> */
[----:B------:R-:W3:Y:S01]  /*589f0*/  LDL.LU R14, [R1+0x106c] ;  /* 0x00106c00010e7983 */ /* 0x000ee20000300800 */
[----:B-1----:R-:W-:-:S03]  /*58a00*/  IMAD.MOV.U32 R7, RZ, RZ, R12 ;  /* 0x000000ffff077224 */ /* 0x002fc600078e000c */
[----:B------:R1:W-:Y:S01]  /*58a10*/  STL [R1+0xf2c], R12 ;  /* 0x000f2c0c01007387 */ /* 0x0003e20000100800 */
[----:B------:R-:W-:-:S03]  /*58a20*/  IMAD.MOV.U32 R6, RZ, RZ, R11 ;  /* 0x000000ffff067224 */ /* 0x000fc600078e000b */
[----:B------:R-:W3:Y:S04]  /*58a30*/  LDL.LU R13, [R1+0x1070] ;  /* 0x00107000010d7983 */ /* 0x000ee80000300800 */
[----:B------:R4:W-:Y:S04]  /*58a40*/  LDGSTS.E [R3+0x1600], desc[UR60][R6.64], P0 ;  /* 0x0160000006037fae */ /* 0x0009e8000812187c */
[----:B-1----:R-:W3:Y:S04]  /*58a50*/  LDL.LU R12, [R1+0x10ac] ;  /* 0x0010ac00010c7983 */ /* 0x002ee80000300800 */
[----:B------:R-:W3:Y:S01]  /*58a60*/  LDL.LU R11, [R1+0x10b0] ;  /* 0x0010b000010b7983 */ /* 0x000ee20000300800 */
[----:B----4-:R-:W-:-:S05]  /*58a70*/  IADD3 R9, P1, R9, R4, RZ ;  /* 0x0000000409097210 */ /* 0x010fca0007f3e0ff */
[----:B------:R-:W-:Y:S02]  /*58a80*/  IMAD.X R10, R10, 0x1, R0, P1 ;  /* 0x000000010a0a7824 */ /* 0x000fe400008e0600 */
[----:B------:R-:W-:Y:S02]  /*58a90*/  IMAD.MOV.U32 R6, RZ, RZ, R9 ;  /* 0x000000ffff067224 */ /* 0x000fe400078e0009 */
[----:B------:R-:W-:Y:S01]  /*58aa0*/  IMAD.MOV.U32 R7, RZ, RZ, R10 ;  /* 0x000000ffff077224 */ /* 0x000fe200078e000a */
[----:B------:R-:W-:Y:S04]  /*58ab0*/  STL [R1+0xf70], R9 ;  /* 0x000f700901007387 */ /* 0x000fe80000100800 */
[----:B------:R1:W-:Y:S04]  /*58ac0*/  STL [R1+0xf6c], R10 ;  /* 0x000f6c0a01007387 */ /* 0x0003e80000100800 */
[----:B------:R4:W-:Y:S01]  /*58ad0*/  LDGSTS.E [R3+0x1a00], desc[UR60][R6.64], P0 ;  /* 0x01a0000006037fae */ /* 0x0009e2000812187c */
[----:B--2---:R-:W-:-:S05]  /*58ae0*/  IADD3 R19, P2, R19, R4, RZ ;  /* 0x0000000413137210 */ /* 0x004fca0007f5e0ff */
[----:B------:R-:W-:Y:S01]  /*58af0*/  IMAD.X R20, R20, 0x1, R0, P2 ;  /* 0x0000000114147824 */ /* 0x000fe200010e0600 */
[-C--:B------:R-:W-:Y:S01]  /*58b00*/  IADD3 R17, P1, R17, R4.reuse, RZ ;  /* 0x0000000411117210 */ /* 0x080fe20007f3e0ff */
[----:B------:R-:W-:Y:S01]  /*58b10*/  STL [R1+0xfb0], R19 ;  /* 0x000fb01301007387 */ /* 0x000fe20000100800 */
[----:B----4-:R-:W-:Y:S01]  /*58b20*/  MOV R6, R19 ;  /* 0x0000001300067202 */ /* 0x010fe20000000f00 */
[----:B------:R-:W-:Y:S02]  /*58b30*/  IMAD.MOV.U32 R7, RZ, RZ, R20 ;  /* 0x000000ffff077224 */ /* 0x000fe400078e0014 */
[----:B------:R-:W-:Y:S01]  /*58b40*/  IMAD.X R18, R18, 0x1, R0, P1 ;  /* 0x0000000112127824 */ /* 0x000fe200008e0600 */
[----:B-1----:R-:W2:Y:S04]  /*58b50*/  LDL.LU R10, [R1+0x10ec] ;  /* 0x0010ec00010a7983 */ /* 0x002ea80000300800 */
[----:B------:R-:W-:Y:S04]  /*58b60*/  STL [R1+0xfac], R20 ;  /* 0x000fac1401007387 */ /* 0x000fe80000100800 */
[----:B------:R-:W4:Y:S01]  /*58b70*/  LDL.LU R9, [R1+0x10f0] ;  /* 0x0010f00001097983 */ /* 0x000f220000300800 */
[----:B---3--:R-:W-:-:S03]  /*58b80*/  IADD3 R15, P2, R15, R4, RZ ;  /* 0x000000040f0f7210 */ /* 0x008fc60007f5e0ff */
[----:B------:R-:W-:Y:S02]  /*58b90*/  STL [R1+0xff0], R17 ;  /* 0x000ff01101007387 */ /* 0x000fe40000100800 */
[----:B------:R-:W-:Y:S02]  /*58ba0*/  IMAD.X R16, R16, 0x1, R0, P2 ;  /* 0x0000000110107824 */ /* 0x000fe400010e0600 */
        /* <DEDUP_REMOVED lines=17> */
[----:B------:R-:W-:-:S03]  /*58cc0*/  IADD3 R11, P2, R11, R4, RZ ;  /* 0x000000040b0b7210 */ /* 0x000fc60007f5e0ff */
[----:B------:R1:W-:Y:S02]  /*58cd0*/  STL [R1+0x106c], R14 ;  /* 0x00106c0e01007387 */ /* 0x0003e40000100800 */
[----:B-1----:R-:W-:Y:S01]  /*58ce0*/  MOV R7, R14 ;  /* 0x0000000e00077202 */ /* 0x002fe20000000f00 */
[----:B------:R-:W-:Y:S01]  /*58cf0*/  IMAD.X R12, R12, 0x1, R0, P2 ;  /* 0x000000010c0c7824 */ /* 0x000fe200010e0600 */
[----:B------:R-:W-:Y:S01]  /*58d00*/  STL [R1+0x10b0], R11 ;  /* 0x0010b00b01007387 */ /* 0x000fe20000100800 */
[----:B------:R-:W-:-:S03]  /*58d10*/  IMAD.MOV.U32 R6, RZ, RZ, R13 ;  /* 0x000000ffff067224 */ /* 0x000fc600078e000d */
[----:B------:R-:W3:Y:S04]  /*58d20*/  LDL.LU R14, [R1+0x11ac] ;  /* 0x0011ac00010e7983 */ /* 0x000ee80000300800 */
[----:B------:R1:W-:Y:S04]  /*58d30*/  STL [R1+0x10ac], R12 ;  /* 0x0010ac0c01007387 */ /* 0x0003e80000100800 */
[----:B------:R-:W3:Y:S04]  /*58d40*/  LDL.LU R13, [R1+0x11b0] ;  /* 0x0011b000010d7983 */ /* 0x000ee80000300800 */
[----:B------:R1:W-:Y:S02]  /*58d50*/  LDGSTS.E [R3+0x2a00], desc[UR60][R6.64], P0 ;  /* 0x02a0000006037fae */ /* 0x0003e4000812187c */
[----:B-1----:R-:W-:-:S02]  /*58d60*/  IMAD.MOV.U32 R7, RZ, RZ, R12 ;  /* 0x000000ffff077224 */ /* 0x002fc400078e000c */
[----:B------:R-:W-:Y:S01]  /*58d70*/  IMAD.MOV.U32 R6, RZ, RZ, R11 ;  /* 0x000000ffff067224 */ /* 0x000fe200078e000b */
[----:B------:R-:W3:Y:S04]  /*58d80*/  LDL.LU R12, [R1+0x11ec] ;  /* 0x0011ec00010c7983 */ /* 0x000ee80000300800 */
[----:B------:R-:W3:Y:S04]  /*58d90*/  LDL.LU R11, [R1+0x11f0] ;  /* 0x0011f000010b7983 */ /* 0x000ee80000300800 */
[----:B------:R1:W-:Y:S01]  /*58da0*/  LDGSTS.E [R3+0x2e00], desc[UR60][R6.64], P0 ;  /* 0x02e0000006037fae */ /* 0x0003e2000812187c */
[----:B----4-:R-:W-:-:S05]  /*58db0*/  IADD3 R9, P1, R9, R4, RZ ;  /* 0x0000000409097210 */ /* 0x010fca0007f3e0ff */
[----:B--2---:R-:W-:Y:S01]  /*58dc0*/  IMAD.X R10, R10, 0x1, R0, P1 ;  /* 0x000000010a0a7824 */ /* 0x004fe200008e0600 */
[----:B------:R-:W-:Y:S04]  /*58dd0*/  STL [R1+0x10f0], R9 ;  /* 0x0010f00901007387 */ /* 0x000fe80000100800 */
[----:B------:R2:W-:Y:S01]  /*58de0*/  STL [R1+0x10ec], R10 ;  /* 0x0010ec0a01007387 */ /* 0x0005e20000100800 */
[----:B-1----:R-:W-:Y:S02]  /*58df0*/  IMAD.MOV.U32 R6, RZ, RZ, R9 ;  /* 0x000000ffff067224 */ /* 0x002fe400078e0009 */
[----:B------:R-:W-:-:S05]  /*58e00*/  IMAD.MOV.U32 R7, RZ, RZ, R10 ;  /* 0x000000ffff077224 */ /* 0x000fca00078e000a */
[----:B------:R1:W-:Y:S01]  /*58e10*/  LDGSTS.E [R3+0x3200], desc[UR60][R6.64], P0 ;  /* 0x0320000006037fae */ /* 0x0003e2000812187c */
[----:B---3--:R-:W-:-:S05]  /*58e20*/  IADD3 R17, P2, R17, R4, RZ ;  /* 0x0000000411117210 */ /* 0x008fca0007f5e0ff */
[----:B------:R-:W-:Y:S01]  /*58e30*/  IMAD.X R18, R18, 0x1, R0, P2 ;  /* 0x0000000112127824 */ /* 0x000fe200010e0600 */
[----:B------:R-:W-:Y:S04]  /*58e40*/  STL [R1+0x1130], R17 ;  /* 0x0011301101007387 */ /* 0x000fe80000100800 */
[----:B------:R-:W3:Y:S04]  /*58e50*/  LDL.LU R20, [R1+0x122c] ;  /* 0x00122c0001147983 */ /* 0x000ee80000300800 */
[----:B------:R4:W-:Y:S04]  /*58e60*/  STL [R1+0x112c], R18 ;  /* 0x00112c1201007387 */ /* 0x0009e80000100800 */
[----:B------:R-:W3:Y:S01]  /*58e70*/  LDL.LU R19, [R1+0x1230] ;  /* 0x0012300001137983 */ /* 0x000ee20000300800 */
[----:B-1----:R-:W-:-:S03]  /*58e80*/  IMAD.MOV.U32 R7, RZ, RZ, R18 ;  /* 0x000000ffff077224 */ /* 0x002fc600078e0012 */
[----:B--2---:R-:W2:Y:S01]  /*58e90*/  LDL.LU R10, [R1+0x126c] ;  /* 0x00126c00010a7983 */ /* 0x004ea20000300800 */
[----:B------:R-:W-:-:S03]  /*58ea0*/  IMAD.MOV.U32 R6, RZ, RZ, R17 ;  /* 0x000000ffff067224 */ /* 0x000fc600078e0011 */
[----:B------:R-:W2:Y:S04]  /*58eb0*/  LDL.LU R9, [R1+0x1270] ;  /* 0x0012700001097983 */ /* 0x000ea80000300800 */
[----:B----4-:R-:W4:Y:S04]  /*58ec0*/  LDL.LU R18, [R1+0x12ac] ;  /* 0x0012ac0001127983 */ /* 0x010f280000300800 */
[----:B------:R-:W4:Y:S01]  /*58ed0*/  LDL.LU R17, [R1+0x12b0] ;  /* 0x0012b00001117983 */ /* 0x000f220000300800 */
[----:B------:R-:W-:-:S03]  /*58ee0*/  IADD3 R15, P1, R15, R4, RZ ;  /* 0x000000040f0f7210 */ /* 0x000fc60007f3e0ff */
[----:B------:R1:W-:Y:S02]  /*58ef0*/  LDGSTS.E [R3+0x3600], desc[UR60][R6.64], P0 ;  /* 0x0360000006037fae */ /* 0x0003e4000812187c */
[----:B------:R-:W-:Y:S02]  /*58f00*/  IMAD.X R16, R16, 0x1, R0, P1 ;  /* 0x0000000110107824 */ /* 0x000fe400008e0600 */
[----:B------:R-:W-:Y:S04]  /*58f10*/  STL [R1+0x1170], R15 ;  /* 0x0011700f01007387 */ /* 0x000fe80000100800 */
[----:B------:R1:W-:Y:S02]  /*58f20*/  STL [R1+0x116c], R16 ;  /* 0x00116c1001007387 */ /* 0x0003e40000100800 */
[----:B-1----:R-:W-:Y:S01]  /*58f30*/  MOV R6, R15 ;  /* 0x0000000f00067202 */ /* 0x002fe20000000f00 */
[----:B------:R-:W-:-:S05]  /*58f40*/  IMAD.MOV.U32 R7, RZ, RZ, R16 ;  /* 0x000000ffff077224 */ /* 0x000fca00078e0010 */
[----:B------:R1:W-:Y:S01]  /*58f50*/  LDGSTS.E [R3+0x3a00], desc[UR60][R6.64], P0 ;  /* 0x03a0000006037fae */ /* 0x0003e2000812187c */
[----:B------:R-:W-:-:S05]  /*58f60*/  IADD3 R13, P2, R13, R4, RZ ;  /* 0x000000040d0d7210 */ /* 0x000fca0007f5e0ff */
        /* <DEDUP_REMOVED lines=8> */
[----:B-1----:R-:W4:Y:S04]  /*58ff0*/  LDL.LU R14, [R1+0x132c] ;  /* 0x00132c00010e7983 */ /* 0x002f280000300800 */
[----:B------:R-:W4:Y:S01]  /*59000*/  LDL.LU R13, [R1+0x1330] ;  /* 0x00133000010d7983 */ /* 0x000f220000300800 */
[----:B------:R-:W-:-:S05]  /*59010*/  IADD3 R11, P1, R11, R4, RZ ;  /* 0x000000040b0b7210 */ /* 0x000fca0007f3e0ff */
[----:B------:R-:W-:Y:S02]  /*59020*/  IMAD.X R12, R12, 0x1, R0, P1 ;  /* 0x000000010c0c7824 */ /* 0x000fe400008e0600 */
[----:B------:R-:W-:Y:S02]  /*59030*/  IMAD.MOV.U32 R6, RZ, RZ, R11 ;  /* 0x000000ffff067224 */ /* 0x000fe400078e000b */
[----:B------:R-:W-:Y:S01]  /*59040*/  IMAD.MOV.U32 R7, RZ, RZ, R12 ;  /* 0x000000ffff077224 */ /* 0x000fe200078e000c */
[----:B------:R-:W-:Y:S04]  /*59050*/  STL [R1+0x11f0], R11 ;  /* 0x0011f00b01007387 */ /* 0x000fe80000100800 */
[----:B------:R1:W-:Y:S04]  /*59060*/  STL [R1+0x11ec], R12 ;  /* 0x0011ec0c01007387 */ /* 0x0003e80000100800 */
[----:B------:R1:W-:Y:S01]  /*59070*/  LDGSTS.E [R3+0x4200], desc[UR60][R6.64], P0 ;  /* 0x0420000006037fae */ /* 0x0003e2000812187c */
[----:B---3--:R-:W-:-:S05]  /*59080*/  IADD3 R19, P2, R19, R4, RZ ;  /* 0x0000000413137210 */ /* 0x008fca0007f5e0ff */
[----:B------:R-:W-:Y:S01]  /*59090*/  IMAD.X R20, R20, 0x1, R0, P2 ;  /* 0x0000000114147824 */ /* 0x000fe200010e0600 */
[-C--:B--2---:R-:W-:Y:S01]  /*590a0*/  IADD3 R9, P1, R9, R4.reuse, RZ ;  /* 0x0000000409097210 */ /* 0x084fe20007f3e0ff */
[----:B------:R-:W-:Y:S01]  /*590b0*/  STL [R1+0x1230], R19 ;  /* 0x0012301301007387 */ /* 0x000fe20000100800 */
[----:B-1----:R-:W-:Y:S02]  /*590c0*/  IMAD.MOV.U32 R6, RZ, RZ, R19 ;  /* 0x000000ffff067224 */ /* 0x002fe400078e0013 */
[----:B------:R-:W-:Y:S01]  /*590d0*/  IMAD.MOV.U32 R7, RZ, RZ, R20 ;  /* 0x000000ffff077224 */ /* 0x000fe200078e0014 */
[----:B------:R-:W2:Y:S01]  /*590e0*/  LDL.LU R12, [R1+0x136c] ;  /* 0x00136c00010c7983 */ /* 0x000ea20000300800 */
[----:B------:R-:W-:Y:S01]  /*590f0*/  IMAD.X R10, R10, 0x1, R0, P1 ;  /* 0x000000010a0a7824 */ /* 0x000fe200008e0600 */
[----:B----4-:R-:W-:Y:S02]  /*59100*/  IADD3 R17, P2, R17, R4, RZ ;  /* 0x0000000411117210 */ /* 0x010fe40007f5e0ff */
[----:B------:R-:W-:Y:S02]  /*59110*/  STL [R1+0x122c], R20 ;  /* 0x00122c1401007387 */ /* 0x000fe40000100800 */
[----:B------:R-:W-:-:S02]  /*59120*/  IADD3.X R18, R18, R0, RZ, P2, !PT ;  /* 0x0000000012127210 */ /* 0x000fc400017fe4ff */
        /* <DEDUP_REMOVED lines=9> */
[----:B------:R-:W4:Y:S04]  /*591c0*/  LDL.LU R9, [R1+0x13b0] ;  /* 0x0013b00001097983 */ /* 0x000f280000300800 */
[----:B------:R1:W-:Y:S02]  /*591d0*/  LDGSTS.E [R3+0x4a00], desc[UR60][R6.64], P0 ;  /* 0x04a0000006037fae */ /* 0x0003e4000812187c */
[----:B-1----:R-:W-:-:S02]  /*591e0*/  IMAD.MOV.U32 R6, RZ, RZ, R17 ;  /* 0x000000ffff067224 */ /* 0x002fc400078e0011 */
[----:B------:R-:W-:Y:S02]  /*591f0*/  IMAD.MOV.U32 R7, RZ, RZ, R18 ;  /* 0x000000ffff077224 */ /* 0x000fe400078e0012 */
[----:B------:R-:W4:Y:S04]  /*59200*/  LDL.LU R18, [R1+0x13ec] ;  /* 0x0013ec0001127983 */ /* 0x000f280000300800 */
[----:B------:R-:W4:Y:S04]  /*59210*/  LDL.LU R17, [R1+0x13f0] ;  /* 0x0013f00001117983 */ /* 0x000f280000300800 */
        /* <DEDUP_REMOVED lines=10> */
[----:B------:R-:W4:Y:S04]  /*592c0*/  LDL.LU R16, [R1+0x142c] ;  /* 0x00142c0001107983 */ /* 0x000f280000300800 */
[----:B------:R1:W-:Y:S04]  /*592d0*/  STL [R1+0x132c], R14 ;  /* 0x00132c0e01007387 */ /* 0x0003e80000100800 */
[----:B------:R-:W4:Y:S04]  /*592e0*/  LDL.LU R15, [R1+0x1430] ;  /* 0x00143000010f7983 */ /* 0x000f280000300800 */
[----:B------:R1:W-:Y:S02]  /*592f0*/  LDGSTS.E [R3+0x5200], desc[UR60][R6.64], P0 ;  /* 0x0520000006037fae */ /* 0x0003e4000812187c */
[----:B-1----:R-:W-:-:S02]  /*59300*/  IMAD.MOV.U32 R7, RZ, RZ, R14 ;  /* 0x000000ffff077224 */ /* 0x002fc400078e000e */
[----:B------:R-:W-:Y:S01]  /*59310*/  IMAD.MOV.U32 R6, RZ, RZ, R13 ;  /* 0x000000ffff067224 */ /* 0x000fe200078e000d */
[----:B------:R-:W4:Y:S04]  /*59320*/  LDL.LU R14, [R1+0x146c] ;  /* 0x00146c00010e7983 */ /* 0x000f280000300800 */
[----:B------:R-:W4:Y:S04]  /*59330*/  LDL.LU R13, [R1+0x1470] ;  /* 0x00147000010d7983 */ /* 0x000f280000300800 */
[----:B------:R1:W-:Y:S01]  /*59340*/  LDGSTS.E [R3+0x5600], desc[UR60][R6.64], P0 ;  /* 0x0560000006037fae */ /* 0x0003e2000812187c */
[----:B---3--:R-:W-:-:S04]  /*59350*/  IADD3 R11, P1, R11, R4, RZ ;  /* 0x000000040b0b7210 */ /* 0x008fc80007f3e0ff */
[----:B--2---:R-:W-:Y:S01]  /*59360*/  IADD3.X R12, R12, R0, RZ, P1, !PT ;  /* 0x000000000c0c7210 */ /* 0x004fe20000ffe4ff */
[----:B------:R-:W-:Y:S01]  /*59370*/  STL [R1+0x1370], R11 ;  /* 0x0013700b01007387 */ /* 0x000fe20000100800 */
[----:B-1----:R-:W-:-:S03]  /*59380*/  IMAD.MOV.U32 R6, RZ, RZ, R11 ;  /* 0x000000ffff067224 */ /* 0x002fc600078e000b */
[----:B------:R1:W-:Y:S01]  /*59390*/  STL [R1+0x136c], R12 ;  /* 0x00136c0c01007387 */ /* 0x0003e20000100800 */
[----:B------:R-:W-:-:S05]  /*593a0*/  IMAD.MOV.U32 R7, RZ, RZ, R12 ;  /* 0x000000ffff077224 */ /* 0x000fca00078e000c */
[----:B------:R2:W-:Y:S01]  /*593b0*/  LDGSTS.E [R3+0x5a00], desc[UR60][R6.64], P0 ;  /* 0x05a0000006037fae */ /* 0x0005e2000812187c */
[----:B----4-:R-:W-:-:S05]  /*593c0*/  IADD3 R9, P2, R9, R4, RZ ;  /* 0x0000000409097210 */ /* 0x010fca0007f5e0ff */
[----:B------:R-:W-:Y:S01]  /*593d0*/  IMAD.X R10, R10, 0x1, R0, P2 ;  /* 0x000000010a0a7824 */ /* 0x000fe200010e0600 */
[----:B------:R-:W-:Y:S04]  /*593e0*/  STL [R1+0x13b0], R9 ;  /* 0x0013b00901007387 */ /* 0x000fe80000100800 */
[----:B------:R-:W3:Y:S04]  /*593f0*/  LDL.LU R20, [R1+0x14ac] ;  /* 0x0014ac0001147983 */ /* 0x000ee80000300800 */
[----:B------:R4:W-:Y:S04]  /*59400*/  STL [R1+0x13ac], R10 ;  /* 0x0013ac0a01007387 */ /* 0x0009e80000100800 */
[----:B------:R-:W3:Y:S01]  /*59410*/  LDL.LU R19, [R1+0x14b0] ;  /* 0x0014b00001137983 */ /* 0x000ee20000300800 */
[----:B--2---:R-:W-:-:S03]  /*59420*/  IMAD.MOV.U32 R7, RZ, RZ, R10 ;  /* 0x000000ffff077224 */ /* 0x004fc600078e000a */
[----:B-1----:R-:W2:Y:S01]  /*59430*/  LDL.LU R12, [R1+0x14ec] ;  /* 0x0014ec00010c7983 */ /* 0x002ea20000300800 */
[----:B------:R-:W-:-:S03]  /*59440*/  IMAD.MOV.U32 R6, RZ, RZ, R9 ;  /* 0x000000ffff067224 */ /* 0x000fc600078e0009 */
[----:B------:R-:W2:Y:S01]  /*59450*/  LDL.LU R11, [R1+0x14f0] ;  /* 0x0014f000010b7983 */ /* 0x000ea20000300800 */
[----:B------:R-:W-:-:S03]  /*59460*/  IADD3 R17, P1, R17, R4, RZ ;  /* 0x0000000411117210 */ /* 0x000fc60007f3e0ff */
[----:B----4-:R-:W4:Y:S04]  /*59470*/  LDL.LU R10, [R1+0x152c] ;  /* 0x00152c00010a7983 */ /* 0x010f280000300800 */
[----:B------:R-:W4:Y:S01]  /*59480*/  LDL.LU R9, [R1+0x1530] ;  /* 0x0015300001097983 */ /* 0x000f220000300800 */
[----:B------:R-:W-:-:S03]  /*59490*/  IMAD.X R18, R18, 0x1, R0, P1 ;  /* 0x0000000112127824 */ /* 0x000fc600008e0600 */
[----:B------:R1:W-:Y:S04]  /*594a0*/  LDGSTS.E [R3+0x5e00], desc[UR60][R6.64], P0 ;  /* 0x05e0000006037fae */ /* 0x0003e8000812187c */
[----:B------:R-:W-:Y:S04]  /*594b0*/  STL [R1+0x13f0], R17 ;  /* 0x0013f01101007387 */ /* 0x000fe80000100800 */
[----:B------:R1:W-:Y:S02]  /*594c0*/  STL [R1+0x13ec], R18 ;  /* 0x0013ec1201007387 */ /* 0x0003e40000100800 */
[----:B-1----:R-:W-:-:S02]  /*594d0*/  IMAD.MOV.U32 R6, RZ, RZ, R17 ;  /* 0x000000ffff067224 */ /* 0x002fc400078e0011 */
[----:B------:R-:W-:-:S05]  /*594e0*/  IMAD.MOV.U32 R7, RZ, RZ, R18 ;  /* 0x000000ffff077224 */ /* 0x000fca00078e0012 */
[----:B------:R1:W-:Y:S01]  /*594f0*/  LDGSTS.E [R3+0x6200], desc[UR60][R6.64], P0 ;  /* 0x0620000006037fae */ /* 0x0003e2000812187c */
[----:B------:R-:W-:-:S05]  /*59500*/  IADD3 R15, P2, R15, R4, RZ ;  /* 0x000000040f0f7210 */ /* 0x000fca0007f5e0ff */
[----:B------:R-:W-:Y:S01]  /*59510*/  IMAD.X R16, R16, 0x1, R0, P2 ;  /* 0x0000000110107824 */ /* 0x000fe200010e0600 */
[----:B------:R-:W-:Y:S01]  /*59520*/  STL [R1+0x1430], R15 ;  /* 0x0014300f01007387 */ /* 0x000fe20000100800 */
[----:B-1----:R-:W-:-:S03]  /*59530*/  IMAD.MOV.U32 R6, RZ, RZ, R15 ;  /* 0x000000ffff067224 */ /* 0x002fc600078e000f */
[----:B------:R-:W4:Y:S01]  /*59540*/  LDL.LU R18, [R1+0x156c] ;  /* 0x00156c0001127983 */ /* 0x000f220000300800 */
[----:B------:R-:W-:-:S03]  /*59550*/  MOV R7, R16 ;  /* 0x0000001000077202 */ /* 0x000fc60000000f00 */
[----:B------:R1:W-:Y:S04]  /*59560*/  STL [R1+0x142c], R16 ;  /* 0x00142c1001007387 */ /* 0x0003e80000100800 */
        /* <DEDUP_REMOVED lines=18> */
[--C-:B------:R-:W-:Y:S01]  /*59690*/  IMAD.X R12, R12, 0x1, R0.reuse, P1 ;  /* 0x000000010c0c7824 */ /* 0x100fe200008e0600 */
[----:B----4-:R-:W-:Y:S02]  /*596a0*/  IADD3 R9, P2, R9, R4, RZ ;  /* 0x0000000409097210 */ /* 0x010fe40007f5e0ff */
[----:B------:R-:W-:Y:S04]  /*596b0*/  STL [R1+0x14ac], R20 ;  /* 0x0014ac1401007387 */ /* 0x000fe80000100800 */
[----:B------:R-:W3:Y:S01]  /*596c0*/  LDL.LU R13, [R1+0x15a8] ;  /* 0x0015a800010d7983 */ /* 0x000ee20000300800 */
[----:B------:R-:W-:-:S03]  /*596d0*/  IMAD.X R10, R10, 0x1, R0, P2 ;  /* 0x000000010a0a7824 */ /* 0x000fc600010e0600 */
        /* <DEDUP_REMOVED lines=10> */
[----:B-1----:R-:W-:Y:S01]  /*59780*/  IMAD.MOV.U32 R7, RZ, RZ, R10 ;  /* 0x000000ffff077224 */ /* 0x002fe200078e000a */
[----:B------:R-:W-:Y:S01]  /*59790*/  MOV R6, R9 ;  /* 0x0000000900067202 */ /* 0x000fe20000000f00 */
[----:B------:R-:W4:Y:S04]  /*597a0*/  LDL.LU R10, [R1+0x15cc] ;  /* 0x0015cc00010a7983 */ /* 0x000f280000300800 */
[----:B------:R-:W4:Y:S04]  /*597b0*/  LDL.LU R9, [R1+0x15d0] ;  /* 0x0015d00001097983 */ /* 0x000f280000300800 */
[----:B------:R1:W-:Y:S01]  /*597c0*/  LDGSTS.E [R3+0x7600], desc[UR60][R6.64], P0 ;  /* 0x0760000006037fae */ /* 0x0003e2000812187c */
[----:B------:R-:W-:-:S05]  /*597d0*/  IADD3 R17, P1, R17, R4, RZ ;  /* 0x0000000411117210 */ /* 0x000fca0007f3e0ff */
[--C-:B------:R-:W-:Y:S01]  /*597e0*/  IMAD.X R18, R18, 0x1, R0.reuse, P1 ;  /* 0x0000000112127824 */ /* 0x100fe200008e0600 */
[----:B------:R-:W-:Y:S01]  /*597f0*/  IADD3 R15, P2, R15, R4, RZ ;  /* 0x000000040f0f7210 */ /* 0x000fe20007f5e0ff */
[----:B------:R-:W-:Y:S04]  /*59800*/  STL [R1+0x1570], R17 ;  /* 0x0015701101007387 */ /* 0x000fe80000100800 */
[----:B------:R-:W-:Y:S01]  /*59810*/  IMAD.X R16, R16, 0x1, R0, P2 ;  /* 0x0000000110107824 */ /* 0x000fe200010e0600 */
[----:B------:R4:W-:Y:S04]  /*59820*/  STL [R1+0x156c], R18 ;  /* 0x00156c1201007387 */ /* 0x0009e80000100800 */
[----:B------:R-:W-:Y:S04]  /*59830*/  STL [R1+0x15b0], R15 ;  /* 0x0015b00f01007387 */ /* 0x000fe80000100800 */
[----:B------:R4:W-:Y:S04]  /*59840*/  STL [R1+0x15ac], R16 ;  /* 0x0015ac1001007387 */ /* 0x0009e80000100800 */
[----:B------:R-:W4:Y:S04]  /*59850*/  LDL.LU R152, [R1+0x15d4] ;  /* 0x0015d40001987983 */ /* 0x000f280000300800 */
[----:B------:R-:W4:Y:S01]  /*59860*/  LDL.LU R23, [R1+0x15d8] ;  /* 0x0015d80001177983 */ /* 0x000f220000300800 */
[----:B-1----:R-:W-:-:S03]  /*59870*/  IMAD.MOV.U32 R6, RZ, RZ, R17 ;  /* 0x000000ffff067224 */ /* 0x002fc600078e0011 */
[----:B------:R-:W4:Y:S01]  /*59880*/  LDL.LU R22, [R1+0x15dc] ;  /* 0x0015dc0001167983 */ /* 0x000f220000300800 */
[----:B------:R-:W-:-:S03]  /*59890*/  IMAD.MOV.U32 R7, RZ, RZ, R18 ;  /* 0x000000ffff077224 */ /* 0x000fc600078e0012 */
[----:B------:R-:W4:Y:S04]  /*598a0*/  LDL.LU R21, [R1+0x15e0] ;  /* 0x0015e00001157983 */ /* 0x000f280000300800 */
[----:B------:R1:W-:Y:S02]  /*598b0*/  LDGSTS.E [R3+0x7a00], desc[UR60][R6.64], P0 ;  /* 0x07a0000006037fae */ /* 0x0003e4000812187c */
[----:B-1----:R-:W-:Y:S02]  /*598c0*/  IMAD.MOV.U32 R6, RZ, RZ, R15 ;  /* 0x000000ffff067224 */ /* 0x002fe400078e000f */
[----:B------:R-:W-:-:S05]  /*598d0*/  IMAD.MOV.U32 R7, RZ, RZ, R16 ;  /* 0x000000ffff077224 */ /* 0x000fca00078e0010 */
[----:B------:R1:W-:Y:S01]  /*598e0*/  LDGSTS.E [R3+0x7e00], desc[UR60][R6.64], P0 ;  /* 0x07e0000006037fae */ /* 0x0003e2000812187c */
[----:B---3--:R-:W-:-:S05]  /*598f0*/  IADD3 R13, P1, R13, R4, RZ ;  /* 0x000000040d0d7210 */ /* 0x008fca0007f3e0ff */
[----:B--2---:R-:W-:Y:S01]  /*59900*/  IMAD.X R14, R14, 0x1, R0, P1 ;  /* 0x000000010e0e7824 */ /* 0x004fe200008e0600 */
[----:B------:R-:W-:Y:S04]  /*59910*/  STL [R1+0x15a8], R13 ;  /* 0x0015a80d01007387 */ /* 0x000fe80000100800 */
[----:B------:R2:W-:Y:S01]  /*59920*/  STL [R1+0x15a4], R14 ;  /* 0x0015a40e01007387 */ /* 0x0005e20000100800 */
[----:B-1----:R-:W-:Y:S01]  /*59930*/  IMAD.MOV.U32 R6, RZ, RZ, R13 ;  /* 0x000000ffff067224 */ /* 0x002fe200078e000d */
[----:B----4-:R-:W-:-:S05]  /*59940*/  IADD3 R11, P2, R11, R4, RZ ;  /* 0x000000040b0b7210 */ /* 0x010fca0007f5e0ff */
[----:B------:R-:W-:Y:S01]  /*59950*/  IMAD.X R12, R12, 0x1, R0, P2 ;  /* 0x000000010c0c7824 */ /* 0x000fe200010e0600 */
[----:B------:R-:W-:Y:S04]  /*59960*/  STL [R1+0x15a0], R11 ;  /* 0x0015a00b01007387 */ /* 0x000fe80000100800 */
[----:B------:R-:W3:Y:S04]  /*59970*/  LDL.LU R20, [R1+0x15e4] ;  /* 0x0015e40001147983 */ /* 0x000ee80000300800 */
[----:B------:R1:W-:Y:S04]  /*59980*/  STL [R1+0x159c], R12 ;  /* 0x00159c0c01007387 */ /* 0x0003e80000100800 */
[----:B------:R-:W4:Y:S01]  /*59990*/  LDL.LU R19, [R1+0x15e8] ;  /* 0x0015e80001137983 */ /* 0x000f220000300800 */
[----:B------:R-:W-:-:S03]  /*599a0*/  MOV R7, R14 ;  /* 0x0000000e00077202 */ /* 0x000fc60000000f00 */
[----:B------:R-:W3:Y:S01]  /*599b0*/  LDL.LU R18, [R1+0x15ec] ;  /* 0x0015ec0001127983 */ /* 0x000ee20000300800 */
[----:B------:R-:W-:-:S03]  /*599c0*/  IADD3 R9, P1, R9, R4, RZ ;  /* 0x0000000409097210 */ /* 0x000fc60007f3e0ff */
[----:B------:R-:W3:Y:S02]  /*599d0*/  LDL.LU R17, [R1+0x15f0] ;  /* 0x0015f00001117983 */ /* 0x000ee40000300800 */
[----:B------:R-:W-:Y:S02]  /*599e0*/  IMAD.X R10, R10, 0x1, R0, P1 ;  /* 0x000000010a0a7824 */ /* 0x000fe400008e0600 */
[----:B------:R-:W3:Y:S04]  /*599f0*/  LDL.LU R16, [R1+0x1594] ;  /* 0x0015940001107983 */ /* 0x000ee80000300800 */
[----:B------:R-:W3:Y:S04]  /*59a00*/  LDL.LU R15, [R1+0x1598] ;  /* 0x00159800010f7983 */ /* 0x000ee80000300800 */
[----:B------:R1:W-:Y:S04]  /*59a10*/  LDGSTS.E [R3+0x20200], desc[UR60][R6.64], P0 ;  /* 0x2020000006037fae */ /* 0x0003e8000812187c */
[----:B--2---:R-:W2:Y:S04]  /*59a20*/  LDL.LU R14, [R1+0x158c] ;  /* 0x00158c00010e7983 */ /* 0x004ea80000300800 */
[----:B------:R-:W2:Y:S01]  /*59a30*/  LDL.LU R13, [R1+0x1590] ;  /* 0x00159000010d7983 */ /* 0x000ea20000300800 */
[----:B-1----:R-:W-:-:S03]  /*59a40*/  IMAD.MOV.U32 R6, RZ, RZ, R11 ;  /* 0x000000ffff067224 */ /* 0x002fc600078e000b */
[----:B------:R-:W-:Y:S01]  /*59a50*/  STL [R1+0x15d0], R9 ;  /* 0x0015d00901007387 */ /* 0x000fe20000100800 */
[----:B------:R-:W-:-:S03]  /*59a60*/  IMAD.MOV.U32 R7, RZ, RZ, R12 ;  /* 0x000000ffff077224 */ /* 0x000fc600078e000c */
[----:B------:R1:W-:Y:S04]  /*59a70*/  STL [R1+0x15cc], R10 ;  /* 0x0015cc0a01007387 */ /* 0x0003e80000100800 */
[----:B------:R1:W-:Y:S02]  /*59a80*/  LDGSTS.E [R3+0x20600], desc[UR60][R6.64], P0 ;  /* 0x2060000006037fae */ /* 0x0003e4000812187c */
[----:B-1----:R-:W-:Y:S02]  /*59a90*/  IMAD.MOV.U32 R7, RZ, RZ, R10 ;  /* 0x000000ffff077224 */ /* 0x002fe400078e000a */
[----:B------:R-:W-:-:S05]  /*59aa0*/  IMAD.MOV.U32 R6, RZ, RZ, R9 ;  /* 0x000000ffff067224 */ /* 0x000fca00078e0009 */
[----:B------:R1:W-:Y:S01]  /*59ab0*/  LDGSTS.E [R3+0x20a00], desc[UR60][R6.64], P0 ;  /* 0x20a0000006037fae */ /* 0x0003e2000812187c */
[----:B------:R-:W-:-:S05]  /*59ac0*/  IADD3 R23, P2, R23, R4, RZ ;  /* 0x0000000417177210 */ /* 0x000fca0007f5e0ff */
[----:B------:R-:W-:Y:S01]  /*59ad0*/  IMAD.X R152, R152, 0x1, R0, P2 ;  /* 0x0000000198987824 */ /* 0x000fe200010e0600 */
[----:B------:R-:W-:Y:S04]  /*59ae0*/  STL [R1+0x15d8], R23 ;  /* 0x0015d81701007387 */ /* 0x000fe80000100800 */
[----:B------:R-:W2:Y:S04]  /*59af0*/  LDL.LU R12, [R1+0x1564] ;  /* 0x00156400010c7983 */ /* 0x000ea80000300800 */
[----:B------:R-:W-:Y:S04]  /*59b00*/  STL [R1+0x15d4], R152 ;  /* 0x0015d49801007387 */ /* 0x000fe80000100800 */
[----:B------:R-:W2:Y:S04]  /*59b10*/  LDL.LU R11, [R1+0x1568] ;  /* 0x00156800010b7983 */ /* 0x000ea80000300800 */
[----:B------:R-:W2:Y:S04]  /*59b20*/  LDL.LU R10, [R1+0x155c] ;  /* 0x00155c00010a7983 */ /* 0x000ea80000300800 */
[----:B------:R-:W2:Y:S01]  /*59b30*/  LDL.LU R9, [R1+0x1560] ;  /* 0x0015600001097983 */ /* 0x000ea20000300800 */
[----:B------:R-:W-:Y:S01]  /*59b40*/  IADD3 R21, P1, R21, R4, RZ ;  /* 0x0000000415157210 */ /* 0x000fe20007f3e0ff */
[----:B-1----:R-:W-:-:S02]  /*59b50*/  IMAD.MOV.U32 R6, RZ, RZ, R23 ;  /* 0x000000ffff067224 */ /* 0x002fc400078e0017 */
[----:B------:R-:W-:Y:S02]  /*59b60*/  IMAD.MOV.U32 R7, RZ, RZ, R152 ;  /* 0x000000ffff077224 */ /* 0x000fe400078e0098 */
[----:B------:R-:W-:-:S03]  /*59b70*/  IMAD.X R22, R22, 0x1, R0, P1 ;  /* 0x0000000116167824 */ /* 0x000fc600008e0600 */
[----:B------:R1:W-:Y:S02]  /*59b80*/  LDGSTS.E [R3+0x20e00], desc[UR60][R6.64], P0 ;  /* 0x20e0000006037fae */ /* 0x0003e4000812187c */
[----:B-1----:R-:W-:Y:S01]  /*59b90*/  MOV R6, R21 ;  /* 0x0000001500067202 */ /* 0x002fe20000000f00 */
[----:B------:R-:W-:-:S05]  /*59ba0*/  IMAD.MOV.U32 R7, RZ, RZ, R22 ;  /* 0x000000ffff077224 */ /* 0x000fca00078e0016 */
[----:B------:R1:W-:Y:S04]  /*59bb0*/  LDGSTS.E [R3+0x21200], desc[UR60][R6.64], P0 ;  /* 0x2120000006037fae */ /* 0x0003e8000812187c */
[----:B------:R-:W-:Y:S04]  /*59bc0*/  STL [R1+0x15e0], R21 ;  /* 0x0015e01501007387 */ /* 0x000fe80000100800 */
[----:B------:R-:W-:Y:S01]  /*59bd0*/  STL [R1+0x15dc], R22 ;  /* 0x0015dc1601007387 */ /* 0x000fe20000100800 */
[----:B----4-:R-:W-:-:S05]  /*59be0*/  IADD3 R19, P2, R19, R4, RZ ;  /* 0x0000000413137210 */ /* 0x010fca0007f5e0ff */
[----:B---3--:R-:W-:Y:S01]  /*59bf0*/  IMAD.X R20, R20, 0x1, R0, P2 ;  /* 0x0000000114147824 */ /* 0x008fe200010e0600 */
[-C--:B------:R-:W-:Y:S01]  /*59c00*/  IADD3 R17, P1, R17, R4.reuse, RZ ;  /* 0x0000000411117210 */ /* 0x080fe20007f3e0ff */
[----:B-1----:R-:W-:Y:S02]  /*59c10*/  IMAD.MOV.U32 R6, RZ, RZ, R19 ;  /* 0x000000ffff067224 */ /* 0x002fe400078e0013 */
[----:B------:R-:W-:Y:S02]  /*59c20*/  IMAD.MOV.U32 R7, RZ, RZ, R20 ;  /* 0x000000ffff077224 */ /* 0x000fe400078e0014 */
[--C-:B------:R-:W-:Y:S01]  /*59c30*/  IMAD.X R18, R18, 0x1, R0.reuse, P1 ;  /* 0x0000000112127824 */ /* 0x100fe200008e0600 */
[-C--:B------:R-:W-:Y:S02]  /*59c40*/  IADD3 R15, P2, R15, R4.reuse, RZ ;  /* 0x000000040f0f7210 */ /* 0x080fe40007f5e0ff */
[----:B------:R1:W-:Y:S03]  /*59c50*/  LDGSTS.E [R3+0x21600], desc[UR60][R6.64], P0 ;  /* 0x2160000006037fae */ /* 0x0003e6000812187c */
[----:B------:R-:W-:Y:S01]  /*59c60*/  IMAD.X R16, R16, 0x1, R0, P2 ;  /* 0x0000000110107824 */ /* 0x000fe200010e0600 */
[----:B------:R-:W-:Y:S01]  /*59c70*/  STL [R1+0x15e8], R19 ;  /* 0x0015e81301007387 */ /* 0x000fe20000100800 */
[----:B--2---:R-:W-:Y:S01]  /*59c80*/  IADD3 R13, P1, R13, R4, RZ ;  /* 0x000000040d0d7210 */ /* 0x004fe20007f3e0ff */
[----:B-1----:R-:W-:-:S02]  /*59c90*/  IMAD.MOV.U32 R6, RZ, RZ, R17 ;  /* 0x000000ffff067224 */ /* 0x002fc400078e0011 */
[----:B------:R-:W-:Y:S01]  /*59ca0*/  IMAD.MOV.U32 R7, RZ, RZ, R18 ;  /* 0x000000ffff077224 */ /* 0x000fe200078e0012 */
[----:B------:R-:W-:Y:S01]  /*59cb0*/  STL [R1+0x15e4], R20 ;  /* 0x0015e41401007387 */ /* 0x000fe20000100800 */
[----:B------:R-:W-:-:S03]  /*59cc0*/  IMAD.X R14, R14, 0x1, R0, P1 ;  /* 0x000000010e0e7824 */ /* 0x000fc600008e0600 */
[----:B------:R1:W-:Y:S04]  /*59cd0*/  LDGSTS.E [R3+0x21a00], desc[UR60][R6.64], P0 ;  /* 0x21a0000006037fae */ /* 0x0003e8000812187c */
[----:B------:R-:W-:Y:S04]  /*59ce0*/  STL [R1+0x15f0], R17 ;  /* 0x0015f01101007387 */ /* 0x000fe80000100800 */
[----:B------:R2:W-:Y:S01]  /*59cf0*/  STL [R1+0x15ec], R18 ;  /* 0x0015ec1201007387 */ /* 0x0005e20000100800 */
[----:B-1----:R-:W-:Y:S02]  /*59d00*/  IMAD.MOV.U32 R6, RZ, RZ, R15 ;  /* 0x000000ffff067224 */ /* 0x002fe400078e000f */
[----:B------:R-:W-:Y:S01]  /*59d10*/  IMAD.MOV.U32 R7, RZ, RZ, R16 ;  /* 0x000000ffff077224 */ /* 0x000fe200078e0010 */
[----:B------:R-:W-:Y:S04]  /*59d20*/  STL [R1+0x1598], R15 ;  /* 0x0015980f01007387 */ /* 0x000fe80000100800 */
[----:B------:R-:W-:Y:S04]  /*59d30*/  STL [R1+0x1594], R16 ;  /* 0x0015941001007387 */ /* 0x000fe80000100800 */
[----:B------:R1:W-:Y:S04]  /*59d40*/  LDGSTS.E [R3+0x21e00], desc[UR60][R6.64], P0 ;  /* 0x21e0000006037fae */ /* 0x0003e8000812187c */
[----:B------:R-:W-:Y:S04]  /*59d50*/  STL [R1+0x1590], R13 ;  /* 0x0015900d01007387 */ /* 0x000fe80000100800 */
[----:B------:R-:W-:Y:S01]  /*59d60*/  STL [R1+0x158c], R14 ;  /* 0x00158c0e01007387 */ /* 0x000fe20000100800 */
[----:B-1----:R-:W-:-:S02]  /*59d70*/  IMAD.MOV.U32 R6, RZ, RZ, R13 ;  /* 0x000000ffff067224 */ /* 0x002fc400078e000d */
[----:B------:R-:W-:-:S05]  /*59d80*/  IMAD.MOV.U32 R7, RZ, RZ, R14 ;  /* 0x000000ffff077224 */ /* 0x000fca00078e000e */
[----:B------:R1:W-:Y:S01]  /*59d90*/  LDGSTS.E [R3+0x22200], desc[UR60][R6.64], P0 ;  /* 0x2220000006037fae */ /* 0x0003e2000812187c */
[----:B------:R-:W-:-:S04]  /*59da0*/  IADD3 R11, P2, R11, R4, RZ ;  /* 0x000000040b0b7210 */ /* 0x000fc80007f5e0ff */
[----:B------:R-:W-:Y:S02]  /*59db0*/  IADD3.X R12, R12, R0, RZ, P2, !PT ;  /* 0x000000000c0c7210 */ /* 0x000fe400017fe4ff */
[----:B------:R-:W-:Y:S01]  /*59dc0*/  IADD3 R9, P1, R9, R4, RZ ;  /* 0x0000000409097210 */ /* 0x000fe20007f3e0ff */
[----:B------:R3:W-:Y:S04]  /*59dd0*/  STL [R1+0x1568], R11 ;  /* 0x0015680b01007387 */ /* 0x0007e80000100800 */
[----:B------:R-:W-:Y:S01]  /*59de0*/  IMAD.X R10, R10, 0x1, R0, P1 ;  /* 0x000000010a0a7824 */ /* 0x000fe200008e0600 */
[----:B------:R4:W-:Y:S01]  /*59df0*/  STL [R1+0x1564], R12 ;  /* 0x0015640c01007387 */ /* 0x0009e20000100800 */
[----:B-1----:R-:W-:-:S03]  /*59e00*/  IMAD.MOV.U32 R6, RZ, RZ, R11 ;  /* 0x000000ffff067224 */ /* 0x002fc600078e000b */
[----:B------:R-:W-:Y:S04]  /*59e10*/  STL [R1+0x1560], R9 ;  /* 0x0015600901007387 */ /* 0x000fe80000100800 */
[----:B------:R1:W-:Y:S04]  /*59e20*/  STL [R1+0x155c], R10 ;  /* 0x00155c0a01007387 */ /* 0x0003e80000100800 */
[----:B--2---:R-:W2:Y:S04]  /*59e30*/  LDL.LU R18, [R1+0x1514] ;  /* 0x0015140001127983 */ /* 0x004ea80000300800 */
[----:B---3--:R-:W3:Y:S04]  /*59e40*/  LDL.LU R11, [R1+0x1518] ;  /* 0x00151800010b7983 */ /* 0x008ee80000300800 */
[----:B------:R-:W2:Y:S01]  /*59e50*/  LDL.LU R20, [R1+0x1554] ;  /* 0x0015540001147983 */ /* 0x000ea20000300800 */
[----:B------:R-:W-:-:S03]  /*59e60*/  IMAD.MOV.U32 R7, RZ, RZ, R12 ;  /* 0x000000ffff077224 */ /* 0x000fc600078e000c */
[----:B------:R-:W2:Y:S01]  /*59e70*/  LDL.LU R19, [R1+0x1558] ;  /* 0x0015580001137983 */ /* 0x000ea20000300800 */
[----:B------:R-:W-:-:S03]  /*59e80*/  IADD3 R177, P2, R177, R4, RZ ;  /* 0x00000004b1b17210 */ /* 0x000fc60007f5e0ff */
[----:B------:R-:W2:Y:S04]  /*59e90*/  LDL.LU R17, [R1+0x164c] ;  /* 0x00164c0001117983 */ /* 0x000ea80000300800 */
[----:B----4-:R-:W4:Y:S01]  /*59ea0*/  LDL.LU R12, [R1+0x1650] ;  /* 0x00165000010c7983 */ /* 0x010f220000300800 */
[----:B------:R-:W-:-:S03]  /*59eb0*/  IMAD.X R176, R176, 0x1, R0, P2 ;  /* 0x00000001b0b07824 */ /* 0x000fc600010e0600 */
[----:B------:R1:W-:Y:S01]  /*59ec0*/  LDGSTS.E [R3+0x22600], desc[UR60][R6.64], P0 ;  /* 0x2260000006037fae */ /* 0x0003e2000812187c */
[----:B------:R-:W-:-:S03]  /*59ed0*/  IADD3 R193, P1, R193, R4, RZ ;  /* 0x00000004c1c17210 */ /* 0x000fc60007f3e0ff */
[----:B------:R-:W4:Y:S04]  /*59ee0*/  LDL.LU R16, [R1+0x1654] ;  /* 0x0016540001107983 */ /* 0x000f280000300800 */
[----:B------:R-:W4:Y:S01]  /*59ef0*/  LDL.LU R15, [R1+0x1658] ;  /* 0x00165800010f7983 */ /* 0x000f220000300800 */
[----:B-1----:R-:W-:-:S03]  /*59f00*/  IMAD.MOV.U32 R6, RZ, RZ, R9 ;  /* 0x000000ffff067224 */ /* 0x002fc600078e0009 */
[----:B------:R-:W4:Y:S01]  /*59f10*/  LDL.LU R14, [R1+0x165c] ;  /* 0x00165c00010e7983 */ /* 0x000f220000300800 */
[----:B------:R-:W-:-:S03]  /*59f20*/  IMAD.MOV.U32 R7, RZ, RZ, R10 ;  /* 0x000000ffff077224 */ /* 0x000fc600078e000a */
[----:B------:R-:W4:Y:S01]  /*59f30*/  LDL.LU R13, [R1+0x1660] ;  /* 0x00166000010d7983 */ /* 0x000f220000300800 */
[----:B------:R-:W-:-:S03]  /*59f40*/  IADD3.X R192, R192, R0, RZ, P1, !PT ;  /* 0x00000000c0c07210 */ /* 0x000fc60000ffe4ff */
[----:B------:R1:W-:Y:S01]  /*59f50*/  LDGSTS.E [R3+0x22a00], desc[UR60][R6.64], P0 ;  /* 0x22a0000006037fae */ /* 0x0003e2000812187c */
[-C--:B------:R-:W-:Y:S02]  /*59f60*/  IADD3 R209, P2, R209, R4.reuse, RZ ;  /* 0x00000004d1d17210 */ /* 0x080fe40007f5e0ff */
[----:B------:R-:W-:Y:S01]  /*59f70*/  IADD3 R225, P1, R225, R4, RZ ;  /* 0x00000004e1e17210 */ /* 0x000fe20007f3e0ff */
[----:B------:R-:W4:Y:S01]  /*59f80*/  LDL.LU R10, [R1+0x1664] ;  /* 0x00166400010a7983 */ /* 0x000f220000300800 */
[----:B-1----:R-:W-:-:S03]  /*59f90*/  IMAD.MOV.U32 R6, RZ, RZ, R177 ;  /* 0x000000ffff067224 */ /* 0x002fc600078e00b1 */
[----:B------:R-:W4:Y:S01]  /*59fa0*/  LDL.LU R9, [R1+0x1668] ;  /* 0x0016680001097983 */ /* 0x000f220000300800 */
[----:B------:R-:W-:Y:S02]  /*59fb0*/  IMAD.MOV.U32 R7, RZ, RZ, R176 ;  /* 0x000000ffff077224 */ /* 0x000fe400078e00b0 */
[----:B------:R-:W-:-:S03]  /*59fc0*/  IMAD.X R208, R208, 0x1, R0, P2 ;  /* 0x00000001d0d07824 */ /* 0x000fc600010e0600 */
[----:B------:R1:W-:Y:S01]  /*59fd0*/  LDGSTS.E [R3+0x22e00], desc[UR60][R6.64], P0 ;  /* 0x22e0000006037fae */ /* 0x0003e2000812187c */
[----:B------:R-:W-:Y:S01]  /*59fe0*/  IADD3 R241, P2, R241, R4, RZ ;  /* 0x00000004f1f17210 */ /* 0x000fe20007f5e0ff */
[----:B------:R-:W-:Y:S02]  /*59ff0*/  IMAD.X R224, R224, 0x1, R0, P1 ;  /* 0x00000001e0e07824 */ /* 0x000fe400008e0600 */
[----:B-1----:R-:W-:Y:S02]  /*5a000*/  IMAD.MOV.U32 R6, RZ, RZ, R193 ;  /* 0x000000ffff067224 */ /* 0x002fe400078e00c1 */
        /* <DEDUP_REMOVED lines=11> */
[----:B-1----:R-:W-:Y:S01]  /*5a0c0*/  IMAD.MOV.U32 R6, RZ, RZ, R241 ;  /* 0x000000ffff067224 */ /* 0x002fe200078e00f1 */
[----:B------:R-:W-:-:S05]  /*5a0d0*/  MOV R7, R240 ;  /* 0x000000f000077202 */ /* 0x000fca0000000f00 */
[----:B------:R1:W-:Y:S02]  /*5a0e0*/  LDGSTS.E [R3+0x23e00], desc[UR60][R6.64], P0 ;  /* 0x23e0000006037fae */ /* 0x0003e4000812187c */
[----:B-1----:R-:W-:Y:S02]  /*5a0f0*/  IMAD.MOV.U32 R6, RZ, RZ, R252 ;  /* 0x000000ffff067224 */ /* 0x002fe400078e00fc */
[----:B------:R-:W-:-:S05]  /*5a100*/  IMAD.MOV.U32 R7, RZ, RZ, R251 ;  /* 0x000000ffff077224 */ /* 0x000fca00078e00fb */
[----:B------:R1:W-:Y:S01]  /*5a110*/  LDGSTS.E [R3+0x24200], desc[UR60][R6.64], P0 ;  /* 0x2420000006037fae */ /* 0x0003e2000812187c */
[----:B---3--:R-:W-:-:S05]  /*5a120*/  IADD3 R11, P2, R11, R4, RZ ;  /* 0x000000040b0b7210 */ /* 0x008fca0007f5e0ff */
[----:B--2---:R-:W-:Y:S01]  /*5a130*/  IMAD.X R18, R18, 0x1, R0, P2 ;  /* 0x0000000112127824 */ /* 0x004fe200010e0600 */
[----:B------:R-:W-:Y:S01]  /*5a140*/  STL [R1+0x1518], R11 ;  /* 0x0015180b01007387 */ /* 0x000fe20000100800 */
[----:B-1----:R-:W-:Y:S02]  /*5a150*/  IMAD.MOV.U32 R6, RZ, RZ, R11 ;  /* 0x000000ffff067224 */ /* 0x002fe400078e000b */
[----:B------:R-:W-:Y:S01]  /*5a160*/  IMAD.MOV.U32 R7, RZ, RZ, R18 ;  /* 0x000000ffff077224 */ /* 0x000fe200078e0012 */
[----:B------:R1:W-:Y:S01]  /*5a170*/  STL [R1+0x1514], R18 ;  /* 0x0015141201007387 */ /* 0x0003e20000100800 */
[----:B------:R-:W-:-:S03]  /*5a180*/  IADD3 R19, P1, R19, R4, RZ ;  /* 0x0000000413137210 */ /* 0x000fc60007f3e0ff */
[----:B------:R2:W-:Y:S04]  /*5a190*/  LDGSTS.E [R3+0x24600], desc[UR60][R6.64], P0 ;  /* 0x2460000006037fae */ /* 0x0005e8000812187c */
[----:B-1----:R-:W3:Y:S04]  /*5a1a0*/  LDL.LU R18, [R1+0x166c] ;  /* 0x00166c0001127983 */ /* 0x002ee80000300800 */
[----:B------:R-:W3:Y:S01]  /*5a1b0*/  LDL.LU R11, [R1+0x1670] ;  /* 0x00167000010b7983 */ /* 0x000ee20000300800 */
[----:B------:R-:W-:Y:S01]  /*5a1c0*/  IMAD.X R20, R20, 0x1, R0, P1 ;  /* 0x0000000114147824 */ /* 0x000fe200008e0600 */
[-C--:B----4-:R-:W-:Y:S01]  /*5a1d0*/  IADD3 R12, P2, R12, R4.reuse, RZ ;  /* 0x000000040c0c7210 */ /* 0x090fe20007f5e0ff */
[----:B--2---:R-:W-:Y:S01]  /*5a1e0*/  IMAD.MOV.U32 R6, RZ, RZ, R19 ;  /* 0x000000ffff067224 */ /* 0x004fe200078e0013 */
[----:B------:R-:W-:Y:S01]  /*5a1f0*/  IADD3 R15, P1, R15, R4, RZ ;  /* 0x000000040f0f7210 */ /* 0x000fe20007f3e0ff */
[----:B------:R-:W-:-:S02]  /*5a200*/  IMAD.MOV.U32 R7, RZ, RZ, R20 ;  /* 0x000000ffff077224 */ /* 0x000fc400078e0014 */
[--C-:B------:R-:W-:Y:S01]  /*5a210*/  IMAD.X R17, R17, 0x1, R0.reuse, P2 ;  /* 0x0000000111117824 */ /* 0x100fe200010e0600 */
[----:B------:R-:W-:Y:S01]  /*5a220*/  STL [R1+0x1558], R19 ;  /* 0x0015581301007387 */ /* 0x000fe20000100800 */
[----:B------:R-:W-:-:S03]  /*5a230*/  IMAD.X R16, R16, 0x1, R0, P1 ;  /* 0x0000000110107824 */ /* 0x000fc600008e0600 */
[----:B------:R-:W-:Y:S01]  /*5a240*/  STL [R1+0x1554], R20 ;  /* 0x0015541401007387 */ /* 0x000fe20000100800 */
[----:B------:R-:W-:-:S03]  /*5a250*/  IADD3 R13, P2, R13, R4, RZ ;  /* 0x000000040d0d7210 */ /* 0x000fc60007f5e0ff */
[----:B------:R1:W-:Y:S04]  /*5a260*/  LDGSTS.E [R3+0x24a00], desc[UR60][R6.64], P0 ;  /* 0x24a0000006037fae */ /* 0x0003e8000812187c */
[----:B------:R-:W-:Y:S01]  /*5a270*/  STL [R1+0x1650], R12 ;  /* 0x0016500c01007387 */ /* 0x000fe20000100800 */
[----:B------:R-:W-:-:S03]  /*5a280*/  IMAD.X R14, R14, 0x1, R0, P2 ;  /* 0x000000010e0e7824 */ /* 0x000fc600010e0600 */
[----:B------:R2:W-:Y:S01]  /*5a290*/  STL [R1+0x164c], R17 ;  /* 0x00164c1101007387 */ /* 0x0005e20000100800 */
[----:B-1----:R-:W-:Y:S01]  /*5a2a0*/  MOV R6, R12 ;  /* 0x0000000c00067202 */ /* 0x002fe20000000f00 */
[----:B------:R-:W-:Y:S02]  /*5a2b0*/  IMAD.MOV.U32 R7, RZ, RZ, R17 ;  /* 0x000000ffff077224 */ /* 0x000fe400078e0011 */
[----:B--2---:R-:W2:Y:S04]  /*5a2c0*/  LDL.LU R17, [R1+0x162c] ;  /* 0x00162c0001117983 */ /* 0x004ea80000300800 */
[----:B------:R-:W4:Y:S04]  /*5a2d0*/  LDL.LU R12, [R1+0x1630] ;  /* 0x00163000010c7983 */ /* 0x000f280000300800 */
[----:B------:R-:W-:Y:S04]  /*5a2e0*/  STL [R1+0x1658], R15 ;  /* 0x0016580f01007387 */ /* 0x000fe80000100800 */
[----:B------:R1:W-:Y:S04]  /*5a2f0*/  LDGSTS.E [R3+0x24e00], desc[UR60][R6.64], P0 ;  /* 0x24e0000006037fae */ /* 0x0003e8000812187c */
[----:B------:R1:W-:Y:S04]  /*5a300*/  STL [R1+0x1654], R16 ;  /* 0x0016541001007387 */ /* 0x0003e80000100800 */
[----:B------:R-:W-:Y:S01]  /*5a310*/  STL [R1+0x1660], R13 ;  /* 0x0016600d01007387 */ /* 0x000fe20000100800 */
[----:B-1----:R-:W-:-:S03]  /*5a320*/  IMAD.MOV.U32 R7, RZ, RZ, R16 ;  /* 0x000000ffff077224 */ /* 0x002fc600078e0010 */
[----:B------:R-:W2:Y:S01]  /*5a330*/  LDL.LU R16, [R1+0x1624] ;  /* 0x0016240001107983 */ /* 0x000ea20000300800 */
[----:B------:R-:W-:-:S03]  /*5a340*/  IMAD.MOV.U32 R6, RZ, RZ, R15 ;  /* 0x000000ffff067224 */ /* 0x000fc600078e000f */
[----:B------:R1:W-:Y:S04]  /*5a350*/  STL [R1+0x165c], R14 ;  /* 0x00165c0e01007387 */ /* 0x0003e80000100800 */
[----:B------:R-:W2:Y:S01]  /*5a360*/  LDL.LU R15, [R1+0x1628] ;  /* 0x00162800010f7983 */ /* 0x000ea20000300800 */
[----:B------:R-:W-:-:S03]  /*5a370*/  IADD3 R9, P1, R9, R4, RZ ;  /* 0x0000000409097210 */ /* 0x000fc60007f3e0ff */
[----:B------:R1:W-:Y:S02]  /*5a380*/  LDGSTS.E [R3+0x25200], desc[UR60][R6.64], P0 ;  /* 0x2520000006037fae */ /* 0x0003e4000812187c */
[----:B------:R-:W-:Y:S02]  /*5a390*/  IMAD.X R10, R10, 0x1, R0, P1 ;  /* 0x000000010a0a7824 */ /* 0x000fe400008e0600 */
[----:B-1----:R-:W-:Y:S02]  /*5a3a0*/  IMAD.MOV.U32 R6, RZ, RZ, R13 ;  /* 0x000000ffff067224 */ /* 0x002fe400078e000d */
[----:B------:R-:W-:Y:S02]  /*5a3b0*/  IMAD.MOV.U32 R7, RZ, RZ, R14 ;  /* 0x000000ffff077224 */ /* 0x000fe400078e000e */
[----:B------:R-:W2:Y:S04]  /*5a3c0*/  LDL.LU R14, [R1+0x161c] ;  /* 0x00161c00010e7983 */ /* 0x000ea80000300800 */
[----:B------:R-:W2:Y:S04]  /*5a3d0*/  LDL.LU R13, [R1+0x1620] ;  /* 0x00162000010d7983 */ /* 0x000ea80000300800 */
[----:B------:R-:W-:Y:S04]  /*5a3e0*/  STL [R1+0x1668], R9 ;  /* 0x0016680901007387 */ /* 0x000fe80000100800 */
[----:B------:R1:W-:Y:S04]  /*5a3f0*/  LDGSTS.E [R3+0x25600], desc[UR60][R6.64], P0 ;  /* 0x2560000006037fae */ /* 0x0003e8000812187c */
[----:B------:R3:W-:Y:S01]  /*5a400*/  STL [R1+0x1664], R10 ;  /* 0x0016640a01007387 */ /* 0x0007e20000100800 */
[----:B-1----:R-:W-:Y:S01]  /*5a410*/  MOV R7, R10 ;  /* 0x0000000a00077202 */ /* 0x002fe20000000f00 */
[----:B------:R-:W-:-:S05]  /*5a420*/  IMAD.MOV.U32 R6, RZ, RZ, R9 ;  /* 0x000000ffff067224 */ /* 0x000fca00078e0009 */
[----:B------:R1:W-:Y:S01]  /*5a430*/  LDGSTS.E [R3+0x25a00], desc[UR60][R6.64], P0 ;  /* 0x25a0000006037fae */ /* 0x0003e2000812187c */
[----:B---3--:R-:W-:-:S05]  /*5a440*/  IADD3 R11, P2, R11, R4, RZ ;  /* 0x000000040b0b7210 */ /* 0x008fca0007f5e0ff */
[----:B------:R-:W-:Y:S01]  /*5a450*/  IMAD.X R18, R18, 0x1, R0, P2 ;  /* 0x0000000112127824 */ /* 0x000fe200010e0600 */
[----:B------:R3:W-:Y:S04]  /*5a460*/  STL [R1+0x1670], R11 ;  /* 0x0016700b01007387 */ /* 0x0007e80000100800 */
[----:B------:R-:W2:Y:S04]  /*5a470*/  LDL.LU R10, [R1+0x168c] ;  /* 0x00168c00010a7983 */ /* 0x000ea80000300800 */
[----:B------:R-:W-:Y:S04]  /*5a480*/  STL [R1+0x166c], R18 ;  /* 0x00166c1201007387 */ /* 0x000fe80000100800 */
[----:B------:R-:W2:Y:S01]  /*5a490*/  LDL.LU R9, [R1+0x1690] ;  /* 0x0016900001097983 */ /* 0x000ea20000300800 */
[----:B-1----:R-:W-:-:S02]  /*5a4a0*/  IMAD.MOV.U32 R6, RZ, RZ, R11 ;  /* 0x000000ffff067224 */ /* 0x002fc400078e000b */
[----:B------:R-:W-:Y:S01]  /*5a4b0*/  IMAD.MOV.U32 R7, RZ, RZ, R18 ;  /* 0x000000ffff077224 */ /* 0x000fe200078e0012 */
[----:B------:R-:W2:Y:S04]  /*5a4c0*/  LDL.LU R20, [R1+0x1694] ;  /* 0x0016940001147983 */ /* 0x000ea80000300800 */
[----:B---3--:R-:W3:Y:S04]  /*5a4d0*/  LDL.LU R11, [R1+0x1698] ;  /* 0x00169800010b7983 */ /* 0x008ee80000300800 */
[----:B------:R-:W3:Y:S04]  /*5a4e0*/  LDL.LU R19, [R1+0x169c] ;  /* 0x00169c0001137983 */ /* 0x000ee80000300800 */
[----:B------:R1:W-:Y:S01]  /*5a4f0*/  LDGSTS.E [R3+0x25e00], desc[UR60][R6.64], P0 ;  /* 0x25e0000006037fae */ /* 0x0003e2000812187c */
[----:B----4-:R-:W-:-:S05]  /*5a500*/  IADD3 R12, P1, R12, R4, RZ ;  /* 0x000000040c0c7210 */ /* 0x010fca0007f3e0ff */
[----:B--2---:R-:W-:Y:S01]  /*5a510*/  IMAD.X R17, R17, 0x1, R0, P1 ;  /* 0x0000000111117824 */ /* 0x004fe200008e0600 */
[----:B------:R2:W-:Y:S01]  /*5a520*/  STL [R1+0x1630], R12 ;  /* 0x0016300c01007387 */ /* 0x0005e20000100800 */
[----:B-1----:R-:W-:-:S03]  /*5a530*/  IMAD.MOV.U32 R6, RZ, RZ, R12 ;  /* 0x000000ffff067224 */ /* 0x002fc600078e000c */
[----:B------:R1:W-:Y:S01]  /*5a540*/  STL [R1+0x162c], R17 ;  /* 0x00162c1101007387 */ /* 0x0003e20000100800 */
[----:B------:R-:W-:-:S05]  /*5a550*/  IMAD.MOV.U32 R7, RZ, RZ, R17 ;  /* 0x000000ffff077224 */ /* 0x000fca00078e0011 */
[----:B------:R4:W-:Y:S01]  /*5a560*/  LDGSTS.E [R3+0x26200], desc[UR60][R6.64], P0 ;  /* 0x2620000006037fae */ /* 0x0009e2000812187c */
[----:B------:R-:W-:-:S05]  /*5a570*/  IADD3 R15, P2, R15, R4, RZ ;  /* 0x000000040f0f7210 */ /* 0x000fca0007f5e0ff */
[----:B------:R-:W-:Y:S01]  /*5a580*/  IMAD.X R16, R16, 0x1, R0, P2 ;  /* 0x0000000110107824 */ /* 0x000fe200010e0600 */
[----:B------:R-:W-:Y:S04]  /*5a590*/  STL [R1+0x1628], R15 ;  /* 0x0016280f01007387 */ /* 0x000fe80000100800 */
[----:B--2---:R-:W2:Y:S04]  /*5a5a0*/  LDL.LU R12, [R1+0x16a0] ;  /* 0x0016a000010c7983 */ /* 0x004ea80000300800 */
[----:B------:R1:W-:Y:S01]  /*5a5b0*/  STL [R1+0x1624], R16 ;  /* 0x0016241001007387 */ /* 0x0003e20000100800 */
[----:B----4-:R-:W-:-:S03]  /*5a5c0*/  IMAD.MOV.U32 R7, RZ, RZ, R16 ;  /* 0x000000ffff077224 */ /* 0x010fc600078e0010 */
[----:B------:R-:W4:Y:S01]  /*5a5d0*/  LDL.LU R18, [R1+0x16a4] ;  /* 0x0016a40001127983 */ /* 0x000f220000300800 */
[----:B------:R-:W-:-:S03]  /*5a5e0*/  IMAD.MOV.U32 R6, RZ, RZ, R15 ;  /* 0x000000ffff067224 */ /* 0x000fc600078e000f */
[----:B-1----:R-:W4:Y:S04]  /*5a5f0*/  LDL.LU R17, [R1+0x16a8] ;  /* 0x0016a80001117983 */ /* 0x002f280000300800 */
[----:B------:R-:W4:Y:S04]  /*5a600*/  LDL.LU R16, [R1+0x1614] ;  /* 0x0016140001107983 */ /* 0x000f280000300800 */
[----:B------:R-:W4:Y:S01]  /*5a610*/  LDL.LU R15, [R1+0x1618] ;  /* 0x00161800010f7983 */ /* 0x000f220000300800 */
[----:B------:R-:W-:-:S03]  /*5a620*/  IADD3 R13, P1, R13, R4, RZ ;  /* 0x000000040d0d7210 */ /* 0x000fc60007f3e0ff */
[----:B------:R1:W-:Y:S02]  /*5a630*/  LDGSTS.E [R3+0x26600], desc[UR60][R6.64], P0 ;  /* 0x2660000006037fae */ /* 0x0003e4000812187c */
[----:B------:R-:W-:Y:S02]  /*5a640*/  IMAD.X R14, R14, 0x1, R0, P1 ;  /* 0x000000010e0e7824 */ /* 0x000fe400008e0600 */
[----:B------:R-:W-:Y:S04]  /*5a650*/  STL [R1+0x1620], R13 ;  /* 0x0016200d01007387 */ /* 0x000fe80000100800 */
[----:B------:R3:W-:Y:S01]  /*5a660*/  STL [R1+0x161c], R14 ;  /* 0x00161c0e01007387 */ /* 0x0007e20000100800 */
[----:B-1----:R-:W-:Y:S01]  /*5a670*/  MOV R6, R13 ;  /* 0x0000000d00067202 */ /* 0x002fe20000000f00 */
[----:B------:R-:W-:-:S05]  /*5a680*/  IMAD.MOV.U32 R7, RZ, RZ, R14 ;  /* 0x000000ffff077224 */ /* 0x000fca00078e000e */
[----:B------:R1:W-:Y:S01]  /*5a690*/  LDGSTS.E [R3+0x26a00], desc[UR60][R6.64], P0 ;  /* 0x26a0000006037fae */ /* 0x0003e2000812187c */
[----:B------:R-:W-:-:S05]  /*5a6a0*/  IADD3 R9, P2, R9, R4, RZ ;  /* 0x0000000409097210 */ /* 0x000fca0007f5e0ff */
[----:B------:R-:W-:Y:S01]  /*5a6b0*/  IMAD.X R10, R10, 0x1, R0, P2 ;  /* 0x000000010a0a7824 */ /* 0x000fe200010e0600 */
[----:B------:R-:W-:Y:S04]  /*5a6c0*/  STL [R1+0x1690], R9 ;  /* 0x0016900901007387 */ /* 0x000fe80000100800 */
[----:B---3--:R-:W3:Y:S01]  /*5a6d0*/  LDL.LU R14, [R1+0xdf4] ;  /* 0x000df400010e7983 */ /* 0x008ee20000300800 */
[----:B-1----:R-:W-:-:S03]  /*5a6e0*/  IMAD.MOV.U32 R7, RZ, RZ, R10 ;  /* 0x000000ffff077224 */ /* 0x002fc600078e000a */
[----:B------:R1:W-:Y:S01]  /*5a6f0*/  STL [R1+0x168c], R10 ;  /* 0x00168c0a01007387 */ /* 0x0003e20000100800 */
[----:B------:R-:W-:-:S03]  /*5a700*/  IMAD.MOV.U32 R6, RZ, RZ, R9 ;  /* 0x000000ffff067224 */ /* 0x000fc600078e0009 */
[----:B------:R-:W3:Y:S01]  /*5a710*/  LDL.LU R13, [R1+0xdf8] ;  /* 0x000df800010d7983 */ /* 0x000ee20000300800 */
[----:B------:R-:W-:-:S03]  /*5a720*/  IADD3 R11, P1, R11, R4, RZ ;  /* 0x000000040b0b7210 */ /* 0x000fc60007f3e0ff */
[----:B------:R1:W-:Y:S04]  /*5a730*/  LDGSTS.E [R3+0x26e00], desc[UR60][R6.64], P0 ;  /* 0x26e0000006037fae */ /* 0x0003e8000812187c */
[----:B-1----:R-:W3:Y:S04]  /*5a740*/  LDL.LU R10, [R1+0xe34] ;  /* 0x000e3400010a7983 */ /* 0x002ee80000300800 */
[----:B------:R-:W3:Y:S01]  /*5a750*/  LDL.LU R9, [R1+0xe38] ;  /* 0x000e380001097983 */ /* 0x000ee20000300800 */
[----:B------:R-:W-:Y:S02]  /*5a760*/  IMAD.X R20, R20, 0x1, R0, P1 ;  /* 0x0000000114147824 */ /* 0x000fe400008e0600 */
[----:B------:R-:W-:-:S02]  /*5a770*/  IMAD.MOV.U32 R6, RZ, RZ, R11 ;  /* 0x000000ffff067224 */ /* 0x000fc400078e000b */
[----:B------:R-:W-:Y:S01]  /*5a780*/  IMAD.MOV.U32 R7, RZ, RZ, R20 ;  /* 0x000000ffff077224 */ /* 0x000fe200078e0014 */
[----:B------:R1:W-:Y:S04]  /*5a790*/  STL [R1+0x1698], R11 ;  /* 0x0016980b01007387 */ /* 0x0003e80000100800 */
[----:B------:R-:W-:Y:S04]  /*5a7a0*/  STL [R1+0x1694], R20 ;  /* 0x0016941401007387 */ /* 0x000fe80000100800 */
[----:B------:R1:W-:Y:S01]  /*5a7b0*/  LDGSTS.E [R3+0x27200], desc[UR60][R6.64], P0 ;  /* 0x2720000006037fae */ /* 0x0003e2000812187c */
[----:B--2---:R-:W-:-:S05]  /*5a7c0*/  IADD3 R12, P2, R12, R4, RZ ;  /* 0x000000040c0c7210 */ /* 0x004fca0007f5e0ff */
[----:B------:R-:W-:Y:S01]  /*5a7d0*/  IMAD.X R19, R19, 0x1, R0, P2 ;  /* 0x0000000113137824 */ /* 0x000fe200010e0600 */
[----:B------:R2:W-:Y:S01]  /*5a7e0*/  STL [R1+0x16a0], R12 ;  /* 0x0016a00c01007387 */ /* 0x0005e20000100800 */
[----:B-1----:R-:W-:Y:S01]  /*5a7f0*/  IMAD.MOV.U32 R6, RZ, RZ, R12 ;  /* 0x000000ffff067224 */ /* 0x002fe200078e000c */
[-C--:B----4-:R-:W-:Y:S01]  /*5a800*/  IADD3 R17, P2, R17, R4.reuse, RZ ;  /* 0x0000000411117210 */ /* 0x090fe20007f5e0ff */
[----:B------:R-:W-:Y:S01]  /*5a810*/  IMAD.MOV.U32 R7, RZ, RZ, R19 ;  /* 0x000000ffff077224 */ /* 0x000fe200078e0013 */
[----:B------:R-:W4:Y:S03]  /*5a820*/  LDL.LU R11, [R1+0xe78] ;  /* 0x000e7800010b7983 */ /* 0x000f260000300800 */
[----:B------:R-:W-:Y:S01]  /*5a830*/  IMAD.X R18, R18, 0x1, R0, P2 ;  /* 0x0000000112127824 */ /* 0x000fe200010e0600 */
[----:B------:R-:W-:Y:S01]  /*5a840*/  IADD3 R15, P1, R15, R4, RZ ;  /* 0x000000040f0f7210 */ /* 0x000fe20007f3e0ff */
[----:B------:R-:W-:Y:S03]  /*5a850*/  STL [R1+0x169c], R19 ;  /* 0x00169c1301007387 */ /* 0x000fe60000100800 */
[----:B------:R-:W-:Y:S01]  /*5a860*/  IADD3.X R16, R16, R0, RZ, P1, !PT ;  /* 0x0000000010107210 */ /* 0x000fe20000ffe4ff */
[----:B--2---:R-:W2:Y:S04]  /*5a870*/  LDL.LU R12, [R1+0xe74] ;  /* 0x000e7400010c7983 */ /* 0x004ea80000300800 */
        /* <DEDUP_REMOVED lines=9> */
[----:B------:R1:W-:Y:S02]  /*5a910*/  LDGSTS.E [R3+0x27a00], desc[UR60][R6.64], P0 ;  /* 0x27a0000006037fae */ /* 0x0003e4000812187c */
[----:B-1----:R-:W-:-:S02]  /*5a920*/  IMAD.MOV.U32 R6, RZ, RZ, R15 ;  /* 0x000000ffff067224 */ /* 0x002fc400078e000f */
[----:B------:R-:W-:Y:S02]  /*5a930*/  IMAD.MOV.U32 R7, RZ, RZ, R16 ;  /* 0x000000ffff077224 */ /* 0x000fe400078e0010 */
[----:B------:R-:W2:Y:S04]  /*5a940*/  LDL.LU R16, [R1+0xef4] ;  /* 0x000ef40001107983 */ /* 0x000ea80000300800 */
[----:B------:R-:W2:Y:S04]  /*5a950*/  LDL.LU R15, [R1+0xef8] ;  /* 0x000ef800010f7983 */ /* 0x000ea80000300800 */
[----:B------:R1:W-:Y:S01]  /*5a960*/  LDGSTS.E [R3+0x27e00], desc[UR60][R6.64], P0 ;  /* 0x27e0000006037fae */ /* 0x0003e2000812187c */
[----:B---3--:R-:W-:-:S05]  /*5a970*/  IADD3 R13, P1, R13, R4, RZ ;  /* 0x000000040d0d7210 */ /* 0x008fca0007f3e0ff */
        /* <DEDUP_REMOVED lines=10> */
[----:B------:R-:W-:-:S04]  /*5aa20*/  IMAD.X R10, R10, 0x1, R0, P2 ;  /* 0x000000010a0a7824 */ /* 0x000fc800010e0600 */
[----:B------:R-:W-:Y:S01]  /*5aa30*/  IMAD.IADD R3, R3, 0x1, R8 ;  /* 0x0000000103037824 */ /* 0x000fe200078e0208 */
[----:B------:R1:W-:Y:S04]  /*5aa40*/  STL [R1+0xe34], R10 ;  /* 0x000e340a01007387 */ /* 0x0003e80000100800 */
[----:B------:R1:W-:Y:S01]  /*5aa50*/  LDGSTS.E [R3+0x280], desc[UR60][R6.64], P0 ;  /* 0x0028000006037fae */ /* 0x0003e2000812187c */
[----:B----4-:R-:W-:Y:S02]  /*5aa60*/  IADD3 R11, P1, R11, R4, RZ ;  /* 0x000000040b0b7210 */ /* 0x010fe40007f3e0ff */
[----:B-1----:R-:W-:Y:S01]  /*5aa70*/  MOV R7, R10 ;  /* 0x0000000a00077202 */ /* 0x002fe20000000f00 */
[----:B------:R-:W-:Y:S01]  /*5aa80*/  IMAD.MOV.U32 R6, RZ, RZ, R9 ;  /* 0x000000ffff067224 */ /* 0x000fe200078e0009 */
[----:B------:R-:W4:Y:S04]  /*5aa90*/  LDL.LU R10, [R1+0xf74] ;  /* 0x000f7400010a7983 */ /* 0x000f280000300800 */
[----:B------:R-:W4:Y:S01]  /*5aaa0*/  LDL.LU R9, [R1+0xf78] ;  /* 0x000f780001097983 */ /* 0x000f220000300800 */
[----:B--2---:R-:W-:-:S03]  /*5aab0*/  IMAD.X R12, R12, 0x1, R0, P1 ;  /* 0x000000010c0c7824 */ /* 0x004fc600008e0600 */
[----:B------:R-:W-:Y:S04]  /*5aac0*/  STL [R1+0xe78], R11 ;  /* 0x000e780b01007387 */ /* 0x000fe80000100800 */
[----:B------:R1:W-:Y:S04]  /*5aad0*/  STL [R1+0xe74], R12 ;  /* 0x000e740c01007387 */ /* 0x0003e80000100800 */
[----:B------:R2:W-:Y:S01]  /*5aae0*/  LDGSTS.E [R3+0x680], desc[UR60][R6.64], P0 ;  /* 0x0068000006037fae */ /* 0x0005e2000812187c */
[----:B------:R-:W-:-:S05]  /*5aaf0*/  IADD3 R17, P2, R17, R4, RZ ;  /* 0x0000000411117210 */ /* 0x000fca0007f5e0ff */
        /* <DEDUP_REMOVED lines=10> */
[----:B-1----:R-:W-:-:S02]  /*5aba0*/  IMAD.MOV.U32 R7, RZ, RZ, R18 ;  /* 0x000000ffff077224 */ /* 0x002fc400078e0012 */
[----:B------:R-:W-:Y:S01]  /*5abb0*/  IMAD.MOV.U32 R6, RZ, RZ, R17 ;  /* 0x000000ffff067224 */ /* 0x000fe200078e0011 */
[----:B------:R-:W2:Y:S04]  /*5abc0*/  LDL.LU R18, [R1+0x1034] ;  /* 0x0010340001127983 */ /* 0x000ea80000300800 */
[----:B------:R-:W2:Y:S01]  /*5abd0*/  LDL.LU R17, [R1+0x1038] ;  /* 0x0010380001117983 */ /* 0x000ea20000300800 */
[----:B------:R-:W-:-:S03]  /*5abe0*/  IADD3 R15, P1, R15, R4, RZ ;  /* 0x000000040f0f7210 */ /* 0x000fc60007f3e0ff */
[----:B------:R1:W-:Y:S02]  /*5abf0*/  LDGSTS.E [R3+0xe80], desc[UR60][R6.64], P0 ;  /* 0x00e8000006037fae */ /* 0x0003e4000812187c */
[----:B------:R-:W-:Y:S02]  /*5ac00*/  IMAD.X R16, R16, 0x1, R0, P1 ;  /* 0x0000000110107824 */ /* 0x000fe400008e0600 */
        /* <DEDUP_REMOVED lines=8> */
[----:B------:R-:W3:Y:S01]  /*5ac90*/  LDL.LU R16, [R1+0x1074] ;  /* 0x0010740001107983 */ /* 0x000ee20000300800 */
[----:B-1----:R-:W-:-:S03]  /*5aca0*/  IMAD.MOV.U32 R7, RZ, RZ, R14 ;  /* 0x000000ffff077224 */ /* 0x002fc600078e000e */
[----:B------:R1:W-:Y:S01]  /*5acb0*/  STL [R1+0xf34], R14 ;  /* 0x000f340e01007387 */ /* 0x0003e20000100800 */
[----:B------:R-:W-:-:S03]  /*5acc0*/  MOV R6, R13 ;  /* 0x0000000d00067202 */ /* 0x000fc60000000f00 */
        /* <DEDUP_REMOVED lines=13> */
[----:B------:R-:W-:Y:S01]  /*5ada0*/  IADD3 R11, P1, R11, R4, RZ ;  /* 0x000000040b0b7210 */ /* 0x000fe20007f3e0ff */
[----:B------:R-:W-:Y:S01]  /*5adb0*/  STL [R1+0xfb8], R19 ;  /* 0x000fb81301007387 */ /* 0x000fe20000100800 */
[----:B----4-:R-:W-:Y:S02]  /*5adc0*/  IMAD.MOV.U32 R6, RZ, RZ, R19 ;  /* 0x000000ffff067224 */ /* 0x010fe400078e0013 */
[----:B------:R-:W-:Y:S01]  /*5add0*/  IMAD.MOV.U32 R7, RZ, RZ, R20 ;  /* 0x000000ffff077224 */ /* 0x000fe200078e0014 */
[----:B-1----:R-:W2:Y:S01]  /*5ade0*/  LDL.LU R10, [R1+0x10f4] ;  /* 0x0010f400010a7983 */ /* 0x002ea20000300800 */
[----:B------:R-:W-:-:S03]  /*5adf0*/  IMAD.X R12, R12, 0x1, R0, P1 ;  /* 0x000000010c0c7824 */ /* 0x000fc600008e0600 */
[----:B------:R-:W-:Y:S04]  /*5ae00*/  STL [R1+0xfb4], R20 ;  /* 0x000fb41401007387 */ /* 0x000fe80000100800 */
[----:B------:R-:W4:Y:S04]  /*5ae10*/  LDL.LU R9, [R1+0x10f8] ;  /* 0x0010f80001097983 */ /* 0x000f280000300800 */
[----:B------:R-:W-:Y:S04]  /*5ae20*/  STL [R1+0xff8], R11 ;  /* 0x000ff80b01007387 */ /* 0x000fe80000100800 */
[----:B------:R1:W-:Y:S01]  /*5ae30*/  LDGSTS.E [R3+0x1e80], desc[UR60][R6.64], P0 ;  /* 0x01e8000006037fae */ /* 0x0003e2000812187c */
[----:B------:R-:W-:-:S03]  /*5ae40*/  IADD3 R17, P2, R17, R4, RZ ;  /* 0x0000000411117210 */ /* 0x000fc60007f5e0ff */
[----:B------:R1:W-:Y:S02]  /*5ae50*/  STL [R1+0xff4], R12 ;  /* 0x000ff40c01007387 */ /* 0x0003e40000100800 */
[----:B------:R-:W-:Y:S02]  /*5ae60*/  IMAD.X R18, R18, 0x1, R0, P2 ;  /* 0x0000000112127824 */ /* 0x000fe400010e0600 */
[----:B------:R-:W-:Y:S01]  /*5ae70*/  STL [R1+0x1038], R17 ;  /* 0x0010381101007387 */ /* 0x000fe20000100800 */
[----:B-1----:R-:W-:Y:S01]  /*5ae80*/  MOV R7, R12 ;  /* 0x0000000c00077202 */ /* 0x002fe20000000f00 */
[----:B------:R-:W-:Y:S02]  /*5ae90*/  IMAD.MOV.U32 R6, RZ, RZ, R11 ;  /* 0x000000ffff067224 */ /* 0x000fe400078e000b */
[----:B------:R-:W2:Y:S04]  /*5aea0*/  LDL.LU R12, [R1+0x1134] ;  /* 0x00113400010c7983 */ /* 0x000ea80000300800 */
        /* <DEDUP_REMOVED lines=28> */
[----:B------:R-:W-:Y:S01]  /*5b070*/  STL [R1+0x10f8], R9 ;  /* 0x0010f80901007387 */ /* 0x000fe20000100800 */
[----:B-1----:R-:W-:-:S03]  /*5b080*/  MOV R6, R9 ;  /* 0x0000000900067202 */ /* 0x002fc60000000f00 */
[----:B------:R1:W-:Y:S01]  /*5b090*/  STL [R1+0x10f4], R10 ;  /* 0x0010f40a01007387 */ /* 0x0003e20000100800 */
[----:B------:R-:W-:-:S05]  /*5b0a0*/  IMAD.MOV.U32 R7, RZ, RZ, R10 ;  /* 0x000000ffff077224 */ /* 0x000fca00078e000a */
[----:B------:R2:W-:Y:S01]  /*5b0b0*/  LDGSTS.E [R3+0x3280], desc[UR60][R6.64], P0 ;  /* 0x0328000006037fae */ /* 0x0005e2000812187c */
[----:B------:R-:W-:-:S05]  /*5b0c0*/  IADD3 R11, P2, R11, R4, RZ ;  /* 0x000000040b0b7210 */ /* 0x000fca0007f5e0ff */
[----:B------:R-:W-:Y:S01]  /*5b0d0*/  IMAD.X R12, R12, 0x1, R0, P2 ;  /* 0x000000010c0c7824 */ /* 0x000fe200010e0600 */
[----:B------:R-:W-:Y:S04]  /*5b0e0*/  STL [R1+0x1138], R11 ;  /* 0x0011380b01007387 */ /* 0x000fe80000100800 */
[----:B------:R-:W4:Y:S04]  /*5b0f0*/  LDL.LU R20, [R1+0x1234] ;  /* 0x0012340001147983 */ /* 0x000f280000300800 */
[----:B------:R1:W-:Y:S04]  /*5b100*/  STL [R1+0x1134], R12 ;  /* 0x0011340c01007387 */ /* 0x0003e80000100800 */
[----:B------:R-:W4:Y:S01]  /*5b110*/  LDL.LU R19, [R1+0x1238] ;  /* 0x0012380001137983 */ /* 0x000f220000300800 */
[----:B--2---:R-:W-:-:S03]  /*5b120*/  IMAD.MOV.U32 R7, RZ, RZ, R12 ;  /* 0x000000ffff077224 */ /* 0x004fc600078e000c */
[----:B-1----:R-:W2:Y:S01]  /*5b130*/  LDL.LU R10, [R1+0x1274] ;  /* 0x00127400010a7983 */ /* 0x002ea20000300800 */
[----:B------:R-:W-:-:S03]  /*5b140*/  IMAD.MOV.U32 R6, RZ, RZ, R11 ;  /* 0x000000ffff067224 */ /* 0x000fc600078e000b */
[----:B------:R-:W2:Y:S04]  /*5b150*/  LDL.LU R9, [R1+0x1278] ;  /* 0x0012780001097983 */ /* 0x000ea80000300800 */
        /* <DEDUP_REMOVED lines=18> */
[----:B------:R1:W-:Y:S04]  /*5b280*/  LDGSTS.E [R3+0x3e80], desc[UR60][R6.64], P0 ;  /* 0x03e8000006037fae */ /* 0x0003e8000812187c */
[----:B-1----:R-:W3:Y:S04]  /*5b290*/  LDL.LU R16, [R1+0x1334] ;  /* 0x0013340001107983 */ /* 0x002ee80000300800 */
[----:B------:R-:W3:Y:S01]  /*5b2a0*/  LDL.LU R15, [R1+0x1338] ;  /* 0x00133800010f7983 */ /* 0x000ee20000300800 */
[----:B------:R-:W-:-:S05]  /*5b2b0*/  IADD3 R13, P1, R13, R4, RZ ;  /* 0x000000040d0d7210 */ /* 0x000fca0007f3e0ff */
[----:B------:R-:W-:Y:S02]  /*5b2c0*/  IMAD.X R14, R14, 0x1, R0, P1 ;  /* 0x000000010e0e7824 */ /* 0x000fe400008e0600 */
[----:B------:R-:W-:Y:S02]  /*5b2d0*/  IMAD.MOV.U32 R6, RZ, RZ, R13 ;  /* 0x000000ffff067224 */ /* 0x000fe400078e000d */
[----:B------:R-:W-:Y:S01]  /*5b2e0*/  IMAD.MOV.U32 R7, RZ, RZ, R14 ;  /* 0x000000ffff077224 */ /* 0x000fe200078e000e */
[----:B------:R-:W-:Y:S04]  /*5b2f0*/  STL [R1+0x11f8], R13 ;  /* 0x0011f80d01007387 */ /* 0x000fe80000100800 */
[----:B------:R1:W-:Y:S04]  /*5b300*/  STL [R1+0x11f4], R14 ;  /* 0x0011f40e01007387 */ /* 0x0003e80000100800 */
[----:B------:R1:W-:Y:S01]  /*5b310*/  LDGSTS.E [R3+0x4280], desc[UR60][R6.64], P0 ;  /* 0x0428000006037fae */ /* 0x0003e2000812187c */
[----:B----4-:R-:W-:-:S04]  /*5b320*/  IADD3 R19, P2, R19, R4, RZ ;  /* 0x0000000413137210 */ /* 0x010fc80007f5e0ff */
[----:B------:R-:W-:Y:S02]  /*5b330*/  IADD3.X R20, R20, R0, RZ, P2, !PT ;  /* 0x0000000014147210 */ /* 0x000fe400017fe4ff */
[-C--:B--2---:R-:W-:Y:S01]  /*5b340*/  IADD3 R9, P1, R9, R4.reuse, RZ ;  /* 0x0000000409097210 */ /* 0x084fe20007f3e0ff */
[----:B------:R-:W-:Y:S01]  /*5b350*/  STL [R1+0x1238], R19 ;  /* 0x0012381301007387 */ /* 0x000fe20000100800 */
[----:B-1----:R-:W-:Y:S02]  /*5b360*/  IMAD.MOV.U32 R6, RZ, RZ, R19 ;  /* 0x000000ffff067224 */ /* 0x002fe400078e0013 */
[----:B------:R-:W-:Y:S01]  /*5b370*/  IMAD.MOV.U32 R7, RZ, RZ, R20 ;  /* 0x000000ffff077224 */ /* 0x000fe200078e0014 */
[----:B------:R-:W2:Y:S01]  /*5b380*/  LDL.LU R14, [R1+0x1374] ;  /* 0x00137400010e7983 */ /* 0x000ea20000300800 */
[--C-:B------:R-:W-:Y:S01]  /*5b390*/  IMAD.X R10, R10, 0x1, R0.reuse, P1 ;  /* 0x000000010a0a7824 */ /* 0x100fe200008e0600 */
[----:B------:R-:W-:Y:S02]  /*5b3a0*/  IADD3 R11, P2, R11, R4, RZ ;  /* 0x000000040b0b7210 */ /* 0x000fe40007f5e0ff */
[----:B------:R-:W-:Y:S04]  /*5b3b0*/  STL [R1+0x1234], R20 ;  /* 0x0012341401007387 */ /* 0x000fe80000100800 */
[----:B------:R-:W4:Y:S01]  /*5b3c0*/  LDL.LU R13, [R1+0x1378] ;  /* 0x00137800010d7983 */ /* 0x000f220000300800 */
[----:B------:R-:W-:-:S03]  /*5b3d0*/  IMAD.X R12, R12, 0x1, R0, P2 ;  /* 0x000000010c0c7824 */ /* 0x000fc600010e0600 */
        /* <DEDUP_REMOVED lines=15> */
[----:B---3--:R-:W-:-:S04]  /*5b4d0*/  IADD3 R17, P1, R17, R4, RZ ;  /* 0x0000000411117210 */ /* 0x008fc80007f3e0ff */
[----:B------:R-:W-:Y:S01]  /*5b4e0*/  IADD3.X R18, R18, R0, RZ, P1, !PT ;  /* 0x0000000012127210 */ /* 0x000fe20000ffe4ff */
        /* <DEDUP_REMOVED lines=19> */
[----:B-1----:R-:W-:-:S03]  /*5b620*/  IMAD.MOV.U32 R6, RZ, RZ, R13 ;  /* 0x000000ffff067224 */ /* 0x002fc600078e000d */
        /* <DEDUP_REMOVED lines=9> */
[----:B--2---:R-:W-:-:S03]  /*5b6c0*/  MOV R7, R10 ;  /* 0x0000000a00077202 */ /* 0x004fc60000000f00 */
        /* <DEDUP_REMOVED lines=31> */
[----:B----4-:R-:W-:-:S05]  /*5b8c0*/  IADD3 R19, P2, R19, R4, RZ ;  /* 0x0000000413137210 */ /* 0x010fca0007f5e0ff */
[----:B------:R-:W-:Y:S01]  /*5b8d0*/  IMAD.X R20, R20, 0x1, R0, P2 ;  /* 0x0000000114147824 */ /* 0x000fe200010e0600 */
[-C--:B--2---:R-:W-:Y:S01]  /*5b8e0*/  IADD3 R13, P1, R13, R4.reuse, RZ ;  /* 0x000000040d0d7210 */ /* 0x084fe20007f3e0ff */
[----:B------:R-:W-:Y:S01]  /*5b8f0*/  STL [R1+0x14b8], R19 ;  /* 0x0014b81301007387 */ /* 0x000fe20000100800 */
[----:B-1----:R-:W-:Y:S01]  /*5b900*/  MOV R6, R19 ;  /* 0x0000001300067202 */ /* 0x002fe20000000f00 */
[----:B------:R-:W-:Y:S02]  /*5b910*/  IMAD.MOV.U32 R7, RZ, RZ, R20 ;  /* 0x000000ffff077224 */ /* 0x000fe400078e0014 */
[----:B------:R-:W-:Y:S01]  /*5b920*/  IMAD.X R14, R14, 0x1, R0, P1 ;  /* 0x000000010e0e7824 */ /* 0x000fe200008e0600 */
[----:B------:R-:W2:Y:S01]  /*5b930*/  LDL.LU R16, [R1+0x15f4] ;  /* 0x0015f40001107983 */ /* 0x000ea20000300800 */
[----:B------:R-:W-:-:S03]  /*5b940*/  IADD3 R9, P2, R9, R4, RZ ;  /* 0x0000000409097210 */ /* 0x000fc60007f5e0ff */
[----:B------:R-:W-:Y:S02]  /*5b950*/  STL [R1+0x14b4], R20 ;  /* 0x0014b41401007387 */ /* 0x000fe40000100800 */
[----:B------:R-:W-:Y:S02]  /*5b960*/  IMAD.X R10, R10, 0x1, R0, P2 ;  /* 0x000000010a0a7824 */ /* 0x000fe400010e0600 */
        /* <DEDUP_REMOVED lines=21> */
[----:B-1----:R-:W-:Y:S01]  /*5bac0*/  MOV R7, R12 ;  /* 0x0000000c00077202 */ /* 0x002fe20000000f00 */
[----:B------:R-:W-:Y:S02]  /*5bad0*/  IMAD.X R18, R18, 0x1, R0, P2 ;  /* 0x0000000112127824 */ /* 0x000fe400010e0600 */
[----:B------:R-:W-:Y:S01]  /*5bae0*/  STL [R1+0x15b8], R17 ;  /* 0x0015b81101007387 */ /* 0x000fe20000100800 */
[----:B------:R-:W-:-:S03]  /*5baf0*/  IMAD.MOV.U32 R6, RZ, RZ, R11 ;  /* 0x000000ffff067224 */ /* 0x000fc600078e000b */
[----:B---3--:R-:W3:Y:S04]  /*5bb00*/  LDL.LU R12, [R1+0x16b4] ;  /* 0x0016b400010c7983 */ /* 0x008ee80000300800 */
[----:B------:R1:W-:Y:S04]  /*5bb10*/  STL [R1+0x15b4], R18 ;  /* 0x0015b41201007387 */ /* 0x0003e80000100800 */
[----:B------:R-:W3:Y:S04]  /*5bb20*/  LDL.LU R11, [R1+0x16b8] ;  /* 0x0016b800010b7983 */ /* 0x000ee80000300800 */
[----:B------:R-:W3:Y:S04]  /*5bb30*/  LDL.LU R22, [R1+0x16f4] ;  /* 0x0016f40001167983 */ /* 0x000ee80000300800 */
[----:B------:R-:W3:Y:S04]  /*5bb40*/  LDL.LU R21, [R1+0x16f8] ;  /* 0x0016f80001157983 */ /* 0x000ee80000300800 */
[----:B------:R1:W-:Y:S02]  /*5bb50*/  LDGSTS.E [R3+0x7a80], desc[UR60][R6.64], P0 ;  /* 0x07a8000006037fae */ /* 0x0003e4000812187c */
[----:B-1----:R-:W-:-:S02]  /*5bb60*/  IMAD.MOV.U32 R6, RZ, RZ, R17 ;  /* 0x000000ffff067224 */ /* 0x002fc400078e0011 */
[----:B------:R-:W-:-:S05]  /*5bb70*/  IMAD.MOV.U32 R7, RZ, RZ, R18 ;  /* 0x000000ffff077224 */ /* 0x000fca00078e0012 */
[----:B------:R1:W-:Y:S01]  /*5bb80*/  LDGSTS.E [R3+0x7e80], desc[UR60][R6.64], P0 ;  /* 0x07e8000006037fae */ /* 0x0003e2000812187c */
[----:B----4-:R-:W-:-:S05]  /*5bb90*/  IADD3 R15, P1, R15, R4, RZ ;  /* 0x000000040f0f7210 */ /* 0x010fca0007f3e0ff */
[----:B--2---:R-:W-:Y:S01]  /*5bba0*/  IMAD.X R16, R16, 0x1, R0, P1 ;  /* 0x0000000110107824 */ /* 0x004fe200008e0600 */
[----:B------:R-:W-:Y:S04]  /*5bbb0*/  STL [R1+0x15f8], R15 ;  /* 0x0015f80f01007387 */ /* 0x000fe80000100800 */
[----:B------:R2:W-:Y:S01]  /*5bbc0*/  STL [R1+0x15f4], R16 ;  /* 0x0015f41001007387 */ /* 0x0005e20000100800 */
[----:B------:R-:W-:-:S05]  /*5bbd0*/  IADD3 R13, P2, R13, R4, RZ ;  /* 0x000000040d0d7210 */ /* 0x000fca0007f5e0ff */
[----:B------:R-:W-:Y:S01]  /*5bbe0*/  IMAD.X R14, R14, 0x1, R0, P2 ;  /* 0x000000010e0e7824 */ /* 0x000fe200010e0600 */
[----:B------:R-:W-:Y:S04]  /*5bbf0*/  STL [R1+0x1638], R13 ;  /* 0x0016380d01007387 */ /* 0x000fe80000100800 */
[----:B------:R-:W4:Y:S04]  /*5bc00*/  LDL.LU R20, [R1+0x172c] ;  /* 0x00172c0001147983 */ /* 0x000f280000300800 */
[----:B------:R2:W-:Y:S04]  /*5bc10*/  STL [R1+0x1634], R14 ;  /* 0x0016340e01007387 */ /* 0x0005e80000100800 */
[----:B------:R-:W4:Y:S04]  /*5bc20*/  LDL.LU R19, [R1+0x1730] ;  /* 0x0017300001137983 */ /* 0x000f280000300800 */
[----:B------:R-:W4:Y:S01]  /*5bc30*/  LDL.LU R18, [R1+0x1734] ;  /* 0x0017340001127983 */ /* 0x000f220000300800 */
[----:B-1----:R-:W-:-:S03]  /*5bc40*/  IMAD.MOV.U32 R6, RZ, RZ, R15 ;  /* 0x000000ffff067224 */ /* 0x002fc600078e000f */
[----:B------:R-:W4:Y:S01]  /*5bc50*/  LDL.LU R17, [R1+0x1738] ;  /* 0x0017380001117983 */ /* 0x000f220000300800 */
[----:B------:R-:W-:Y:S01]  /*5bc60*/  IMAD.MOV.U32 R7, RZ, RZ, R16 ;  /* 0x000000ffff077224 */ /* 0x000fe200078e0010 */
[----:B------:R-:W-:Y:S02]  /*5bc70*/  IADD3 R9, P1, R9, R4, RZ ;  /* 0x0000000409097210 */ /* 0x000fe40007f3e0ff */
[----:B--2---:R-:W2:Y:S04]  /*5bc80*/  LDL.LU R16, [R1+0x1724] ;  /* 0x0017240001107983 */ /* 0x004ea80000300800 */
[----:B------:R-:W2:Y:S01]  /*5bc90*/  LDL.LU R15, [R1+0x1728] ;  /* 0x00172800010f7983 */ /* 0x000ea20000300800 */
[----:B------:R-:W-:-:S03]  /*5bca0*/  IMAD.X R10, R10, 0x1, R0, P1 ;  /* 0x000000010a0a7824 */ /* 0x000fc600008e0600 */
[----:B------:R1:W-:Y:S02]  /*5bcb0*/  LDGSTS.E [R3+0x20280], desc[UR60][R6.64], P0 ;  /* 0x2028000006037fae */ /* 0x0003e4000812187c */
[----:B-1----:R-:W-:Y:S02]  /*5bcc0*/  IMAD.MOV.U32 R6, RZ, RZ, R13 ;  /* 0x000000ffff067224 */ /* 0x002fe400078e000d */
[----:B------:R-:W-:Y:S02]  /*5bcd0*/  IMAD.MOV.U32 R7, RZ, RZ, R14 ;  /* 0x000000ffff077224 */ /* 0x000fe400078e000e */
[----:B------:R-:W2:Y:S04]  /*5bce0*/  LDL.LU R14, [R1+0x171c] ;  /* 0x00171c00010e7983 */ /* 0x000ea80000300800 */
[----:B------:R-:W2:Y:S04]  /*5bcf0*/  LDL.LU R13, [R1+0x1720] ;  /* 0x00172000010d7983 */ /* 0x000ea80000300800 */
[----:B------:R-:W-:Y:S04]  /*5bd00*/  STL [R1+0x1678], R9 ;  /* 0x0016780901007387 */ /* 0x000fe80000100800 */
[----:B------:R1:W-:Y:S04]  /*5bd10*/  LDGSTS.E [R3+0x20680], desc[UR60][R6.64], P0 ;  /* 0x2068000006037fae */ /* 0x0003e8000812187c */
[----:B------:R3:W-:Y:S01]  /*5bd20*/  STL [R1+0x1674], R10 ;  /* 0x0016740a01007387 */ /* 0x0007e20000100800 */
[----:B-1----:R-:W-:Y:S01]  /*5bd30*/  IMAD.MOV.U32 R7, RZ, RZ, R10 ;  /* 0x000000ffff077224 */ /* 0x002fe200078e000a */
[----:B------:R-:W-:-:S05]  /*5bd40*/  MOV R6, R9 ;  /* 0x0000000900067202 */ /* 0x000fca0000000f00 */
[----:B------:R1:W-:Y:S01]  /*5bd50*/  LDGSTS.E [R3+0x20a80], desc[UR60][R6.64], P0 ;  /* 0x20a8000006037fae */ /* 0x0003e2000812187c */
[----:B---3--:R-:W-:-:S05]  /*5bd60*/  IADD3 R11, P2, R11, R4, RZ ;  /* 0x000000040b0b7210 */ /* 0x008fca0007f5e0ff */
[----:B------:R-:W-:Y:S01]  /*5bd70*/  IMAD.X R12, R12, 0x1, R0, P2 ;  /* 0x000000010c0c7824 */ /* 0x000fe200010e0600 */
[----:B------:R-:W-:Y:S04]  /*5bd80*/  STL [R1+0x16b8], R11 ;  /* 0x0016b80b01007387 */ /* 0x000fe80000100800 */
[----:B------:R-:W3:Y:S04]  /*5bd90*/  LDL.LU R10, [R1+0x174c] ;  /* 0x00174c00010a7983 */ /* 0x000ee80000300800 */
[----:B------:R1:W-:Y:S04]  /*5bda0*/  STL [R1+0x16b4], R12 ;  /* 0x0016b40c01007387 */ /* 0x0003e80000100800 */
[----:B------:R-:W3:Y:S01]  /*5bdb0*/  LDL.LU R9, [R1+0x1750] ;  /* 0x0017500001097983 */ /* 0x000ee20000300800 */
[----:B-1----:R-:W-:-:S02]  /*5bdc0*/  IMAD.MOV.U32 R7, RZ, RZ, R12 ;  /* 0x000000ffff077224 */ /* 0x002fc400078e000c */
[----:B------:R-:W-:Y:S01]  /*5bdd0*/  IMAD.MOV.U32 R6, RZ, RZ, R11 ;  /* 0x000000ffff067224 */ /* 0x000fe200078e000b */
[----:B------:R-:W3:Y:S04]  /*5bde0*/  LDL.LU R12, [R1+0x1754] ;  /* 0x00175400010c7983 */ /* 0x000ee80000300800 */
[----:B------:R-:W3:Y:S01]  /*5bdf0*/  LDL.LU R11, [R1+0x1758] ;  /* 0x00175800010b7983 */ /* 0x000ee20000300800 */
[----:B------:R-:W-:-:S03]  /*5be00*/  IADD3 R21, P1, R21, R4, RZ ;  /* 0x0000000415157210 */ /* 0x000fc60007f3e0ff */
[----:B------:R1:W-:Y:S02]  /*5be10*/  LDGSTS.E [R3+0x20e80], desc[UR60][R6.64], P0 ;  /* 0x20e8000006037fae */ /* 0x0003e4000812187c */
[----:B------:R-:W-:Y:S02]  /*5be20*/  IMAD.X R22, R22, 0x1, R0, P1 ;  /* 0x0000000116167824 */ /* 0x000fe400008e0600 */
[----:B-1----:R-:W-:Y:S02]  /*5be30*/  IMAD.MOV.U32 R6, RZ, RZ, R21 ;  /* 0x000000ffff067224 */ /* 0x002fe400078e0015 */
[----:B------:R-:W-:-:S05]  /*5be40*/  IMAD.MOV.U32 R7, RZ, RZ, R22 ;  /* 0x000000ffff077224 */ /* 0x000fca00078e0016 */
[----:B------:R1:W-:Y:S04]  /*5be50*/  LDGSTS.E [R3+0x21280], desc[UR60][R6.64], P0 ;  /* 0x2128000006037fae */ /* 0x0003e8000812187c */
[----:B------:R-:W-:Y:S04]  /*5be60*/  STL [R1+0x16f8], R21 ;  /* 0x0016f81501007387 */ /* 0x000fe80000100800 */
[----:B------:R-:W-:Y:S01]  /*5be70*/  STL [R1+0x16f4], R22 ;  /* 0x0016f41601007387 */ /* 0x000fe20000100800 */
[----:B----4-:R-:W-:-:S05]  /*5be80*/  IADD3 R19, P2, R19, R4, RZ ;  /* 0x0000000413137210 */ /* 0x010fca0007f5e0ff */
[----:B------:R-:W-:Y:S01]  /*5be90*/  IMAD.X R20, R20, 0x1, R0, P2 ;  /* 0x0000000114147824 */ /* 0x000fe200010e0600 */
[-C--:B------:R-:W-:Y:S01]  /*5bea0*/  IADD3 R17, P1, R17, R4.reuse, RZ ;  /* 0x0000000411117210 */ /* 0x080fe20007f3e0ff */
[----:B-1----:R-:W-:Y:S02]  /*5beb0*/  IMAD.MOV.U32 R6, RZ, RZ, R19 ;  /* 0x000000ffff067224 */ /* 0x002fe400078e0013 */
[----:B------:R-:W-:Y:S02]  /*5bec0*/  IMAD.MOV.U32 R7, RZ, RZ, R20 ;  /* 0x000000ffff077224 */ /* 0x000fe400078e0014 */
[----:B------:R-:W-:Y:S01]  /*5bed0*/  IMAD.X R18, R18, 0x1, R0, P1 ;  /* 0x0000000112127824 */ /* 0x000fe200008e0600 */
[----:B--2---:R-:W-:Y:S02]  /*5bee0*/  IADD3 R15, P2, R15, R4, RZ ;  /* 0x000000040f0f7210 */ /* 0x004fe40007f5e0ff */
[----:B------:R1:W-:Y:S02]  /*5bef0*/  LDGSTS.E [R3+0x21680], desc[UR60][R6.64], P0 ;  /* 0x2168000006037fae */ /* 0x0003e4000812187c */
[----:B------:R-:W-:Y:S01]  /*5bf00*/  IADD3.X R16, R16, R0, RZ, P2, !PT ;  /* 0x0000000010107210 */ /* 0x000fe200017fe4ff */
[----:B-1----:R-:W-:-:S02]  /*5bf10*/  IMAD.MOV.U32 R6, RZ, RZ, R17 ;  /* 0x000000ffff067224 */ /* 0x002fc400078e0011 */
[----:B------:R-:W-:-:S05]  /*5bf20*/  IMAD.MOV.U32 R7, RZ, RZ, R18 ;  /* 0x000000ffff077224 */ /* 0x000fca00078e0012 */
[----:B------:R1:W-:Y:S01]  /*5bf30*/  LDGSTS.E [R3+0x21a80], desc[UR60][R6.64], P0 ;  /* 0x21a8000006037fae */ /* 0x0003e2000812187c */
[----:B------:R-:W-:-:S03]  /*5bf40*/  IADD3 R13, P1, R13, R4, RZ ;  /* 0x000000040d0d7210 */ /* 0x000fc60007f3e0ff */
[----:B------:R-:W-:Y:S02]  /*5bf50*/  STL [R1+0x1730], R19 ;  /* 0x0017301301007387 */ /* 0x000fe40000100800 */
[----:B------:R-:W-:Y:S02]  /*5bf60*/  IMAD.X R14, R14, 0x1, R0, P1 ;  /* 0x000000010e0e7824 */ /* 0x000fe400008e0600 */
[----:B-1----:R-:W-:Y:S02]  /*5bf70*/  IMAD.MOV.U32 R6, RZ, RZ, R15 ;  /* 0x000000ffff067224 */ /* 0x002fe400078e000f */
[----:B------:R-:W-:Y:S01]  /*5bf80*/  IMAD.MOV.U32 R7, RZ, RZ, R16 ;  /* 0x000000ffff077224 */ /* 0x000fe200078e0010 */
[----:B------:R-:W-:Y:S04]  /*5bf90*/  STL [R1+0x172c], R20 ;  /* 0x00172c1401007387 */ /* 0x000fe80000100800 */
[----:B------:R1:W-:Y:S04]  /*5bfa0*/  LDGSTS.E [R3+0x21e80], desc[UR60][R6.64], P0 ;  /* 0x21e8000006037fae */ /* 0x0003e8000812187c */
[----:B------:R-:W-:Y:S04]  /*5bfb0*/  STL [R1+0x1738], R17 ;  /* 0x0017381101007387 */ /* 0x000fe80000100800 */
[----:B------:R-:W-:Y:S01]  /*5bfc0*/  STL [R1+0x1734], R18 ;  /* 0x0017341201007387 */ /* 0x000fe20000100800 */
[----:B-1----:R-:W-:-:S02]  /*5bfd0*/  IMAD.MOV.U32 R6, RZ, RZ, R13 ;  /* 0x000000ffff067224 */ /* 0x002fc400078e000d */
[----:B------:R-:W-:Y:S01]  /*5bfe0*/  IMAD.MOV.U32 R7, RZ, RZ, R14 ;  /* 0x000000ffff077224 */ /* 0x000fe200078e000e */
[----:B------:R-:W-:Y:S04]  /*5bff0*/  STL [R1+0x1728], R15 ;  /* 0x0017280f01007387 */ /* 0x000fe80000100800 */
[----:B------:R-:W-:Y:S04]  /*5c000*/  STL [R1+0x1724], R16 ;  /* 0x0017241001007387 */ /* 0x000fe80000100800 */
[----:B------:R-:W-:Y:S04]  /*5c010*/  STL [R1+0x1720], R13 ;  /* 0x0017200d01007387 */ /* 0x000fe80000100800 */
[----:B------:R-:W-:Y:S04]  /*5c020*/  STL [R1+0x171c], R14 ;  /* 0x00171c0e01007387 */ /* 0x000fe80000100800 */
[----:B------:R1:W-:Y:S01]  /*5c030*/  LDGSTS.E [R3+0x22280], desc[UR60][R6.64], P0 ;  /* 0x2228000006037fae */ /* 0x0003e2000812187c */
[----:B---3--:R-:W-:-:S05]  /*5c040*/  IADD3 R9, P2, R9, R4, RZ ;  /* 0x0000000409097210 */ /* 0x008fca0007f5e0ff */
[----:B------:R-:W-:Y:S01]  /*5c050*/  IMAD.X R10, R10, 0x1, R0, P2 ;  /* 0x000000010a0a7824 */ /* 0x000fe200010e0600 */
[----:B------:R2:W-:Y:S01]  /*5c060*/  STL [R1+0x1750], R9 ;  /* 0x0017500901007387 */ /* 0x0005e20000100800 */
[----:B-1----:R-:W-:Y:S01]  /*5c070*/  IMAD.MOV.U32 R6, RZ, RZ, R9 ;  /* 0x000000ffff067224 */ /* 0x002fe200078e0009 */
[----:B------:R-:W-:Y:S01]  /*5c080*/  IADD3 R11, P1, R11, R4, RZ ;  /* 0x000000040b0b7210 */ /* 0x000fe20007f3e0ff */
[----:B------:R-:W-:Y:S01]  /*5c090*/  IMAD.MOV.U32 R7, RZ, RZ, R10 ;  /* 0x000000ffff077224 */ /* 0x000fe200078e000a */
[----:B------:R1:W-:Y:S02]  /*5c0a0*/  STL [R1+0x174c], R10 ;  /* 0x00174c0a01007387 */ /* 0x0003e40000100800 */
[----:B------:R-:W-:Y:S02]  /*5c0b0*/  IADD3.X R12, R12, R0, RZ, P1, !PT ;  /* 0x000000000c0c7210 */ /* 0x000fe40000ffe4ff */
[----:B--2---:R-:W2:Y:S04]  /*5c0c0*/  LDL.LU R9, [R1+0x608] ;  /* 0x0006080001097983 */ /* 0x004ea80000300800 */
[----:B------:R3:W-:Y:S04]  /*5c0d0*/  LDGSTS.E [R3+0x22680], desc[UR60][R6.64], P0 ;  /* 0x2268000006037fae */ /* 0x0007e8000812187c */
[----:B-1----:R-:W4:Y:S04]  /*5c0e0*/  LDL.LU R10, [R1+0x1520] ;  /* 0x00152000010a7983 */ /* 0x002f280000300800 */
[----:B------:R-:W-:Y:S04]  /*5c0f0*/  STL [R1+0x1758], R11 ;  /* 0x0017580b01007387 */ /* 0x000fe80000100800 */
[----:B------:R1:W-:Y:S01]  /*5c100*/  STL [R1+0x1754], R12 ;  /* 0x0017540c01007387 */ /* 0x0003e20000100800 */
[----:B---3--:R-:W-:-:S03]  /*5c110*/  IMAD.MOV.U32 R7, RZ, RZ, R12 ;  /* 0x000000ffff077224 */ /* 0x008fc600078e000c */
[----:B-1----:R-:W3:Y:S04]  /*5c120*/  LDL.LU R12, [R1+0x604] ;  /* 0x00060400010c7983 */ /* 0x002ee80000300800 */
[----:B------:R-:W3:Y:S04]  /*5c130*/  LDL.LU R18, [R1+0x151c] ;  /* 0x00151c0001127983 */ /* 0x000ee80000300800 */
[----:B------:R-:W3:Y:S04]  /*5c140*/  LDL.LU R20, [R1+0x160c] ;  /* 0x00160c0001147983 */ /* 0x000ee80000300800 */
[----:B------:R-:W3:Y:S01]  /*5c150*/  LDL.LU R19, [R1+0x1610] ;  /* 0x0016100001137983 */ /* 0x000ee20000300800 */
[----:B------:R-:W-:Y:S01]  /*5c160*/  IADD3 R179, P2, R179, R4, RZ ;  /* 0x00000004b3b37210 */ /* 0x000fe20007f5e0ff */
[----:B------:R-:W-:-:S02]  /*5c170*/  IMAD.MOV.U32 R6, RZ, RZ, R11 ;  /* 0x000000ffff067224 */ /* 0x000fc400078e000b */
[----:B------:R-:W3:Y:S04]  /*5c180*/  LDL.LU R17, [R1+0x16d4] ;  /* 0x0016d40001117983 */ /* 0x000ee80000300800 */
[----:B------:R-:W3:Y:S01]  /*5c190*/  LDL.LU R11, [R1+0x16d8] ;  /* 0x0016d800010b7983 */ /* 0x000ee20000300800 */
[----:B------:R-:W-:Y:S01]  /*5c1a0*/  IMAD.X R178, R178, 0x1, R0, P2 ;  /* 0x00000001b2b27824 */ /* 0x000fe200010e0600 */
[-C--:B------:R-:W-:Y:S02]  /*5c1b0*/  IADD3 R195, P1, R195, R4.reuse, RZ ;  /* 0x00000004c3c37210 */ /* 0x080fe40007f3e0ff */
[----:B------:R-:W3:Y:S04]  /*5c1c0*/  LDL.LU R16, [R1+0x16ec] ;  /* 0x0016ec0001107983 */ /* 0x000ee80000300800 */
[----:B------:R-:W3:Y:S01]  /*5c1d0*/  LDL.LU R15, [R1+0x16f0] ;  /* 0x0016f000010f7983 */ /* 0x000ee20000300800 */
[----:B------:R-:W-:-:S03]  /*5c1e0*/  IADD3 R211, P2, R211, R4, RZ ;  /* 0x00000004d3d37210 */ /* 0x000fc60007f5e0ff */
[----:B------:R-:W3:Y:S01]  /*5c1f0*/  LDL.LU R14, [R1+0x175c] ;  /* 0x00175c00010e7983 */ /* 0x000ee20000300800 */
[----:B------:R-:W-:-:S03]  /*5c200*/  IMAD.X R194, R194, 0x1, R0, P1 ;  /* 0x00000001c2c27824 */ /* 0x000fc600008e0600 */
[----:B------:R1:W-:Y:S04]  /*5c210*/  LDGSTS.E [R3+0x22a80], desc[UR60][R6.64], P0 ;  /* 0x22a8000006037fae */ /* 0x0003e8000812187c */
[----:B------:R-:W3:Y:S01]  /*5c220*/  LDL.LU R13, [R1+0x1760] ;  /* 0x00176000010d7983 */ /* 0x000ee20000300800 */
[----:B------:R-:W-:Y:S02]  /*5c230*/  IMAD.X R210, R210, 0x1, R0, P2 ;  /* 0x00000001d2d27824 */ /* 0x000fe400010e0600 */
[----:B-1----:R-:W-:Y:S02]  /*5c240*/  IMAD.MOV.U32 R6, RZ, RZ, R179 ;  /* 0x000000ffff067224 */ /* 0x002fe400078e00b3 */
[----:B------:R-:W-:Y:S01]  /*5c250*/  IMAD.MOV.U32 R7, RZ, RZ, R178 ;  /* 0x000000ffff077224 */ /* 0x000fe200078e00b2 */
[----:B------:R-:W-:-:S04]  /*5c260*/  IADD3 R227, P1, R227, R4, RZ ;  /* 0x00000004e3e37210 */ /* 0x000fc80007f3e0ff */
[----:B------:R1:W-:Y:S01]  /*5c270*/  LDGSTS.E [R3+0x22e80], desc[UR60][R6.64], P0 ;  /* 0x22e8000006037fae */ /* 0x0003e2000812187c */
[----:B------:R-:W-:Y:S01]  /*5c280*/  IMAD.X R226, R226, 0x1, R0, P1 ;  /* 0x00000001e2e27824 */ /* 0x000fe200008e0600 */
[----:B------:R-:W-:Y:S01]  /*5c290*/  IADD3 R243, P2, R243, R4, RZ ;  /* 0x00000004f3f37210 */ /* 0x000fe20007f5e0ff */
[----:B-1----:R-:W-:Y:S02]  /*5c2a0*/  IMAD.MOV.U32 R6, RZ, RZ, R195 ;  /* 0x000000ffff067224 */ /* 0x002fe400078e00c3 */
[----:B------:R-:W-:-:S05]  /*5c2b0*/  IMAD.MOV.U32 R7, RZ, RZ, R194 ;  /* 0x000000ffff077224 */ /* 0x000fca00078e00c2 */
[----:B------:R1:W-:Y:S01]  /*5c2c0*/  LDGSTS.E [R3+0x23280], desc[UR60][R6.64], P0 ;  /* 0x2328000006037fae */ /* 0x0003e2000812187c */
[----:B------:R-:W-:Y:S02]  /*5c2d0*/  IMAD.X R242, R242, 0x1, R0, P2 ;  /* 0x00000001f2f27824 */ /* 0x000fe400010e0600 */
[----:B-1----:R-:W-:Y:S01]  /*5c2e0*/  IMAD.MOV.U32 R6, RZ, RZ, R211 ;  /* 0x000000ffff067224 */ /* 0x002fe200078e00d3 */
[----:B------:R-:W-:-:S05]  /*5c2f0*/  MOV R7, R210 ;  /* 0x000000d200077202 */ /* 0x000fca0000000f00 */
        /* <DEDUP_REMOVED lines=8> */
[----:B----4-:R-:W-:-:S03]  /*5c380*/  IADD3 R10, P2, R10, R4, RZ ;  /* 0x000000040a0a7210 */ /* 0x010fc60007f5e0ff */
[----:B------:R-:W-:Y:S01]  /*5c390*/  STL [R1+0x608], R9 ;  /* 0x0006080901007387 */ /* 0x000fe20000100800 */
[----:B-1----:R-:W-:Y:S02]  /*5c3a0*/  IMAD.MOV.U32 R6, RZ, RZ, R9 ;  /* 0x000000ffff067224 */ /* 0x002fe400078e0009 */
[--C-:B---3--:R-:W-:Y:S02]  /*5c3b0*/  IMAD.X R12, R12, 0x1, R0.reuse, P1 ;  /* 0x000000010c0c7824 */ /* 0x108fe400008e0600 */
[----:B------:R-:W-:-:S03]  /*5c3c0*/  IMAD.X R18, R18, 0x1, R0, P2 ;  /* 0x0000000112127824 */ /* 0x000fc600010e0600 */
[----:B------:R1:W-:Y:S01]  /*5c3d0*/  STL [R1+0x604], R12 ;  /* 0x0006040c01007387 */ /* 0x0003e20000100800 */
[----:B------:R-:W-:-:S03]  /*5c3e0*/  IMAD.MOV.U32 R7, RZ, RZ, R12 ;  /* 0x000000ffff077224 */ /* 0x000fc600078e000c */
[----:B------:R-:W-:Y:S04]  /*5c3f0*/  STL [R1+0x1520], R10 ;  /* 0x0015200a01007387 */ /* 0x000fe80000100800 */
[----:B------:R2:W-:Y:S04]  /*5c400*/  LDGSTS.E [R3+0x24280], desc[UR60][R6.64], P0 ;  /* 0x2428000006037fae */ /* 0x0005e8000812187c */
[----:B-1----:R-:W3:Y:S04]  /*5c410*/  LDL.LU R12, [R1+0x1794] ;  /* 0x00179400010c7983 */ /* 0x002ee80000300800 */
[----:B------:R1:W-:Y:S04]  /*5c420*/  STL [R1+0x151c], R18 ;  /* 0x00151c1201007387 */ /* 0x0003e80000100800 */
[----:B------:R-:W4:Y:S01]  /*5c430*/  LDL.LU R9, [R1+0x1798] ;  /* 0x0017980001097983 */ /* 0x000f220000300800 */
[----:B--2---:R-:W-:Y:S01]  /*5c440*/  IMAD.MOV.U32 R7, RZ, RZ, R18 ;  /* 0x000000ffff077224 */ /* 0x004fe200078e0012 */
[----:B------:R-:W-:-:S02]  /*5c450*/  MOV R6, R10 ;  /* 0x0000000a00067202 */ /* 0x000fc40000000f00 */
[----:B-1----:R-:W2:Y:S04]  /*5c460*/  LDL.LU R18, [R1+0x179c] ;  /* 0x00179c0001127983 */ /* 0x002ea80000300800 */
[----:B------:R-:W2:Y:S01]  /*5c470*/  LDL.LU R10, [R1+0x17a0] ;  /* 0x0017a000010a7983 */ /* 0x000ea20000300800 */
[-C--:B------:R-:W-:Y:S02]  /*5c480*/  IADD3 R19, P1, R19, R4.reuse, RZ ;  /* 0x0000000413137210 */ /* 0x080fe40007f3e0ff */
[-C--:B------:R-:W-:Y:S01]  /*5c490*/  IADD3 R11, P2, R11, R4.reuse, RZ ;  /* 0x000000040b0b7210 */ /* 0x080fe20007f5e0ff */
[----:B------:R1:W-:Y:S02]  /*5c4a0*/  LDGSTS.E [R3+0x24680], desc[UR60][R6.64], P0 ;  /* 0x2468000006037fae */ /* 0x0003e4000812187c */
[--C-:B------:R-:W-:Y:S01]  /*5c4b0*/  IMAD.X R20, R20, 0x1, R0.reuse, P1 ;  /* 0x0000000114147824 */ /* 0x100fe200008e0600 */
[-C--:B------:R-:W-:Y:S01]  /*5c4c0*/  IADD3 R15, P1, R15, R4.reuse, RZ ;  /* 0x000000040f0f7210 */ /* 0x080fe20007f3e0ff */
[----:B------:R-:W-:Y:S01]  /*5c4d0*/  IMAD.X R17, R17, 0x1, R0, P2 ;  /* 0x0000000111117824 */ /* 0x000fe200010e0600 */
[----:B------:R-:W-:Y:S01]  /*5c4e0*/  STL [R1+0x1610], R19 ;  /* 0x0016101301007387 */ /* 0x000fe20000100800 */
[----:B------:R-:W-:Y:S01]  /*5c4f0*/  IADD3 R13, P2, R13, R4, RZ ;  /* 0x000000040d0d7210 */ /* 0x000fe20007f5e0ff */
[----:B-1----:R-:W-:-:S02]  /*5c500*/  IMAD.MOV.U32 R6, RZ, RZ, R19 ;  /* 0x000000ffff067224 */ /* 0x002fc400078e0013 */
[----:B------:R-:W-:Y:S01]  /*5c510*/  IMAD.MOV.U32 R7, RZ, RZ, R20 ;  /* 0x000000ffff077224 */ /* 0x000fe200078e0014 */
[----:B------:R-:W-:Y:S01]  /*5c520*/  STL [R1+0x160c], R20 ;  /* 0x00160c1401007387 */ /* 0x000fe20000100800 */
[----:B------:R-:W-:-:S03]  /*5c530*/  IMAD.X R16, R16, 0x1, R0, P1 ;  /* 0x0000000110107824 */ /* 0x000fc600008e0600 */
        /* <DEDUP_REMOVED lines=23> */
[----:B----4-:R-:W-:-:S05]  /*5c6b0*/  IADD3 R9, P1, R9, R4, RZ ;  /* 0x0000000409097210 */ /* 0x010fca0007f3e0ff */
[----:B---3--:R-:W-:Y:S01]  /*5c6c0*/  IMAD.X R12, R12, 0x1, R0, P1 ;  /* 0x000000010c0c7824 */ /* 0x008fe200008e0600 */
[----:B--2---:R-:W-:Y:S01]  /*5c6d0*/  IADD3 R10, P2, R10, R4, RZ ;  /* 0x000000040a0a7210 */ /* 0x004fe20007f5e0ff */
[----:B------:R-:W-:Y:S02]  /*5c6e0*/  STL [R1+0x1798], R9 ;  /* 0x0017980901007387 */ /* 0x000fe40000100800 */
[----:B-1----:R-:W-:Y:S02]  /*5c6f0*/  IMAD.MOV.U32 R7, RZ, RZ, R12 ;  /* 0x000000ffff077224 */ /* 0x002fe400078e000c */
[----:B------:R-:W-:Y:S01]  /*5c700*/  IMAD.X R18, R18, 0x1, R0, P2 ;  /* 0x0000000112127824 */ /* 0x000fe200010e0600 */
[----:B------:R1:W-:Y:S01]  /*5c710*/  STL [R1+0x1794], R12 ;  /* 0x0017940c01007387 */ /* 0x0003e20000100800 */
[----:B------:R-:W-:-:S03]  /*5c720*/  IMAD.MOV.U32 R6, RZ, RZ, R9 ;  /* 0x000000ffff067224 */ /* 0x000fc600078e0009 */
[----:B------:R2:W-:Y:S04]  /*5c730*/  STL [R1+0x17a0], R10 ;  /* 0x0017a00a01007387 */ /* 0x0005e80000100800 */
[----:B------:R3:W-:Y:S04]  /*5c740*/  LDGSTS.E [R3+0x25a80], desc[UR60][R6.64], P0 ;  /* 0x25a8000006037fae */ /* 0x0007e8000812187c */
[----:B-1----:R-:W4:Y:S04]  /*5c750*/  LDL.LU R12, [R1+0x178c] ;  /* 0x00178c00010c7983 */ /* 0x002f280000300800 */
[----:B------:R-:W-:Y:S04]  /*5c760*/  STL [R1+0x179c], R18 ;  /* 0x00179c1201007387 */ /* 0x000fe80000100800 */
[----:B------:R-:W4:Y:S01]  /*5c770*/  LDL.LU R9, [R1+0x1790] ;  /* 0x0017900001097983 */ /* 0x000f220000300800 */
[----:B---3--:R-:W-:-:S02]  /*5c780*/  IMAD.MOV.U32 R6, RZ, RZ, R10 ;  /* 0x000000ffff067224 */ /* 0x008fc400078e000a */
[----:B------:R-:W-:Y:S01]  /*5c790*/  IMAD.MOV.U32 R7, RZ, RZ, R18 ;  /* 0x000000ffff077224 */ /* 0x000fe200078e0012 */
[----:B------:R-:W3:Y:S04]  /*5c7a0*/  LDL.LU R20, [R1+0x1774] ;  /* 0x0017740001147983 */ /* 0x000ee80000300800 */
[----:B--2---:R-:W2:Y:S04]  /*5c7b0*/  LDL.LU R10, [R1+0x1778] ;  /* 0x00177800010a7983 */ /* 0x004ea80000300800 */
[----:B------:R-:W3:Y:S04]  /*5c7c0*/  LDL.LU R19, [R1+0x17cc] ;  /* 0x0017cc0001137983 */ /* 0x000ee80000300800 */
[----:B------:R1:W-:Y:S01]  /*5c7d0*/  LDGSTS.E [R3+0x25e80], desc[UR60][R6.64], P0 ;  /* 0x25e8000006037fae */ /* 0x0003e2000812187c */
[----:B------:R-:W-:-:S05]  /*5c7e0*/  IADD3 R11, P1, R11, R4, RZ ;  /* 0x000000040b0b7210 */ /* 0x000fca0007f3e0ff */
[----:B------:R-:W-:Y:S01]  /*5c7f0*/  IMAD.X R17, R17, 0x1, R0, P1 ;  /* 0x0000000111117824 */ /* 0x000fe200008e0600 */
[----:B------:R1:W-:Y:S02]  /*5c800*/  STL [R1+0x17a8], R11 ;  /* 0x0017a80b01007387 */ /* 0x0003e40000100800 */
[----:B-1----:R-:W-:Y:S02]  /*5c810*/  MOV R6, R11 ;  /* 0x0000000b00067202 */ /* 0x002fe40000000f00 */
[----:B------:R1:W-:Y:S01]  /*5c820*/  STL [R1+0x17a4], R17 ;  /* 0x0017a41101007387 */ /* 0x0003e20000100800 */
        /* <DEDUP_REMOVED lines=10> */
[----:B------:R-:W3:Y:S04]  /*5c8d0*/  LDL.LU R17, [R1+0x17d8] ;  /* 0x0017d80001117983 */ /* 0x000ee80000300800 */
[----:B-1----:R-:W3:Y:S04]  /*5c8e0*/  LDL.LU R16, [R1+0x17dc] ;  /* 0x0017dc0001107983 */ /* 0x002ee80000300800 */
[----:B------:R-:W3:Y:S01]  /*5c8f0*/  LDL.LU R15, [R1+0x17e0] ;  /* 0x0017e000010f7983 */ /* 0x000ee20000300800 */
        /* <DEDUP_REMOVED lines=16> */
[----:B--2---:R-:W-:-:S03]  /*5ca00*/  IADD3 R10, P1, R10, R4, RZ ;  /* 0x000000040a0a7210 */ /* 0x004fc60007f3e0ff */
[----:B------:R2:W-:Y:S04]  /*5ca10*/  LDGSTS.E [R3+0x26e80], desc[UR60][R6.64], P0 ;  /* 0x26e8000006037fae */ /* 0x0005e8000812187c */
[----:B-1----:R-:W4:Y:S04]  /*5ca20*/  LDL.LU R12, [R1+0xe3c] ;  /* 0x000e3c00010c7983 */ /* 0x002f280000300800 */
[----:B------:R-:W4:Y:S01]  /*5ca30*/  LDL.LU R9, [R1+0xe40] ;  /* 0x000e400001097983 */ /* 0x000f220000300800 */
[----:B---3--:R-:W-:Y:S02]  /*5ca40*/  IMAD.X R20, R20, 0x1, R0, P1 ;  /* 0x0000000114147824 */ /* 0x008fe400008e0600 */
[----:B--2---:R-:W-:-:S02]  /*5ca50*/  IMAD.MOV.U32 R6, RZ, RZ, R10 ;  /* 0x000000ffff067224 */ /* 0x004fc400078e000a */
[----:B------:R-:W-:Y:S01]  /*5ca60*/  IMAD.MOV.U32 R7, RZ, RZ, R20 ;  /* 0x000000ffff077224 */ /* 0x000fe200078e0014 */
[----:B------:R1:W-:Y:S04]  /*5ca70*/  STL [R1+0x1778], R10 ;  /* 0x0017780a01007387 */ /* 0x0003e80000100800 */
[----:B------:R-:W-:Y:S04]  /*5ca80*/  STL [R1+0x1774], R20 ;  /* 0x0017741401007387 */ /* 0x000fe80000100800 */
[----:B------:R2:W-:Y:S01]  /*5ca90*/  LDGSTS.E [R3+0x27280], desc[UR60][R6.64], P0 ;  /* 0x2728000006037fae */ /* 0x0005e2000812187c */
[----:B------:R-:W-:-:S04]  /*5caa0*/  IADD3 R11, P2, R11, R4, RZ ;  /* 0x000000040b0b7210 */ /* 0x000fc80007f5e0ff */
[----:B------:R-:W-:Y:S01]  /*5cab0*/  IADD3.X R19, R19, R0, RZ, P2, !PT ;  /* 0x0000000013137210 */ /* 0x000fe200017fe4ff */
[----:B------:R3:W-:Y:S01]  /*5cac0*/  STL [R1+0x17d0], R11 ;  /* 0x0017d00b01007387 */ /* 0x0007e20000100800 */
[----:B--2---:R-:W-:Y:S01]  /*5cad0*/  IMAD.MOV.U32 R6, RZ, RZ, R11 ;  /* 0x000000ffff067224 */ /* 0x004fe200078e000b */
[-C--:B------:R-:W-:Y:S02]  /*5cae0*/  IADD3 R17, P1, R17, R4.reuse, RZ ;  /* 0x0000000411117210 */ /* 0x080fe40007f3e0ff */
[----:B------:R-:W-:Y:S01]  /*5caf0*/  IMAD.MOV.U32 R7, RZ, RZ, R19 ;  /* 0x000000ffff077224 */ /* 0x000fe200078e0013 */
[----:B-1----:R-:W2:Y:S02]  /*5cb00*/  LDL.LU R10, [R1+0xe80] ;  /* 0x000e8000010a7983 */ /* 0x002ea40000300800 */
[--C-:B------:R-:W-:Y:S01]  /*5cb10*/  IMAD.X R18, R18, 0x1, R0.reuse, P1 ;  /* 0x0000000112127824 */ /* 0x100fe200008e0600 */
[----:B------:R-:W-:Y:S01]  /*5cb20*/  IADD3 R15, P2, R15, R4, RZ ;  /* 0x000000040f0f7210 */ /* 0x000fe20007f5e0ff */
[----:B------:R-:W-:Y:S04]  /*5cb30*/  STL [R1+0x17cc], R19 ;  /* 0x0017cc1301007387 */ /* 0x000fe80000100800 */
[----:B---3--:R-:W3:Y:S01]  /*5cb40*/  LDL.LU R11, [R1+0xe7c] ;  /* 0x000e7c00010b7983 */ /* 0x008ee20000300800 */
[----:B------:R-:W-:-:S03]  /*5cb50*/  IMAD.X R16, R16, 0x1, R0, P2 ;  /* 0x0000000110107824 */ /* 0x000fc600010e0600 */
[----:B------:R-:W-:Y:S04]  /*5cb60*/  STL [R1+0x17d8], R17 ;  /* 0x0017d81101007387 */ /* 0x000fe80000100800 */
[----:B------:R1:W-:Y:S04]  /*5cb70*/  LDGSTS.E [R3+0x27680], desc[UR60][R6.64], P0 ;  /* 0x2768000006037fae */ /* 0x0003e8000812187c */
[----:B------:R1:W-:Y:S04]  /*5cb80*/  STL [R1+0x17d4], R18 ;  /* 0x0017d41201007387 */ /* 0x0003e80000100800 */
[----:B------:R-:W-:Y:S01]  /*5cb90*/  STL [R1+0x17e0], R15 ;  /* 0x0017e00f01007387 */ /* 0x000fe20000100800 */
[----:B-1----:R-:W-:-:S03]  /*5cba0*/  IMAD.MOV.U32 R7, RZ, RZ, R18 ;  /* 0x000000ffff077224 */ /* 0x002fc600078e0012 */
[----:B------:R-:W3:Y:S01]  /*5cbb0*/  LDL.LU R18, [R1+0xebc] ;  /* 0x000ebc0001127983 */ /* 0x000ee20000300800 */
        /* <DEDUP_REMOVED lines=9> */
[----:B----4-:R-:W-:-:S04]  /*5cc50*/  IADD3 R13, P1, R13, R4, RZ ;  /* 0x000000040d0d7210 */ /* 0x010fc80007f3e0ff */
[----:B------:R-:W-:Y:S01]  /*5cc60*/  IADD3.X R14, R14, R0, RZ, P1, !PT ;  /* 0x000000000e0e7210 */ /* 0x000fe20000ffe4ff */
[----:B------:R-:W-:Y:S01]  /*5cc70*/  STL [R1+0xe00], R13 ;  /* 0x000e000d01007387 */ /* 0x000fe20000100800 */
[----:B------:R-:W-:-:S03]  /*5cc80*/  IADD3 R9, P2, R9, R4, RZ ;  /* 0x0000000409097210 */ /* 0x000fc60007f5e0ff */
[----:B-1----:R-:W-:Y:S02]  /*5cc90*/  IMAD.MOV.U32 R7, RZ, RZ, R14 ;  /* 0x000000ffff077224 */ /* 0x002fe400078e000e */
[----:B------:R-:W-:Y:S01]  /*5cca0*/  IMAD.MOV.U32 R6, RZ, RZ, R13 ;  /* 0x000000ffff067224 */ /* 0x000fe200078e000d */
[----:B------:R-:W-:Y:S04]  /*5ccb0*/  STL [R1+0xe40], R9 ;  /* 0x000e400901007387 */ /* 0x000fe80000100800 */
[----:B------:R1:W-:Y:S04]  /*5ccc0*/  STL [R1+0xdfc], R14 ;  /* 0x000dfc0e01007387 */ /* 0x0003e80000100800 */
[----:B-1----:R-:W4:Y:S04]  /*5ccd0*/  LDL.LU R14, [R1+0xf3c] ;  /* 0x000f3c00010e7983 */ /* 0x002f280000300800 */
[----:B------:R-:W4:Y:S01]  /*5cce0*/  LDL.LU R13, [R1+0xf40] ;  /* 0x000f4000010d7983 */ /* 0x000f220000300800 */
[----:B------:R-:W-:Y:S01]  /*5ccf0*/  LOP3.LUT R3, R167, 0x60, RZ, 0x3c, !PT ;  /* 0x00000060a7037812 */ /* 0x000fe200078e3cff */
[----:B------:R-:W-:-:S04]  /*5cd00*/  IMAD.X R12, R12, 0x1, R0, P2 ;  /* 0x000000010c0c7824 */ /* 0x000fc800010e0600 */
[----:B------:R-:W-:Y:S01]  /*5cd10*/  IMAD.IADD R3, R3, 0x1, R8 ;  /* 0x0000000103037824 */ /* 0x000fe200078e0208 */
[----:B------:R1:W-:Y:S04]  /*5cd20*/  STL [R1+0xe3c], R12 ;  /* 0x000e3c0c01007387 */ /* 0x0003e80000100800 */
[----:B------:R1:W-:Y:S01]  /*5cd30*/  LDGSTS.E [R3+0x300], desc[UR60][R6.64], P0 ;  /* 0x0030000006037fae */ /* 0x0003e2000812187c */
[----:B--2---:R-:W-:Y:S01]  /*5cd40*/  IADD3 R10, P1, R10, R4, RZ ;  /* 0x000000040a0a7210 */ /* 0x004fe20007f3e0ff */
[----:B-1----:R-:W-:Y:S02]  /*5cd50*/  IMAD.MOV.U32 R7, RZ, RZ, R12 ;  /* 0x000000ffff077224 */ /* 0x002fe400078e000c */
[----:B------:R-:W-:Y:S01]  /*5cd60*/  IMAD.MOV.U32 R6, RZ, RZ, R9 ;  /* 0x000000ffff067224 */ /* 0x000fe200078e0009 */
[----:B------:R-:W2:Y:S04]  /*5cd70*/  LDL.LU R12, [R1+0xf7c] ;  /* 0x000f7c00010c7983 */ /* 0x000ea80000300800 */
[----:B------:R-:W2:Y:S01]  /*5cd80*/  LDL.LU R9, [R1+0xf80] ;  /* 0x000f800001097983 */ /* 0x000ea20000300800 */
[----:B---3--:R-:W-:-:S03]  /*5cd90*/  IMAD.X R11, R11, 0x1, R0, P1 ;  /* 0x000000010b0b7824 */ /* 0x008fc600008e0600 */
[----:B------:R-:W-:Y:S04]  /*5cda0*/  STL [R1+0xe80], R10 ;  /* 0x000e800a01007387 */ /* 0x000fe80000100800 */
[----:B------:R1:W-:Y:S04]  /*5cdb0*/  STL [R1+0xe7c], R11 ;  /* 0x000e7c0b01007387 */ /* 0x0003e80000100800 */
[----:B------:R3:W-:Y:S01]  /*5cdc0*/  LDGSTS.E [R3+0x700], desc[UR60][R6.64], P0 ;  /* 0x0070000006037fae */ /* 0x0007e2000812187c */
[----:B------:R-:W-:-:S05]  /*5cdd0*/  IADD3 R17, P2, R17, R4, RZ ;  /* 0x0000000411117210 */ /* 0x000fca0007f5e0ff */
[----:B------:R-:W-:Y:S01]  /*5cde0*/  IMAD.X R18, R18, 0x1, R0, P2 ;  /* 0x0000000112127824 */ /* 0x000fe200010e0600 */
[----:B------:R-:W-:Y:S01]  /*5cdf0*/  STL [R1+0xec0], R17 ;  /* 0x000ec01101007387 */ /* 0x000fe20000100800 */
[----:B---3--:R-:W-:Y:S02]  /*5ce00*/  IMAD.MOV.U32 R6, RZ, RZ, R10 ;  /* 0x000000ffff067224 */ /* 0x008fe400078e000a */
[----:B------:R-:W-:Y:S01]  /*5ce10*/  IMAD.MOV.U32 R7, RZ, RZ, R11 ;  /* 0x000000ffff077224 */ /* 0x000fe200078e000b */
[----:B------:R-:W3:Y:S04]  /*5ce20*/  LDL.LU R20, [R1+0xfbc] ;  /* 0x000fbc0001147983 */ /* 0x000ee80000300800 */
[----:B------:R1:W-:Y:S04]  /*5ce30*/  STL [R1+0xebc], R18 ;  /* 0x000ebc1201007387 */ /* 0x0003e80000100800 */
[----:B------:R-:W3:Y:S04]  /*5ce40*/  LDL.LU R19, [R1+0xfc0] ;  /* 0x000fc00001137983 */ /* 0x000ee80000300800 */
[----:B-1----:R-:W3:Y:S04]  /*5ce50*/  LDL.LU R11, [R1+0xffc] ;  /* 0x000ffc00010b7983 */ /* 0x002ee80000300800 */
[----:B------:R-:W3:Y:S04]  /*5ce60*/  LDL.LU R10, [R1+0x1000] ;  /* 0x00100000010a7983 */ /* 0x000ee80000300800 */
[----:B------:R1:W-:Y:S02]  /*5ce70*/  LDGSTS.E [R3+0xb00], desc[UR60][R6.64], P0 ;  /* 0x00b0000006037fae */ /* 0x0003e4000812187c */
[----:B-1----:R-:W-:Y:S01]  /*5ce80*/  IMAD.MOV.U32 R7, RZ, RZ, R18 ;  /* 0x000000ffff077224 */ /* 0x002fe200078e0012 */
[----:B------:R-:W-:Y:S01]  /*5ce90*/  MOV R6, R17 ;  /* 0x0000001100067202 */ /* 0x000fe20000000f00 */
[----:B------:R-:W3:Y:S04]  /*5cea0*/  LDL.LU R18, [R1+0x103c] ;  /* 0x00103c0001127983 */ /* 0x000ee80000300800 */
        /* <DEDUP_REMOVED lines=20> */
[----:B--2---:R-:W-:-:S05]  /*5cff0*/  IADD3 R9, P1, R9, R4, RZ ;  /* 0x0000000409097210 */ /* 0x004fca0007f3e0ff */
[----:B------:R-:W-:Y:S02]  /*5d000*/  IMAD.X R12, R12, 0x1, R0, P1 ;  /* 0x000000010c0c7824 */ /* 0x000fe400008e0600 */
[----:B------:R-:W-:-:S03]  /*5d010*/  IMAD.MOV.U32 R6, RZ, RZ, R9 ;  /* 0x000000ffff067224 */ /* 0x000fc600078e0009 */
[----:B------:R-:W-:Y:S01]  /*5d020*/  MOV R7, R12 ;  /* 0x0000000c00077202 */ /* 0x000fe20000000f00 */
[----:B------:R-:W-:Y:S04]  /*5d030*/  STL [R1+0xf80], R9 ;  /* 0x000f800901007387 */ /* 0x000fe80000100800 */
[----:B------:R1:W-:Y:S04]  /*5d040*/  STL [R1+0xf7c], R12 ;  /* 0x000f7c0c01007387 */ /* 0x0003e80000100800 */
[----:B------:R2:W-:Y:S01]  /*5d050*/  LDGSTS.E [R3+0x1b00], desc[UR60][R6.64], P0 ;  /* 0x01b0000006037fae */ /* 0x0005e2000812187c */
[----:B---3--:R-:W-:-:S05]  /*5d060*/  IADD3 R19, P2, R19, R4, RZ ;  /* 0x0000000413137210 */ /* 0x008fca0007f5e0ff */
[----:B------:R-:W-:Y:S01]  /*5d070*/  IMAD.X R20, R20, 0x1, R0, P2 ;  /* 0x0000000114147824 */ /* 0x000fe200010e0600 */
[----:B------:R-:W-:Y:S01]  /*5d080*/  IADD3 R10, P1, R10, R4, RZ ;  /* 0x000000040a0a7210 */ /* 0x000fe20007f3e0ff */
[----:B------:R-:W-:Y:S01]  /*5d090*/  STL [R1+0xfc0], R19 ;  /* 0x000fc01301007387 */ /* 0x000fe20000100800 */
[----:B--2---:R-:W-:Y:S02]  /*5d0a0*/  IMAD.MOV.U32 R6, RZ, RZ, R19 ;  /* 0x000000ffff067224 */ /* 0x004fe400078e0013 */
[----:B------:R-:W-:Y:S01]  /*5d0b0*/  IMAD.MOV.U32 R7, RZ, RZ, R20 ;  /* 0x000000ffff077224 */ /* 0x000fe200078e0014 */
[----:B-1----:R-:W2:Y:S01]  /*5d0c0*/  LDL.LU R12, [R1+0x10fc] ;  /* 0x0010fc00010c7983 */ /* 0x002ea20000300800 */
[----:B------:R-:W-:-:S03]  /*5d0d0*/  IMAD.X R11, R11, 0x1, R0, P1 ;  /* 0x000000010b0b7824 */ /* 0x000fc600008e0600 */
[----:B------:R-:W-:Y:S04]  /*5d0e0*/  STL [R1+0xfbc], R20 ;  /* 0x000fbc1401007387 */ /* 0x000fe80000100800 */
[----:B------:R-:W3:Y:S01]  /*5d0f0*/  LDL.LU R9, [R1+0x1100] ;  /* 0x0011000001097983 */ /* 0x000ee20000300800 */
        /* <DEDUP_REMOVED lines=25> */
[----:B------:R-:W-:-:S03]  /*5d290*/  MOV R6, R15 ;  /* 0x0000000f00067202 */ /* 0x000fc60000000f00 */
[----:B----4-:R-:W4:Y:S04]  /*5d2a0*/  LDL.LU R16, [R1+0x11bc] ;  /* 0x0011bc0001107983 */ /* 0x010f280000300800 */
        /* <DEDUP_REMOVED lines=55> */
[----:B--2---:R-:W-:Y:S01]  /*5d620*/  IADD3 R9, P1, R9, R4, RZ ;  /* 0x0000000409097210 */ /* 0x004fe20007f3e0ff */
[----:B------:R-:W-:Y:S01]  /*5d630*/  STL [R1+0x1240], R19 ;  /* 0x0012401301007387 */ /* 0x000fe20000100800 */
[----:B-1----:R-:W-:Y:S02]  /*5d640*/  IMAD.MOV.U32 R6, RZ, RZ, R19 ;  /* 0x000000ffff067224 */ /* 0x002fe400078e0013 */
[----:B------:R-:W-:Y:S01]  /*5d650*/  IMAD.MOV.U32 R7, RZ, RZ, R20 ;  /* 0x000000ffff077224 */ /* 0x000fe200078e0014 */
[----:B------:R-:W-:Y:S01]  /*5d660*/  IADD3.X R12, R12, R0, RZ, P1, !PT ;  /* 0x000000000c0c7210 */ /* 0x000fe20000ffe4ff */
[----:B------:R-:W2:Y:S01]  /*5d670*/  LDL.LU R14, [R1+0x137c] ;  /* 0x00137c00010e7983 */ /* 0x000ea20000300800 */
[----:B------:R-:W-:-:S03]  /*5d680*/  IADD3 R10, P2, R10, R4, RZ ;  /* 0x000000040a0a7210 */ /* 0x000fc60007f5e0ff */
[----:B------:R-:W-:Y:S02]  /*5d690*/  STL [R1+0x123c], R20 ;  /* 0x00123c1401007387 */ /* 0x000fe40000100800 */
[----:B------:R-:W-:Y:S02]  /*5d6a0*/  IMAD.X R11, R11, 0x1, R0, P2 ;  /* 0x000000010b0b7824 */ /* 0x000fe400010e0600 */
[----:B------:R-:W3:Y:S04]  /*5d6b0*/  LDL.LU R13, [R1+0x1380] ;  /* 0x00138000010d7983 */ /* 0x000ee80000300800 */
        /* <DEDUP_REMOVED lines=66> */
[----:B------:R-:W-:-:S03]  /*5dae0*/  MOV R6, R17 ;  /* 0x0000001100067202 */ /* 0x000fc60000000f00 */
[----:B------:R-:W4:Y:S01]  /*5daf0*/  LDL.LU R10, [R1+0x1580] ;  /* 0x00158000010a7983 */ /* 0x000f220000300800 */
[----:B------:R-:W-:-:S03]  /*5db00*/  IADD3 R15, P1, R15, R4, RZ ;  /* 0x000000040f0f7210 */ /* 0x000fc60007f3e0ff */
[----:B------:R1:W-:Y:S04]  /*5db10*/  LDGSTS.E [R3+0x6700], desc[UR60][R6.64], P0 ;  /* 0x0670000006037fae */ /* 0x0003e8000812187c */
[----:B-1----:R-:W4:Y:S04]  /*5db20*/  LDL.LU R18, [R1+0x15bc] ;  /* 0x0015bc0001127983 */ /* 0x002f280000300800 */
[----:B------:R-:W4:Y:S01]  /*5db30*/  LDL.LU R17, [R1+0x15c0] ;  /* 0x0015c00001117983 */ /* 0x000f220000300800 */
[----:B------:R-:W-:Y:S02]  /*5db40*/  IMAD.X R16, R16, 0x1, R0, P1 ;  /* 0x0000000110107824 */ /* 0x000fe400008e0600 */
[----:B------:R-:W-:-:S02]  /*5db50*/  IMAD.MOV.U32 R6, RZ, RZ, R15 ;  /* 0x000000ffff067224 */ /* 0x000fc400078e000f */
        /* <DEDUP_REMOVED lines=14> */
[----:B------:R-:W3:Y:S01]  /*5dc40*/  LDL.LU R15, [R1+0x1600] ;  /* 0x00160000010f7983 */ /* 0x000ee20000300800 */
[----:B------:R-:W-:-:S03]  /*5dc50*/  IMAD.X R12, R12, 0x1, R0, P2 ;  /* 0x000000010c0c7824 */ /* 0x000fc600010e0600 */
        /* <DEDUP_REMOVED lines=27> */
[----:B------:R-:W4:Y:S04]  /*5de10*/  LDL.LU R22, [R1+0x16fc] ;  /* 0x0016fc0001167983 */ /* 0x000f280000300800 */
[----:B------:R-:W4:Y:S04]  /*5de20*/  LDL.LU R21, [R1+0x1700] ;  /* 0x0017000001157983 */ /* 0x000f280000300800 */
[----:B------:R1:W-:Y:S02]  /*5de30*/  LDGSTS.E [R3+0x7b00], desc[UR60][R6.64], P0 ;  /* 0x07b0000006037fae */ /* 0x0003e4000812187c */
[----:B-1----:R-:W-:-:S02]  /*5de40*/  IMAD.MOV.U32 R6, RZ, RZ, R17 ;  /* 0x000000ffff067224 */ /* 0x002fc400078e0011 */
[----:B------:R-:W-:-:S05]  /*5de50*/  IMAD.MOV.U32 R7, RZ, RZ, R18 ;  /* 0x000000ffff077224 */ /* 0x000fca00078e0012 */
[----:B------:R1:W-:Y:S01]  /*5de60*/  LDGSTS.E [R3+0x7f00], desc[UR60][R6.64], P0 ;  /* 0x07f0000006037fae */ /* 0x0003e2000812187c */
[----:B---3--:R-:W-:-:S05]  /*5de70*/  IADD3 R15, P1, R15, R4, RZ ;  /* 0x000000040f0f7210 */ /* 0x008fca0007f3e0ff */
[----:B--2---:R-:W-:Y:S01]  /*5de80*/  IMAD.X R16, R16, 0x1, R0, P1 ;  /* 0x0000000110107824 */ /* 0x004fe200008e0600 */
        /* <DEDUP_REMOVED lines=8> */
[----:B------:R-:W3:Y:S04]  /*5df10*/  LDL.LU R20, [R1+0x173c] ;  /* 0x00173c0001147983 */ /* 0x000ee80000300800 */
[----:B------:R2:W-:Y:S04]  /*5df20*/  STL [R1+0x163c], R14 ;  /* 0x00163c0e01007387 */ /* 0x0005e80000100800 */
[----:B------:R-:W3:Y:S04]  /*5df30*/  LDL.LU R19, [R1+0x1740] ;  /* 0x0017400001137983 */ /* 0x000ee80000300800 */
[----:B------:R-:W3:Y:S01]  /*5df40*/  LDL.LU R18, [R1+0x177c] ;  /* 0x00177c0001127983 */ /* 0x000ee20000300800 */
[----:B------:R-:W-:-:S03]  /*5df50*/  IADD3 R9, P1, R9, R4, RZ ;  /* 0x0000000409097210 */ /* 0x000fc60007f3e0ff */
[----:B------:R-:W3:Y:S01]  /*5df60*/  LDL.LU R17, [R1+0x1780] ;  /* 0x0017800001117983 */ /* 0x000ee20000300800 */
[----:B-1----:R-:W-:Y:S02]  /*5df70*/  IMAD.MOV.U32 R6, RZ, RZ, R13 ;  /* 0x000000ffff067224 */ /* 0x002fe400078e000d */
[----:B------:R-:W-:Y:S01]  /*5df80*/  IMAD.MOV.U32 R7, RZ, RZ, R14 ;  /* 0x000000ffff077224 */ /* 0x000fe200078e000e */
[----:B--2---:R-:W2:Y:S01]  /*5df90*/  LDL.LU R16, [R1+0x17bc] ;  /* 0x0017bc0001107983 */ /* 0x004ea20000300800 */
[----:B------:R-:W-:-:S03]  /*5dfa0*/  IMAD.X R12, R12, 0x1, R0, P1 ;  /* 0x000000010c0c7824 */ /* 0x000fc600008e0600 */
[----:B------:R-:W2:Y:S04]  /*5dfb0*/  LDL.LU R15, [R1+0x17c0] ;  /* 0x0017c000010f7983 */ /* 0x000ea80000300800 */
        /* <DEDUP_REMOVED lines=9> */
[----:B------:R-:W-:Y:S01]  /*5e050*/  IMAD.X R11, R11, 0x1, R0, P2 ;  /* 0x000000010b0b7824 */ /* 0x000fe200010e0600 */
[----:B------:R-:W-:Y:S04]  /*5e060*/  STL [R1+0x16c0], R10 ;  /* 0x0016c00a01007387 */ /* 0x000fe80000100800 */
[----:B------:R-:W4:Y:S04]  /*5e070*/  LDL.LU R12, [R1+0x1834] ;  /* 0x00183400010c7983 */ /* 0x000f280000300800 */
[----:B------:R1:W-:Y:S02]  /*5e080*/  STL [R1+0x16bc], R11 ;  /* 0x0016bc0b01007387 */ /* 0x0003e40000100800 */
[----:B-1----:R-:W-:-:S02]  /*5e090*/  IMAD.MOV.U32 R7, RZ, RZ, R11 ;  /* 0x000000ffff077224 */ /* 0x002fc400078e000b */
[----:B------:R-:W4:Y:S01]  /*5e0a0*/  LDL.LU R9, [R1+0x1838] ;  /* 0x0018380001097983 */ /* 0x000f220000300800 */
[----:B------:R-:W-:-:S03]  /*5e0b0*/  IMAD.MOV.U32 R6, RZ, RZ, R10 ;  /* 0x000000ffff067224 */ /* 0x000fc600078e000a */
[----:B------:R-:W4:Y:S04]  /*5e0c0*/  LDL.LU R11, [R1+0x182c] ;  /* 0x00182c00010b7983 */ /* 0x000f280000300800 */
[----:B------:R-:W4:Y:S01]  /*5e0d0*/  LDL.LU R10, [R1+0x1830] ;  /* 0x00183000010a7983 */ /* 0x000f220000300800 */
        /* <DEDUP_REMOVED lines=8> */
[----:B---3--:R-:W-:-:S04]  /*5e160*/  IADD3 R19, P2, R19, R4, RZ ;  /* 0x0000000413137210 */ /* 0x008fc80007f5e0ff */
[----:B------:R-:W-:Y:S01]  /*5e170*/  IADD3.X R20, R20, R0, RZ, P2, !PT ;  /* 0x0000000014147210 */ /* 0x000fe200017fe4ff */
[----:B-1----:R-:W-:Y:S01]  /*5e180*/  IMAD.MOV.U32 R6, RZ, RZ, R19 ;  /* 0x000000ffff067224 */ /* 0x002fe200078e0013 */
[----:B------:R-:W-:-:S03]  /*5e190*/  IADD3 R17, P1, R17, R4, RZ ;  /* 0x0000000411117210 */ /* 0x000fc60007f3e0ff */
[----:B------:R-:W-:Y:S02]  /*5e1a0*/  IMAD.MOV.U32 R7, RZ, RZ, R20 ;  /* 0x000000ffff077224 */ /* 0x000fe400078e0014 */
[----:B------:R-:W-:-:S03]  /*5e1b0*/  IMAD.X R18, R18, 0x1, R0, P1 ;  /* 0x0000000112127824 */ /* 0x000fc600008e0600 */
[----:B------:R1:W-:Y:S01]  /*5e1c0*/  LDGSTS.E [R3+0x21700], desc[UR60][R6.64], P0 ;  /* 0x2170000006037fae */ /* 0x0003e2000812187c */
[----:B--2---:R-:W-:-:S05]  /*5e1d0*/  IADD3 R15, P2, R15, R4, RZ ;  /* 0x000000040f0f7210 */ /* 0x004fca0007f5e0ff */
[----:B------:R-:W-:Y:S02]  /*5e1e0*/  IMAD.X R16, R16, 0x1, R0, P2 ;  /* 0x0000000110107824 */ /* 0x000fe400010e0600 */
[----:B-1----:R-:W-:Y:S02]  /*5e1f0*/  IMAD.MOV.U32 R6, RZ, RZ, R17 ;  /* 0x000000ffff067224 */ /* 0x002fe400078e0011 */
[----:B------:R-:W-:Y:S01]  /*5e200*/  IMAD.MOV.U32 R7, RZ, RZ, R18 ;  /* 0x000000ffff077224 */ /* 0x000fe200078e0012 */
[----:B------:R-:W-:Y:S01]  /*5e210*/  IADD3 R13, P1, R13, R4, RZ ;  /* 0x000000040d0d7210 */ /* 0x000fe20007f3e0ff */
[----:B------:R-:W-:Y:S04]  /*5e220*/  STL [R1+0x1740], R19 ;  /* 0x0017401301007387 */ /* 0x000fe80000100800 */
[----:B------:R1:W-:Y:S01]  /*5e230*/  LDGSTS.E [R3+0x21b00], desc[UR60][R6.64], P0 ;  /* 0x21b0000006037fae */ /* 0x0003e2000812187c */
[----:B------:R-:W-:-:S03]  /*5e240*/  IADD3.X R14, R14, R0, RZ, P1, !PT ;  /* 0x000000000e0e7210 */ /* 0x000fc60000ffe4ff */
[----:B------:R-:W-:Y:S04]  /*5e250*/  STL [R1+0x173c], R20 ;  /* 0x00173c1401007387 */ /* 0x000fe80000100800 */
[----:B------:R-:W-:Y:S01]  /*5e260*/  STL [R1+0x1780], R17 ;  /* 0x0017801101007387 */ /* 0x000fe20000100800 */
[----:B-1----:R-:W-:Y:S02]  /*5e270*/  IMAD.MOV.U32 R6, RZ, RZ, R15 ;  /* 0x000000ffff067224 */ /* 0x002fe400078e000f */
[----:B------:R-:W-:Y:S01]  /*5e280*/  IMAD.MOV.U32 R7, RZ, RZ, R16 ;  /* 0x000000ffff077224 */ /* 0x000fe200078e0010 */
[----:B------:R1:W-:Y:S04]  /*5e290*/  STL [R1+0x177c], R18 ;  /* 0x00177c1201007387 */ /* 0x0003e80000100800 */
[----:B------:R-:W-:Y:S04]  /*5e2a0*/  STL [R1+0x17c0], R15 ;  /* 0x0017c00f01007387 */ /* 0x000fe80000100800 */
[----:B------:R2:W-:Y:S04]  /*5e2b0*/  LDGSTS.E [R3+0x21f00], desc[UR60][R6.64], P0 ;  /* 0x21f0000006037fae */ /* 0x0005e8000812187c */
[----:B------:R-:W-:Y:S04]  /*5e2c0*/  STL [R1+0x17bc], R16 ;  /* 0x0017bc1001007387 */ /* 0x000fe80000100800 */
[----:B------:R-:W-:Y:S01]  /*5e2d0*/  STL [R1+0x1800], R13 ;  /* 0x0018000d01007387 */ /* 0x000fe20000100800 */
[----:B--2---:R-:W-:-:S02]  /*5e2e0*/  IMAD.MOV.U32 R6, RZ, RZ, R13 ;  /* 0x000000ffff067224 */ /* 0x004fc400078e000d */
[----:B------:R-:W-:Y:S01]  /*5e2f0*/  IMAD.MOV.U32 R7, RZ, RZ, R14 ;  /* 0x000000ffff077224 */ /* 0x000fe200078e000e */
[----:B------:R-:W-:Y:S04]  /*5e300*/  STL [R1+0x17fc], R14 ;  /* 0x0017fc0e01007387 */ /* 0x000fe80000100800 */
[----:B------:R2:W-:Y:S01]  /*5e310*/  LDGSTS.E [R3+0x22300], desc[UR60][R6.64], P0 ;  /* 0x2230000006037fae */ /* 0x0005e2000812187c */
[----:B----4-:R-:W-:-:S05]  /*5e320*/  IADD3 R9, P2, R9, R4, RZ ;  /* 0x0000000409097210 */ /* 0x010fca0007f5e0ff */
[----:B------:R-:W-:Y:S01]  /*5e330*/  IMAD.X R12, R12, 0x1, R0, P2 ;  /* 0x000000010c0c7824 */ /* 0x000fe200010e0600 */
[----:B------:R3:W-:Y:S01]  /*5e340*/  STL [R1+0x1838], R9 ;  /* 0x0018380901007387 */ /* 0x0007e20000100800 */
[----:B------:R-:W-:-:S03]  /*5e350*/  IADD3 R10, P1, R10, R4, RZ ;  /* 0x000000040a0a7210 */ /* 0x000fc60007f3e0ff */
[----:B------:R4:W-:Y:S01]  /*5e360*/  STL [R1+0x1834], R12 ;  /* 0x0018340c01007387 */ /* 0x0009e20000100800 */
[----:B--2---:R-:W-:Y:S02]  /*5e370*/  IMAD.MOV.U32 R6, RZ, RZ, R9 ;  /* 0x000000ffff067224 */ /* 0x004fe400078e0009 */
[----:B------:R-:W-:Y:S01]  /*5e380*/  IMAD.X R11, R11, 0x1, R0, P1 ;  /* 0x000000010b0b7824 */ /* 0x000fe200008e0600 */
[----:B-1----:R-:W2:Y:S04]  /*5e390*/  LDL.LU R18, [R1+0x610] ;  /* 0x0006100001127983 */ /* 0x002ea80000300800 */
[----:B---3--:R-:W3:Y:S04]  /*5e3a0*/  LDL.LU R9, [R1+0x1528] ;  /* 0x0015280001097983 */ /* 0x008ee80000300800 */
[----:B------:R-:W-:Y:S04]  /*5e3b0*/  STL [R1+0x1830], R10 ;  /* 0x0018300a01007387 */ /* 0x000fe80000100800 */
[----:B------:R1:W-:Y:S04]  /*5e3c0*/  STL [R1+0x182c], R11 ;  /* 0x00182c0b01007387 */ /* 0x0003e80000100800 */
[----:B------:R-:W3:Y:S04]  /*5e3d0*/  LDL.LU R20, [R1+0x60c] ;  /* 0x00060c0001147983 */ /* 0x000ee80000300800 */
[----:B------:R-:W3:Y:S04]  /*5e3e0*/  LDL.LU R16, [R1+0x1524] ;  /* 0x0015240001107983 */ /* 0x000ee80000300800 */
[----:B------:R-:W3:Y:S04]  /*5e3f0*/  LDL.LU R17, [R1+0x16ac] ;  /* 0x0016ac0001117983 */ /* 0x000ee80000300800 */
[----:B------:R-:W3:Y:S04]  /*5e400*/  LDL.LU R15, [R1+0x16b0] ;  /* 0x0016b000010f7983 */ /* 0x000ee80000300800 */
[----:B------:R-:W3:Y:S04]  /*5e410*/  LDL.LU R14, [R1+0x16dc] ;  /* 0x0016dc00010e7983 */ /* 0x000ee80000300800 */
[----:B------:R-:W3:Y:S01]  /*5e420*/  LDL.LU R13, [R1+0x16e0] ;  /* 0x0016e000010d7983 */ /* 0x000ee20000300800 */
[----:B------:R-:W-:-:S03]  /*5e430*/  IMAD.MOV.U32 R7, RZ, RZ, R12 ;  /* 0x000000ffff077224 */ /* 0x000fc600078e000c */
[----:B------:R-:W3:Y:S04]  /*5e440*/  LDL.LU R19, [R1+0x170c] ;  /* 0x00170c0001137983 */ /* 0x000ee80000300800 */
[----:B------:R1:W-:Y:S04]  /*5e450*/  LDGSTS.E [R3+0x22700], desc[UR60][R6.64], P0 ;  /* 0x2270000006037fae */ /* 0x0003e8000812187c */
[----:B----4-:R-:W4:Y:S01]  /*5e460*/  LDL.LU R12, [R1+0x1710] ;  /* 0x00171000010c7983 */ /* 0x010f220000300800 */
[----:B-1----:R-:W-:Y:S02]  /*5e470*/  IMAD.MOV.U32 R7, RZ, RZ, R11 ;  /* 0x000000ffff077224 */ /* 0x002fe400078e000b */
[----:B------:R-:W-:Y:S01]  /*5e480*/  IMAD.MOV.U32 R6, RZ, RZ, R10 ;  /* 0x000000ffff067224 */ /* 0x000fe200078e000a */
[----:B------:R-:W4:Y:S04]  /*5e490*/  LDL.LU R11, [R1+0x1764] ;  /* 0x00176400010b7983 */ /* 0x000f280000300800 */
[----:B------:R-:W4:Y:S01]  /*5e4a0*/  LDL.LU R10, [R1+0x1768] ;  /* 0x00176800010a7983 */ /* 0x000f220000300800 */
[----:B------:R-:W-:-:S02]  /*5e4b0*/  IADD3 R181, P2, R181, R4, RZ ;  /* 0x00000004b5b57210 */ /* 0x000fc40007f5e0ff */
[-C--:B------:R-:W-:Y:S01]  /*5e4c0*/  IADD3 R197, P1, R197, R4.reuse, RZ ;  /* 0x00000004c5c57210 */ /* 0x080fe20007f3e0ff */
[----:B------:R1:W-:Y:S02]  /*5e4d0*/  LDGSTS.E [R3+0x22b00], desc[UR60][R6.64], P0 ;  /* 0x22b0000006037fae */ /* 0x0003e4000812187c */
[--C-:B------:R-:W-:Y:S01]  /*5e4e0*/  IMAD.X R180, R180, 0x1, R0.reuse, P2 ;  /* 0x00000001b4b47824 */ /* 0x100fe200010e0600 */
[----:B------:R-:W-:Y:S01]  /*5e4f0*/  IADD3 R213, P2, R213, R4, RZ ;  /* 0x00000004d5d57210 */ /* 0x000fe20007f5e0ff */
[--C-:B------:R-:W-:Y:S02]  /*5e500*/  IMAD.X R196, R196, 0x1, R0.reuse, P1 ;  /* 0x00000001c4c47824 */ /* 0x100fe400008e0600 */
[----:B-1----:R-:W-:Y:S01]  /*5e510*/  IMAD.MOV.U32 R6, RZ, RZ, R181 ;  /* 0x000000ffff067224 */ /* 0x002fe200078e00b5 */
[----:B------:R-:W-:Y:S01]  /*5e520*/  MOV R7, R180 ;  /* 0x000000b400077202 */ /* 0x000fe20000000f00 */
[----:B------:R-:W-:-:S04]  /*5e530*/  IMAD.X R212, R212, 0x1, R0, P2 ;  /* 0x00000001d4d47824 */ /* 0x000fc800010e0600 */
[----:B------:R1:W-:Y:S01]  /*5e540*/  LDGSTS.E [R3+0x22f00], desc[UR60][R6.64], P0 ;  /* 0x22f0000006037fae */ /* 0x0003e2000812187c */
[-C--:B------:R-:W-:Y:S02]  /*5e550*/  IADD3 R229, P1, R229, R4.reuse, RZ ;  /* 0x00000004e5e57210 */ /* 0x080fe40007f3e0ff */
[----:B------:R-:W-:Y:S01]  /*5e560*/  IADD3 R245, P2, R245, R4, RZ ;  /* 0x00000004f5f57210 */ /* 0x000fe20007f5e0ff */
[----:B-1----:R-:W-:Y:S02]  /*5e570*/  IMAD.MOV.U32 R6, RZ, RZ, R197 ;  /* 0x000000ffff067224 */ /* 0x002fe400078e00c5 */
[----:B------:R-:W-:Y:S02]  /*5e580*/  IMAD.MOV.U32 R7, RZ, RZ, R196 ;  /* 0x000000ffff077224 */ /* 0x000fe400078e00c4 */
[----:B------:R-:W-:-:S03]  /*5e590*/  IMAD.X R228, R228, 0x1, R0, P1 ;  /* 0x00000001e4e47824 */ /* 0x000fc600008e0600 */
        /* <DEDUP_REMOVED lines=11> */
[-C--:B--2---:R-:W-:Y:S02]  /*5e650*/  IADD3 R18, P1, R18, R4.reuse, RZ ;  /* 0x0000000412127210 */ /* 0x084fe40007f3e0ff */
[----:B---3--:R-:W-:-:S03]  /*5e660*/  IADD3 R9, P2, R9, R4, RZ ;  /* 0x0000000409097210 */ /* 0x008fc60007f5e0ff */
[----:B-1----:R-:W-:Y:S01]  /*5e670*/  IMAD.MOV.U32 R6, RZ, RZ, R18 ;  /* 0x000000ffff067224 */ /* 0x002fe200078e0012 */
[----:B------:R-:W-:Y:S01]  /*5e680*/  STL [R1+0x610], R18 ;  /* 0x0006101201007387 */ /* 0x000fe20000100800 */
[--C-:B------:R-:W-:Y:S02]  /*5e690*/  IMAD.X R20, R20, 0x1, R0.reuse, P1 ;  /* 0x0000000114147824 */ /* 0x100fe400008e0600 */
[----:B------:R-:W-:Y:S02]  /*5e6a0*/  IMAD.X R16, R16, 0x1, R0, P2 ;  /* 0x0000000110107824 */ /* 0x000fe400010e0600 */
[----:B------:R-:W-:Y:S01]  /*5e6b0*/  IMAD.MOV.U32 R7, RZ, RZ, R20 ;  /* 0x000000ffff077224 */ /* 0x000fe200078e0014 */
[----:B------:R1:W-:Y:S01]  /*5e6c0*/  STL [R1+0x60c], R20 ;  /* 0x00060c1401007387 */ /* 0x0003e20000100800 */
[----:B------:R-:W-:-:S03]  /*5e6d0*/  IADD3 R15, P1, R15, R4, RZ ;  /* 0x000000040f0f7210 */ /* 0x000fc60007f3e0ff */
[----:B------:R-:W-:Y:S04]  /*5e6e0*/  STL [R1+0x1528], R9 ;  /* 0x0015280901007387 */ /* 0x000fe80000100800 */
[----:B------:R2:W-:Y:S01]  /*5e6f0*/  LDGSTS.E [R3+0x24300], desc[UR60][R6.64], P0 ;  /* 0x2430000006037fae */ /* 0x0005e2000812187c */
[----:B------:R-:W-:Y:S01]  /*5e700*/  IMAD.X R17, R17, 0x1, R0, P1 ;  /* 0x0000000111117824 */ /* 0x000fe200008e0600 */
[----:B------:R-:W-:Y:S02]  /*5e710*/  IADD3 R13, P2, R13, R4, RZ ;  /* 0x000000040d0d7210 */ /* 0x000fe40007f5e0ff */
[----:B------:R3:W-:Y:S04]  /*5e720*/  STL [R1+0x1524], R16 ;  /* 0x0015241001007387 */ /* 0x0007e80000100800 */
[----:B-1----:R-:W4:Y:S01]  /*5e730*/  LDL.LU R20, [R1+0x17e4] ;  /* 0x0017e40001147983 */ /* 0x002f220000300800 */
[----:B--2---:R-:W-:-:S03]  /*5e740*/  IMAD.MOV.U32 R6, RZ, RZ, R9 ;  /* 0x000000ffff067224 */ /* 0x004fc600078e0009 */
[----:B------:R-:W2:Y:S01]  /*5e750*/  LDL.LU R18, [R1+0x17e8] ;  /* 0x0017e80001127983 */ /* 0x000ea20000300800 */
[----:B------:R-:W-:-:S03]  /*5e760*/  IMAD.MOV.U32 R7, RZ, RZ, R16 ;  /* 0x000000ffff077224 */ /* 0x000fc600078e0010 */
[----:B---3--:R-:W3:Y:S01]  /*5e770*/  LDL.LU R16, [R1+0x17f4] ;  /* 0x0017f40001107983 */ /* 0x008ee20000300800 */
[----:B------:R-:W-:-:S03]  /*5e780*/  IMAD.X R14, R14, 0x1, R0, P2 ;  /* 0x000000010e0e7824 */ /* 0x000fc600010e0600 */
[----:B------:R-:W3:Y:S04]  /*5e790*/  LDL.LU R9, [R1+0x17f8] ;  /* 0x0017f80001097983 */ /* 0x000ee80000300800 */
[----:B------:R1:W-:Y:S04]  /*5e7a0*/  LDGSTS.E [R3+0x24700], desc[UR60][R6.64], P0 ;  /* 0x2470000006037fae */ /* 0x0003e8000812187c */
[----:B------:R-:W-:Y:S04]  /*5e7b0*/  STL [R1+0x16b0], R15 ;  /* 0x0016b00f01007387 */ /* 0x000fe80000100800 */
[----:B------:R1:W-:Y:S02]  /*5e7c0*/  STL [R1+0x16ac], R17 ;  /* 0x0016ac1101007387 */ /* 0x0003e40000100800 */
[----:B-1----:R-:W-:Y:S01]  /*5e7d0*/  IMAD.MOV.U32 R6, RZ, RZ, R15 ;  /* 0x000000ffff067224 */ /* 0x002fe200078e000f */
[----:B------:R-:W-:Y:S01]  /*5e7e0*/  MOV R7, R17 ;  /* 0x0000001100077202 */ /* 0x000fe20000000f00 */
[----:B------:R-:W-:Y:S04]  /*5e7f0*/  STL [R1+0x16e0], R13 ;  /* 0x0016e00d01007387 */ /* 0x000fe80000100800 */
[----:B------:R1:W-:Y:S04]  /*5e800*/  STL [R1+0x16dc], R14 ;  /* 0x0016dc0e01007387 */ /* 0x0003e80000100800 */
[----:B------:R1:W-:Y:S04]  /*5e810*/  LDGSTS.E [R3+0x24b00], desc[UR60][R6.64], P0 ;  /* 0x24b0000006037fae */ /* 0x0003e8000812187c */
[----:B------:R-:W3:Y:S04]  /*5e820*/  LDL.LU R17, [R1+0x1814] ;  /* 0x0018140001117983 */ /* 0x000ee80000300800 */
[----:B------:R-:W3:Y:S01]  /*5e830*/  LDL.LU R15, [R1+0x1818] ;  /* 0x00181800010f7983 */ /* 0x000ee20000300800 */
[----:B-1----:R-:W-:-:S02]  /*5e840*/  IMAD.MOV.U32 R7, RZ, RZ, R14 ;  /* 0x000000ffff077224 */ /* 0x002fc400078e000e */
[----:B------:R-:W-:Y:S01]  /*5e850*/  IMAD.MOV.U32 R6, RZ, RZ, R13 ;  /* 0x000000ffff067224 */ /* 0x000fe200078e000d */
[----:B------:R-:W3:Y:S01]  /*5e860*/  LDL.LU R14, [R1+0x1824] ;  /* 0x00182400010e7983 */ /* 0x000ee20000300800 */
[----:B----4-:R-:W-:-:S03]  /*5e870*/  IADD3 R12, P1, R12, R4, RZ ;  /* 0x000000040c0c7210 */ /* 0x010fc60007f3e0ff */
[----:B------:R-:W4:Y:S01]  /*5e880*/  LDL.LU R13, [R1+0x1828] ;  /* 0x00182800010d7983 */ /* 0x000f220000300800 */
[----:B------:R-:W-:Y:S01]  /*5e890*/  IADD3 R10, P2, R10, R4, RZ ;  /* 0x000000040a0a7210 */ /* 0x000fe20007f5e0ff */
[--C-:B------:R-:W-:Y:S02]  /*5e8a0*/  IMAD.X R19, R19, 0x1, R0.reuse, P1 ;  /* 0x0000000113137824 */ /* 0x100fe400008e0600 */
[----:B------:R1:W-:Y:S02]  /*5e8b0*/  LDGSTS.E [R3+0x24f00], desc[UR60][R6.64], P0 ;  /* 0x24f0000006037fae */ /* 0x0003e4000812187c */
[----:B------:R-:W-:Y:S02]  /*5e8c0*/  IMAD.X R11, R11, 0x1, R0, P2 ;  /* 0x000000010b0b7824 */ /* 0x000fe400010e0600 */
[----:B------:R-:W-:Y:S04]  /*5e8d0*/  STL [R1+0x1710], R12 ;  /* 0x0017100c01007387 */ /* 0x000fe80000100800 */
[----:B------:R1:W-:Y:S02]  /*5e8e0*/  STL [R1+0x170c], R19 ;  /* 0x00170c1301007387 */ /* 0x0003e40000100800 */
[----:B-1----:R-:W-:-:S02]  /*5e8f0*/  IMAD.MOV.U32 R6, RZ, RZ, R12 ;  /* 0x000000ffff067224 */ /* 0x002fc400078e000c */
[----:B------:R-:W-:Y:S01]  /*5e900*/  IMAD.MOV.U32 R7, RZ, RZ, R19 ;  /* 0x000000ffff077224 */ /* 0x000fe200078e0013 */
[----:B------:R-:W-:Y:S04]  /*5e910*/  STL [R1+0x1768], R10 ;  /* 0x0017680a01007387 */ /* 0x000fe80000100800 */
[----:B------:R1:W-:Y:S04]  /*5e920*/  STL [R1+0x1764], R11 ;  /* 0x0017640b01007387 */ /* 0x0003e80000100800 */
[----:B------:R-:W4:Y:S04]  /*5e930*/  LDL.LU R19, [R1+0x184c] ;  /* 0x00184c0001137983 */ /* 0x000f280000300800 */
[----:B------:R1:W-:Y:S04]  /*5e940*/  LDGSTS.E [R3+0x25300], desc[UR60][R6.64], P0 ;  /* 0x2530000006037fae */ /* 0x0003e8000812187c */
[----:B------:R-:W4:Y:S01]  /*5e950*/  LDL.LU R12, [R1+0x1850] ;  /* 0x00185000010c7983 */ /* 0x000f220000300800 */
[----:B-1----:R-:W-:-:S02]  /*5e960*/  IMAD.MOV.U32 R7, RZ, RZ, R11 ;  /* 0x000000ffff077224 */ /* 0x002fc400078e000b */
[----:B------:R-:W-:Y:S01]  /*5e970*/  IMAD.MOV.U32 R6, RZ, RZ, R10 ;  /* 0x000000ffff067224 */ /* 0x000fe200078e000a */
[----:B------:R-:W4:Y:S04]  /*5e980*/  LDL.LU R11, [R1+0x185c] ;  /* 0x00185c00010b7983 */ /* 0x000f280000300800 */
[----:B------:R-:W4:Y:S04]  /*5e990*/  LDL.LU R10, [R1+0x1860] ;  /* 0x00186000010a7983 */ /* 0x000f280000300800 */
[----:B------:R1:W-:Y:S01]  /*5e9a0*/  LDGSTS.E [R3+0x25700], desc[UR60][R6.64], P0 ;  /* 0x2570000006037fae */ /* 0x0003e2000812187c */
[----:B--2---:R-:W-:-:S05]  /*5e9b0*/  IADD3 R18, P1, R18, R4, RZ ;  /* 0x0000000412127210 */ /* 0x004fca0007f3e0ff */
[----:B------:R-:W-:Y:S01]  /*5e9c0*/  IMAD.X R20, R20, 0x1, R0, P1 ;  /* 0x0000000114147824 */ /* 0x000fe200008e0600 */
[----:B---3--:R-:W-:Y:S01]  /*5e9d0*/  IADD3 R9, P2, R9, R4, RZ ;  /* 0x0000000409097210 */ /* 0x008fe20007f5e0ff */
[----:B------:R-:W-:Y:S01]  /*5e9e0*/  STL [R1+0x17e8], R18 ;  /* 0x0017e81201007387 */ /* 0x000fe20000100800 */
[----:B-1----:R-:W-:-:S03]  /*5e9f0*/  MOV R6, R18 ;  /* 0x0000001200067202 */ /* 0x002fc60000000f00 */
[----:B------:R-:W-:Y:S01]  /*5ea00*/  IMAD.X R16, R16, 0x1, R0, P2 ;  /* 0x0000000110107824 */ /* 0x000fe200010e0600 */
[----:B------:R1:W-:Y:S01]  /*5ea10*/  STL [R1+0x17e4], R20 ;  /* 0x0017e41401007387 */ /* 0x0003e20000100800 */
[----:B------:R-:W-:-:S03]  /*5ea20*/  IMAD.MOV.U32 R7, RZ, RZ, R20 ;  /* 0x000000ffff077224 */ /* 0x000fc600078e0014 */
[----:B------:R-:W-:Y:S04]  /*5ea30*/  STL [R1+0x17f8], R9 ;  /* 0x0017f80901007387 */ /* 0x000fe80000100800 */
[----:B------:R2:W-:Y:S04]  /*5ea40*/  STL [R1+0x17f4], R16 ;  /* 0x0017f41001007387 */ /* 0x0005e80000100800 */
[----:B-1----:R-:W3:Y:S04]  /*5ea50*/  LDL.LU R20, [R1+0x1864] ;  /* 0x0018640001147983 */ /* 0x002ee80000300800 */
[----:B------:R-:W3:Y:S04]  /*5ea60*/  LDL.LU R18, [R1+0x1868] ;  /* 0x0018680001127983 */ /* 0x000ee80000300800 */
[----:B------:R1:W-:Y:S01]  /*5ea70*/  LDGSTS.E [R3+0x25b00], desc[UR60][R6.64], P0 ;  /* 0x25b0000006037fae */ /* 0x0003e2000812187c */
[----:B------:R-:W-:Y:S01]  /*5ea80*/  IADD3 R15, P1, R15, R4, RZ ;  /* 0x000000040f0f7210 */ /* 0x000fe20007f3e0ff */
[----:B-1----:R-:W-:-:S02]  /*5ea90*/  IMAD.MOV.U32 R6, RZ, RZ, R9 ;  /* 0x000000ffff067224 */ /* 0x002fc400078e0009 */
[----:B------:R-:W-:Y:S02]  /*5eaa0*/  IMAD.MOV.U32 R7, RZ, RZ, R16 ;  /* 0x000000ffff077224 */ /* 0x000fe400078e0010 */
[----:B------:R-:W-:Y:S01]  /*5eab0*/  IMAD.X R17, R17, 0x1, R0, P1 ;  /* 0x0000000111117824 */ /* 0x000fe200008e0600 */
[----:B--2---:R-:W2:Y:S01]  /*5eac0*/  LDL.LU R16, [R1+0x186c] ;  /* 0x00186c0001107983 */ /* 0x004ea20000300800 */
[----:B----4-:R-:W-:-:S03]  /*5ead0*/  IADD3 R13, P2, R13, R4, RZ ;  /* 0x000000040d0d7210 */ /* 0x010fc60007f5e0ff */
[----:B------:R-:W4:Y:S02]  /*5eae0*/  LDL.LU R9, [R1+0x1870] ;  /* 0x0018700001097983 */ /* 0x000f240000300800 */
[----:B------:R-:W-:Y:S02]  /*5eaf0*/  IMAD.X R14, R14, 0x1, R0, P2 ;  /* 0x000000010e0e7824 */ /* 0x000fe400010e0600 */
[----:B------:R-:W-:Y:S04]  /*5eb00*/  STL [R1+0x1818], R15 ;  /* 0x0018180f01007387 */ /* 0x000fe80000100800 */
[----:B------:R1:W-:Y:S04]  /*5eb10*/  LDGSTS.E [R3+0x25f00], desc[UR60][R6.64], P0 ;  /* 0x25f0000006037fae */ /* 0x0003e8000812187c */
[----:B------:R1:W-:Y:S04]  /*5eb20*/  STL [R1+0x1814], R17 ;  /* 0x0018141101007387 */ /* 0x0003e80000100800 */
[----:B------:R-:W-:Y:S01]  /*5eb30*/  STL [R1+0x1828], R13 ;  /* 0x0018280d01007387 */ /* 0x000fe20000100800 */
[----:B-1----:R-:W-:-:S03]  /*5eb40*/  IMAD.MOV.U32 R6, RZ, RZ, R15 ;  /* 0x000000ffff067224 */ /* 0x002fc600078e000f */
[----:B------:R1:W-:Y:S01]  /*5eb50*/  STL [R1+0x1824], R14 ;  /* 0x0018240e01007387 */ /* 0x0003e20000100800 */
[----:B------:R-:W-:-:S03]  /*5eb60*/  IMAD.MOV.U32 R7, RZ, RZ, R17 ;  /* 0x000000ffff077224 */ /* 0x000fc600078e0011 */
[----:B------:R-:W2:Y:S04]  /*5eb70*/  LDL.LU R17, [R1+0x1874] ;  /* 0x0018740001117983 */ /* 0x000ea80000300800 */
[----:B------:R-:W2:Y:S04]  /*5eb80*/  LDL.LU R15, [R1+0x1878] ;  /* 0x00187800010f7983 */ /* 0x000ea80000300800 */
[----:B------:R1:W-:Y:S01]  /*5eb90*/  LDGSTS.E [R3+0x26300], desc[UR60][R6.64], P0 ;  /* 0x2630000006037fae */ /* 0x0003e2000812187c */
[----:B------:R-:W-:Y:S01]  /*5eba0*/  IADD3 R12, P1, R12, R4, RZ ;  /* 0x000000040c0c7210 */ /* 0x000fe20007f3e0ff */
[----:B-1----:R-:W-:-:S02]  /*5ebb0*/  IMAD.MOV.U32 R7, RZ, RZ, R14 ;  /* 0x000000ffff077224 */ /* 0x002fc400078e000e */
[----:B------:R-:W-:Y:S01]  /*5ebc0*/  IMAD.MOV.U32 R6, RZ, RZ, R13 ;  /* 0x000000ffff067224 */ /* 0x000fe200078e000d */
[----:B------:R-:W2:Y:S01]  /*5ebd0*/  LDL.LU R14, [R1+0x187c] ;  /* 0x00187c00010e7983 */ /* 0x000ea20000300800 */
[----:B------:R-:W-:-:S03]  /*5ebe0*/  IADD3 R10, P2, R10, R4, RZ ;  /* 0x000000040a0a7210 */ /* 0x000fc60007f5e0ff */
[----:B------:R-:W2:Y:S01]  /*5ebf0*/  LDL.LU R13, [R1+0x1880] ;  /* 0x00188000010d7983 */ /* 0x000ea20000300800 */
[----:B------:R-:W-:Y:S01]  /*5ec00*/  IMAD.X R19, R19, 0x1, R0, P1 ;  /* 0x0000000113137824 */ /* 0x000fe200008e0600 */
[----:B------:R-:W-:Y:S02]  /*5ec10*/  IADD3.X R11, R11, R0, RZ, P2, !PT ;  /* 0x000000000b0b7210 */ /* 0x000fe400017fe4ff */
[----:B------:R-:W-:Y:S04]  /*5ec20*/  STL [R1+0x1850], R12 ;  /* 0x0018500c01007387 */ /* 0x000fe80000100800 */
[----:B------:R1:W-:Y:S04]  /*5ec30*/  STL [R1+0x184c], R19 ;  /* 0x00184c1301007387 */ /* 0x0003e80000100800 */
[----:B------:R1:W-:Y:S04]  /*5ec40*/  LDGSTS.E [R3+0x26700], desc[UR60][R6.64], P0 ;  /* 0x2670000006037fae */ /* 0x0003e8000812187c */
[----:B------:R-:W-:Y:S04]  /*5ec50*/  STL [R1+0x1860], R10 ;  /* 0x0018600a01007387 */ /* 0x000fe80000100800 */
[----:B------:R1:W-:Y:S02]  /*5ec60*/  STL [R1+0x185c], R11 ;  /* 0x00185c0b01007387 */ /* 0x0003e40000100800 */
[----:B-1----:R-:W-:-:S02]  /*5ec70*/  IMAD.MOV.U32 R6, RZ, RZ, R12 ;  /* 0x000000ffff067224 */ /* 0x002fc400078e000c */
[----:B------:R-:W-:Y:S02]  /*5ec80*/  IMAD.MOV.U32 R7, RZ, RZ, R19 ;  /* 0x000000ffff077224 */ /* 0x000fe400078e0013 */
[----:B------:R-:W2:Y:S04]  /*5ec90*/  LDL.LU R19, [R1+0xe04] ;  /* 0x000e040001137983 */ /* 0x000ea80000300800 */
[----:B------:R-:W2:Y:S04]  /*5eca0*/  LDL.LU R12, [R1+0xe08] ;  /* 0x000e0800010c7983 */ /* 0x000ea80000300800 */
[----:B------:R1:W-:Y:S02]  /*5ecb0*/  LDGSTS.E [R3+0x26b00], desc[UR60][R6.64], P0 ;  /* 0x26b0000006037fae */ /* 0x0003e4000812187c */
[----:B-1----:R-:W-:-:S02]  /*5ecc0*/  IMAD.MOV.U32 R7, RZ, RZ, R11 ;  /* 0x000000ffff077224 */ /* 0x002fc400078e000b */
[----:B------:R-:W-:Y:S01]  /*5ecd0*/  IMAD.MOV.U32 R6, RZ, RZ, R10 ;  /* 0x000000ffff067224 */ /* 0x000fe200078e000a */
[----:B------:R-:W2:Y:S04]  /*5ece0*/  LDL.LU R11, [R1+0xe44] ;  /* 0x000e4400010b7983 */ /* 0x000ea80000300800 */
[----:B------:R-:W2:Y:S04]  /*5ecf0*/  LDL.LU R10, [R1+0xe48] ;  /* 0x000e4800010a7983 */ /* 0x000ea80000300800 */
[----:B------:R1:W-:Y:S01]  /*5ed00*/  LDGSTS.E [R3+0x26f00], desc[UR60][R6.64], P0 ;  /* 0x26f0000006037fae */ /* 0x0003e2000812187c */
[----:B---3--:R-:W-:-:S05]  /*5ed10*/  IADD3 R18, P1, R18, R4, RZ ;  /* 0x0000000412127210 */ /* 0x008fca0007f3e0ff */
[----:B------:R-:W-:Y:S02]  /*5ed20*/  IMAD.X R20, R20, 0x1, R0, P1 ;  /* 0x0000000114147824 */ /* 0x000fe400008e0600 */
[----:B-1----:R-:W-:Y:S02]  /*5ed30*/  IMAD.MOV.U32 R6, RZ, RZ, R18 ;  /* 0x000000ffff067224 */ /* 0x002fe400078e0012 */
[----:B------:R-:W-:Y:S01]  /*5ed40*/  IMAD.MOV.U32 R7, RZ, RZ, R20 ;  /* 0x000000ffff077224 */ /* 0x000fe200078e0014 */
[----:B------:R1:W-:Y:S04]  /*5ed50*/  STL [R1+0x1868], R18 ;  /* 0x0018681201007387 */ /* 0x0003e80000100800 */
[----:B------:R-:W-:Y:S04]  /*5ed60*/  STL [R1+0x1864], R20 ;  /* 0x0018641401007387 */ /* 0x000fe80000100800 */
[----:B------:R3:W-:Y:S01]  /*5ed70*/  LDGSTS.E [R3+0x27300], desc[UR60][R6.64], P0 ;  /* 0x2730000006037fae */ /* 0x0007e2000812187c */
[----:B----4-:R-:W-:-:S05]  /*5ed80*/  IADD3 R9, P2, R9, R4, RZ ;  /* 0x0000000409097210 */ /* 0x010fca0007f5e0ff */
[----:B--2---:R-:W-:Y:S01]  /*5ed90*/  IMAD.X R16, R16, 0x1, R0, P2 ;  /* 0x0000000110107824 */ /* 0x004fe200010e0600 */
[----:B------:R2:W-:Y:S01]  /*5eda0*/  STL [R1+0x1870], R9 ;  /* 0x0018700901007387 */ /* 0x0005e20000100800 */
[----:B---3--:R-:W-:Y:S02]  /*5edb0*/  IMAD.MOV.U32 R6, RZ, RZ, R9 ;  /* 0x000000ffff067224 */ /* 0x008fe400078e0009 */
[----:B------:R-:W-:Y:S01]  /*5edc0*/  IMAD.MOV.U32 R7, RZ, RZ, R16 ;  /* 0x000000ffff077224 */ /* 0x000fe200078e0010 */
[----:B------:R3:W-:Y:S04]  /*5edd0*/  STL [R1+0x186c], R16 ;  /* 0x00186c1001007387 */ /* 0x0007e80000100800 */
[----:B-1----:R-:W4:Y:S04]  /*5ede0*/  LDL.LU R18, [R1+0xe84] ;  /* 0x000e840001127983 */ /* 0x002f280000300800 */
[----:B--2---:R-:W2:Y:S04]  /*5edf0*/  LDL.LU R9, [R1+0xe88] ;  /* 0x000e880001097983 */ /* 0x004ea80000300800 */
[----:B---3--:R-:W3:Y:S04]  /*5ee00*/  LDL.LU R16, [R1+0xec4] ;  /* 0x000ec40001107983 */ /* 0x008ee80000300800 */
[----:B------:R1:W-:Y:S01]  /*5ee10*/  LDGSTS.E [R3+0x27700], desc[UR60][R6.64], P0 ;  /* 0x2770000006037fae */ /* 0x0003e2000812187c */
[----:B------:R-:W-:-:S04]  /*5ee20*/  IADD3 R15, P1, R15, R4, RZ ;  /* 0x000000040f0f7210 */ /* 0x000fc80007f3e0ff */
[----:B------:R-:W-:Y:S01]  /*5ee30*/  IADD3.X R17, R17, R0, RZ, P1, !PT ;  /* 0x0000000011117210 */ /* 0x000fe20000ffe4ff */
[----:B------:R1:W-:Y:S04]  /*5ee40*/  STL [R1+0x1878], R15 ;  /* 0x0018780f01007387 */ /* 0x0003e80000100800 */
[----:B------:R1:W-:Y:S02]  /*5ee50*/  STL [R1+0x1874], R17 ;  /* 0x0018741101007387 */ /* 0x0003e40000100800 */
[----:B-1----:R-:W-:Y:S01]  /*5ee60*/  IMAD.MOV.U32 R6, RZ, RZ, R15 ;  /* 0x000000ffff067224 */ /* 0x002fe200078e000f */
[----:B------:R-:W-:-:S05]  /*5ee70*/  IADD3 R13, P2, R13, R4, RZ ;  /* 0x000000040d0d7210 */ /* 0x000fca0007f5e0ff */
[----:B------:R-:W-:Y:S04]  /*5ee80*/  STL [R1+0x1880], R13 ;  /* 0x0018800d01007387 */ /* 0x000fe80000100800 */
[----:B------:R-:W3:Y:S01]  /*5ee90*/  LDL.LU R15, [R1+0xec8] ;  /* 0x000ec800010f7983 */ /* 0x000ee20000300800 */
[----:B------:R-:W-:Y:S02]  /*5eea0*/  IMAD.MOV.U32 R7, RZ, RZ, R17 ;  /* 0x000000ffff077224 */ /* 0x000fe400078e0011 */
[----:B------:R-:W-:-:S03]  /*5eeb0*/  IMAD.X R14, R14, 0x1, R0, P2 ;  /* 0x000000010e0e7824 */ /* 0x000fc600010e0600 */
[----:B------:R1:W-:Y:S04]  /*5eec0*/  LDGSTS.E [R3+0x27b00], desc[UR60][R6.64], P0 ;  /* 0x27b0000006037fae */ /* 0x0003e8000812187c */
[----:B------:R1:W-:Y:S04]  /*5eed0*/  STL [R1+0x187c], R14 ;  /* 0x00187c0e01007387 */ /* 0x0003e80000100800 */
[----:B------:R-:W3:Y:S01]  /*5eee0*/  LDL.LU R17, [R1+0xf04] ;  /* 0x000f040001117983 */ /* 0x000ee20000300800 */
[----:B-1----:R-:W-:Y:S01]  /*5eef0*/  IMAD.MOV.U32 R6, RZ, RZ, R13 ;  /* 0x000000ffff067224 */ /* 0x002fe200078e000d */
[----:B------:R-:W-:Y:S01]  /*5ef00*/  IADD3 R12, P1, R12, R4, RZ ;  /* 0x000000040c0c7210 */ /* 0x000fe20007f3e0ff */
[----:B------:R-:W-:-:S02]  /*5ef10*/  IMAD.MOV.U32 R7, RZ, RZ, R14 ;  /* 0x000000ffff077224 */ /* 0x000fc400078e000e */
[----:B------:R-:W3:Y:S02]  /*5ef20*/  LDL.LU R14, [R1+0xf08] ;  /* 0x000f0800010e7983 */ /* 0x000ee40000300800 */
[----:B------:R-:W-:Y:S02]  /*5ef30*/  IMAD.X R19, R19, 0x1, R0, P1 ;  /* 0x0000000113137824 */ /* 0x000fe400008e0600 */
[----:B------:R-:W3:Y:S04]  /*5ef40*/  LDL.LU R13, [R1+0xf44] ;  /* 0x000f4400010d7983 */ /* 0x000ee80000300800 */
[----:B------:R1:W-:Y:S04]  /*5ef50*/  STL [R1+0xe08], R12 ;  /* 0x000e080c01007387 */ /* 0x0003e80000100800 */
[----:B------:R1:W-:Y:S04]  /*5ef60*/  LDGSTS.E [R3+0x27f00], desc[UR60][R6.64], P0 ;  /* 0x27f0000006037fae */ /* 0x0003e8000812187c */
[----:B------:R-:W-:Y:S01]  /*5ef70*/  STL [R1+0xe04], R19 ;  /* 0x000e041301007387 */ /* 0x000fe20000100800 */
[----:B------:R-:W-:Y:S01]  /*5ef80*/  IADD3 R10, P2, R10, R4, RZ ;  /* 0x000000040a0a7210 */ /* 0x000fe20007f5e0ff */
[----:B-1----:R-:W-:-:S04]  /*5ef90*/  IMAD.MOV.U32 R6, RZ, RZ, R12 ;  /* 0x000000ffff067224 */ /* 0x002fc800078e000c */
[----:B------:R-:W-:Y:S04]  /*5efa0*/  STL [R1+0xe48], R10 ;  /* 0x000e480a01007387 */ /* 0x000fe80000100800 */
[----:B------:R-:W3:Y:S01]  /*5efb0*/  LDL.LU R12, [R1+0xf48] ;  /* 0x000f4800010c7983 */ /* 0x000ee20000300800 */
[----:B------:R-:W-:Y:S01]  /*5efc0*/  LOP3.LUT R3, R167, 0x70, RZ, 0x3c, !PT ;  /* 0x00000070a7037812 */ /* 0x000fe200078e3cff */
[----:B------:R-:W-:Y:S02]  /*5efd0*/  IMAD.MOV.U32 R7, RZ, RZ, R19 ;  /* 0x000000ffff077224 */ /* 0x000fe400078e0013 */
[----:B------:R-:W-:Y:S02]  /*5efe0*/  IMAD.X R11, R11, 0x1, R0, P2 ;  /* 0x000000010b0b7824 */ /* 0x000fe400010e0600 */
[----:B------:R-:W-:-:S03]  /*5eff0*/  IMAD.IADD R3, R3, 0x1, R8 ;  /* 0x0000000103037824 */ /* 0x000fc600078e0208 */
[----:B------:R1:W-:Y:S04]  /*5f000*/  STL [R1+0xe44], R11 ;  /* 0x000e440b01007387 */ /* 0x0003e80000100800 */
[----:B------:R1:W-:Y:S02]  /*5f010*/  LDGSTS.E [R3+0x380], desc[UR60][R6.64], P0 ;  /* 0x0038000006037fae */ /* 0x0003e4000812187c */
[----:B-1----:R-:W-:Y:S01]  /*5f020*/  IMAD.MOV.U32 R7, RZ, RZ, R11 ;  /* 0x000000ffff077224 */ /* 0x002fe200078e000b */
[----:B------:R-:W-:Y:S01]  /*5f030*/  MOV R6, R10 ;  /* 0x0000000a00067202 */ /* 0x000fe20000000f00 */
[----:B------:R-:W3:Y:S04]  /*5f040*/  LDL.LU R11, [R1+0xf84] ;  /* 0x000f8400010b7983 */ /* 0x000ee80000300800 */
[----:B------:R-:W3:Y:S04]  /*5f050*/  LDL.LU R10, [R1+0xf88] ;  /* 0x000f8800010a7983 */ /* 0x000ee80000300800 */
[----:B------:R-:W3:Y:S04]  /*5f060*/  LDL.LU R19, [R1+0xfc4] ;  /* 0x000fc40001137983 */ /* 0x000ee80000300800 */
[----:B------:R1:W-:Y:S01]  /*5f070*/  LDGSTS.E [R3+0x780], desc[UR60][R6.64], P0 ;  /* 0x0078000006037fae */ /* 0x0003e2000812187c */
[----:B--2---:R-:W-:-:S05]  /*5f080*/  IADD3 R9, P1, R9, R4, RZ ;  /* 0x0000000409097210 */ /* 0x004fca0007f3e0ff */
[----:B----4-:R-:W-:Y:S01]  /*5f090*/  IMAD.X R18, R18, 0x1, R0, P1 ;  /* 0x0000000112127824 */ /* 0x010fe200008e0600 */
[----:B------:R2:W-:Y:S01]  /*5f0a0*/  STL [R1+0xe88], R9 ;  /* 0x000e880901007387 */ /* 0x0005e20000100800 */
[----:B-1----:R-:W-:-:S03]  /*5f0b0*/  IMAD.MOV.U32 R6, RZ, RZ, R9 ;  /* 0x000000ffff067224 */ /* 0x002fc600078e0009 */
[----:B------:R1:W-:Y:S01]  /*5f0c0*/  STL [R1+0xe84], R18 ;  /* 0x000e841201007387 */ /* 0x0003e20000100800 */
[----:B------:R-:W-:-:S05]  /*5f0d0*/  IMAD.MOV.U32 R7, RZ, RZ, R18 ;  /* 0x000000ffff077224 */ /* 0x000fca00078e0012 */
[----:B------:R4:W-:Y:S01]  /*5f0e0*/  LDGSTS.E [R3+0xb80], desc[UR60][R6.64], P0 ;  /* 0x00b8000006037fae */ /* 0x0009e2000812187c */
[----:B---3--:R-:W-:-:S05]  /*5f0f0*/  IADD3 R15, P2, R15, R4, RZ ;  /* 0x000000040f0f7210 */ /* 0x008fca0007f5e0ff */
[----:B------:R-:W-:Y:S01]  /*5f100*/  IMAD.X R16, R16, 0x1, R0, P2 ;  /* 0x0000000110107824 */ /* 0x000fe200010e0600 */
[----:B------:R-:W-:Y:S04]  /*5f110*/  STL [R1+0xec8], R15 ;  /* 0x000ec80f01007387 */ /* 0x000fe80000100800 */
[----:B--2---:R-:W2:Y:S04]  /*5f120*/  LDL.LU R9, [R1+0xfc8] ;  /* 0x000fc80001097983 */ /* 0x004ea80000300800 */
[----:B------:R3:W-:Y:S04]  /*5f130*/  STL [R1+0xec4], R16 ;  /* 0x000ec41001007387 */ /* 0x0007e80000100800 */
[----:B-1----:R-:W2:Y:S04]  /*5f140*/  LDL.LU R18, [R1+0x1004] ;  /* 0x0010040001127983 */ /* 0x002ea80000300800 */
[----:B------:R-:W2:Y:S01]  /*5f150*/  LDL.LU R8, [R1+0x1008] ;  /* 0x0010080001087983 */ /* 0x000ea20000300800 */
[----:B----4-:R-:W-:-:S02]  /*5f160*/  IMAD.MOV.U32 R7, RZ, RZ, R16 ;  /* 0x000000ffff077224 */ /* 0x010fc400078e0010 */
[----:B------:R-:W-:Y:S01]  /*5f170*/  IMAD.MOV.U32 R6, RZ, RZ, R15 ;  /* 0x000000ffff067224 */ /* 0x000fe200078e000f */
[----:B---3--:R-:W3:Y:S01]  /*5f180*/  LDL.LU R16, [R1+0x1044] ;  /* 0x0010440001107983 */ /* 0x008ee20000300800 */
[----:B------:R-:W-:-:S03]  /*5f190*/  IADD3 R14, P1, R14, R4, RZ ;  /* 0x000000040e0e7210 */ /* 0x000fc60007f3e0ff */
[----:B------:R-:W4:Y:S02]  /*5f1a0*/  LDL.LU R15, [R1+0x1048] ;  /* 0x00104800010f7983 */ /* 0x000f240000300800 */
[----:B------:R-:W-:Y:S02]  /*5f1b0*/  IMAD.X R17, R17, 0x1, R0, P1 ;  /* 0x0000000111117824 */ /* 0x000fe400008e0600 */
[----:B------:R-:W-:Y:S04]  /*5f1c0*/  STL [R1+0xf08], R14 ;  /* 0x000f080e01007387 */ /* 0x000fe80000100800 */
[----:B------:R1:W-:Y:S04]  /*5f1d0*/  LDGSTS.E [R3+0xf80], desc[UR60][R6.64], P0 ;  /* 0x00f8000006037fae */ /* 0x0003e8000812187c */
[----:B------:R1:W-:Y:S01]  /*5f1e0*/  STL [R1+0xf04], R17 ;  /* 0x000f041101007387 */ /* 0x0003e20000100800 */
[----:B------:R-:W-:Y:S01]  /*5f1f0*/  IADD3 R12, P2, R12, R4, RZ ;  /* 0x000000040c0c7210 */ /* 0x000fe20007f5e0ff */
[----:B-1----:R-:W-:Y:S01]  /*5f200*/  IMAD.MOV.U32 R6, RZ, RZ, R14 ;  /* 0x000000ffff067224 */ /* 0x002fe200078e000e */
[----:B------:R-:W-:-:S03]  /*5f210*/  MOV R7, R17 ;  /* 0x0000001100077202 */ /* 0x000fc60000000f00 */
[----:B------:R-:W-:Y:S01]  /*5f220*/  IMAD.X R13, R13, 0x1, R0, P2 ;  /* 0x000000010d0d7824 */ /* 0x000fe200010e0600 */
[----:B------:R-:W-:Y:S04]  /*5f230*/  STL [R1+0xf48], R12 ;  /* 0x000f480c01007387 */ /* 0x000fe80000100800 */
[----:B------:R-:W3:Y:S04]  /*5f240*/  LDL.LU R17, [R1+0x1084] ;  /* 0x0010840001117983 */ /* 0x000ee80000300800 */
[----:B------:R1:W-:Y:S04]  /*5f250*/  STL [R1+0xf44], R13 ;  /* 0x000f440d01007387 */ /* 0x0003e80000100800 */
[----:B------:R-:W3:Y:S04]  /*5f260*/  LDL.LU R14, [R1+0x1088] ;  /* 0x00108800010e7983 */ /* 0x000ee80000300800 */
[----:B------:R1:W-:Y:S02]  /*5f270*/  LDGSTS.E [R3+0x1380], desc[UR60][R6.64], P0 ;  /* 0x0138000006037fae */ /* 0x0003e4000812187c */
[----:B-1----:R-:W-:-:S02]  /*5f280*/  IMAD.MOV.U32 R7, RZ, RZ, R13 ;  /* 0x000000ffff077224 */ /* 0x002fc400078e000d */
[----:B------:R-:W-:Y:S01]  /*5f290*/  IMAD.MOV.U32 R6, RZ, RZ, R12 ;  /* 0x000000ffff067224 */ /* 0x000fe200078e000c */
        /* <DEDUP_REMOVED lines=10> */
[----:B--2---:R-:W-:-:S05]  /*5f340*/  IADD3 R9, P2, R9, R4, RZ ;  /* 0x0000000409097210 */ /* 0x004fca0007f5e0ff */
[--C-:B------:R-:W-:Y:S01]  /*5f350*/  IMAD.X R19, R19, 0x1, R0.reuse, P2 ;  /* 0x0000000113137824 */ /* 0x100fe200010e0600 */
[----:B------:R2:W-:Y:S01]  /*5f360*/  STL [R1+0xfc8], R9 ;  /* 0x000fc80901007387 */ /* 0x0005e20000100800 */
[----:B-1----:R-:W-:Y:S01]  /*5f370*/  IMAD.MOV.U32 R6, RZ, RZ, R9 ;  /* 0x000000ffff067224 */ /* 0x002fe200078e0009 */
[-C--:B------:R-:W-:Y:S02]  /*5f380*/  IADD3 R8, P1, R8, R4.reuse, RZ ;  /* 0x0000000408087210 */ /* 0x080fe40007f3e0ff */
[----:B------:R-:W3:Y:S01]  /*5f390*/  LDL.LU R11, [R1+0x1104] ;  /* 0x00110400010b7983 */ /* 0x000ee20000300800 */
[----:B------:R-:W-:Y:S02]  /*5f3a0*/  IMAD.MOV.U32 R7, RZ, RZ, R19 ;  /* 0x000000ffff077224 */ /* 0x000fe400078e0013 */
[----:B------:R-:W-:Y:S01]  /*5f3b0*/  IMAD.X R18, R18, 0x1, R0, P1 ;  /* 0x0000000112127824 */ /* 0x000fe200008e0600 */
[----:B------:R-:W-:Y:S01]  /*5f3c0*/  STL [R1+0xfc4], R19 ;  /* 0x000fc41301007387 */ /* 0x000fe20000100800 */
[----:B----4-:R-:W-:-:S03]  /*5f3d0*/  IADD3 R15, P2, R15, R4, RZ ;  /* 0x000000040f0f7210 */ /* 0x010fc60007f5e0ff */
[----:B------:R-:W4:Y:S04]  /*5f3e0*/  LDL.LU R10, [R1+0x1108] ;  /* 0x00110800010a7983 */ /* 0x000f280000300800 */
[----:B--2---:R-:W2:Y:S04]  /*5f3f0*/  LDL.LU R9, [R1+0x1144] ;  /* 0x0011440001097983 */ /* 0x004ea80000300800 */
[----:B------:R1:W-:Y:S04]  /*5f400*/  STL [R1+0x1008], R8 ;  /* 0x0010080801007387 */ /* 0x0003e80000100800 */
[----:B------:R1:W-:Y:S04]  /*5f410*/  LDGSTS.E [R3+0x1f80], desc[UR60][R6.64], P0 ;  /* 0x01f8000006037fae */ /* 0x0003e8000812187c */
[----:B------:R3:W-:Y:S04]  /*5f420*/  STL [R1+0x1004], R18 ;  /* 0x0010041201007387 */ /* 0x0007e80000100800 */
[----:B------:R-:W-:Y:S01]  /*5f430*/  STL [R1+0x1048], R15 ;  /* 0x0010480f01007387 */ /* 0x000fe20000100800 */
[----:B-1----:R-:W-:-:S03]  /*5f440*/  MOV R6, R8 ;  /* 0x0000000800067202 */ /* 0x002fc60000000f00 */
[----:B------:R-:W2:Y:S01]  /*5f450*/  LDL.LU R8, [R1+0x1148] ;  /* 0x0011480001087983 */ /* 0x000ea20000300800 */
[----:B------:R-:W-:Y:S02]  /*5f460*/  IMAD.MOV.U32 R7, RZ, RZ, R18 ;  /* 0x000000ffff077224 */ /* 0x000fe400078e0012 */
[----:B---3--:R-:W-:-:S03]  /*5f470*/  IMAD.X R16, R16, 0x1, R0, P2 ;  /* 0x0000000110107824 */ /* 0x008fc600010e0600 */
[----:B------:R1:W-:Y:S04]  /*5f480*/  LDGSTS.E [R3+0x2380], desc[UR60][R6.64], P0 ;  /* 0x0238000006037fae */ /* 0x0003e8000812187c */
[----:B------:R3:W-:Y:S04]  /*5f490*/  STL [R1+0x1044], R16 ;  /* 0x0010441001007387 */ /* 0x0007e80000100800 */
[----:B------:R-:W2:Y:S01]  /*5f4a0*/  LDL.LU R18, [R1+0x1184] ;  /* 0x0011840001127983 */ /* 0x000ea20000300800 */
[----:B------:R-:W-:Y:S01]  /*5f4b0*/  IADD3 R14, P1, R14, R4, RZ ;  /* 0x000000040e0e7210 */ /* 0x000fe20007f3e0ff */
[----:B-1----:R-:W-:-:S02]  /*5f4c0*/  IMAD.MOV.U32 R6, RZ, RZ, R15 ;  /* 0x000000ffff067224 */ /* 0x002fc400078e000f */
[----:B------:R-:W-:Y:S02]  /*5f4d0*/  IMAD.MOV.U32 R7, RZ, RZ, R16 ;  /* 0x000000ffff077224 */ /* 0x000fe400078e0010 */
[----:B------:R-:W-:Y:S01]  /*5f4e0*/  IMAD.X R17, R17, 0x1, R0, P1 ;  /* 0x0000000111117824 */ /* 0x000fe200008e0600 */
[----:B---3--:R-:W3:Y:S04]  /*5f4f0*/  LDL.LU R16, [R1+0x1188] ;  /* 0x0011880001107983 */ /* 0x008ee80000300800 */
[----:B------:R-:W3:Y:S04]  /*5f500*/  LDL.LU R15, [R1+0x11c4] ;  /* 0x0011c400010f7983 */ /* 0x000ee80000300800 */
[----:B------:R1:W-:Y:S04]  /*5f510*/  STL [R1+0x1088], R14 ;  /* 0x0010880e01007387 */ /* 0x0003e80000100800 */
[----:B------:R1:W-:Y:S01]  /*5f520*/  LDGSTS.E [R3+0x2780], desc[UR60][R6.64], P0 ;  /* 0x0278000006037fae */ /* 0x0003e2000812187c */
[----:B------:R-:W-:-:S03]  /*5f530*/  IADD3 R12, P2, R12, R4, RZ ;  /* 0x000000040c0c7210 */ /* 0x000fc60007f5e0ff */
[----:B------:R-:W-:Y:S04]  /*5f540*/  STL [R1+0x1084], R17 ;  /* 0x0010841101007387 */ /* 0x000fe80000100800 */
[----:B------:R-:W-:Y:S01]  /*5f550*/  STL [R1+0x10c8], R12 ;  /* 0x0010c80c01007387 */ /* 0x000fe20000100800 */
[----:B-1----:R-:W-:-:S03]  /*5f560*/  IMAD.MOV.U32 R6, RZ, RZ, R14 ;  /* 0x000000ffff067224 */ /* 0x002fc600078e000e */
[----:B------:R-:W3:Y:S01]  /*5f570*/  LDL.LU R14, [R1+0x11c8] ;  /* 0x0011c800010e7983 */ /* 0x000ee20000300800 */
[----:B------:R-:W-:Y:S02]  /*5f580*/  IMAD.MOV.U32 R7, RZ, RZ, R17 ;  /* 0x000000ffff077224 */ /* 0x000fe400078e0011 */
[----:B------:R-:W-:-:S03]  /*5f590*/  IMAD.X R13, R13, 0x1, R0, P2 ;  /* 0x000000010d0d7824 */ /* 0x000fc600010e0600 */
[----:B------:R1:W-:Y:S04]  /*5f5a0*/  LDGSTS.E [R3+0x2b80], desc[UR60][R6.64], P0 ;  /* 0x02b8000006037fae */ /* 0x0003e8000812187c */
[----:B------:R1:W-:Y:S02]  /*5f5b0*/  STL [R1+0x10c4], R13 ;  /* 0x0010c40d01007387 */ /* 0x0003e40000100800 */
[----:B-1----:R-:W-:Y:S02]  /*5f5c0*/  IMAD.MOV.U32 R7, RZ, RZ, R13 ;  /* 0x000000ffff077224 */ /* 0x002fe400078e000d */
[----:B------:R-:W-:Y:S01]  /*5f5d0*/  IMAD.MOV.U32 R6, RZ, RZ, R12 ;  /* 0x000000ffff067224 */ /* 0x000fe200078e000c */
[----:B------:R-:W3:Y:S04]  /*5f5e0*/  LDL.LU R13, [R1+0x1204] ;  /* 0x00120400010d7983 */ /* 0x000ee80000300800 */
[----:B------:R-:W3:Y:S04]  /*5f5f0*/  LDL.LU R12, [R1+0x1208] ;  /* 0x00120800010c7983 */ /* 0x000ee80000300800 */
[----:B------:R-:W3:Y:S04]  /*5f600*/  LDL.LU R19, [R1+0x1244] ;  /* 0x0012440001137983 */ /* 0x000ee80000300800 */
[----:B------:R1:W-:Y:S01]  /*5f610*/  LDGSTS.E [R3+0x2f80], desc[UR60][R6.64], P0 ;  /* 0x02f8000006037fae */ /* 0x0003e2000812187c */
[----:B----4-:R-:W-:-:S05]  /*5f620*/  IADD3 R10, P1, R10, R4, RZ ;  /* 0x000000040a0a7210 */ /* 0x010fca0007f3e0ff */
[----:B------:R-:W-:Y:S01]  /*5f630*/  IMAD.X R11, R11, 0x1, R0, P1 ;  /* 0x000000010b0b7824 */ /* 0x000fe200008e0600 */
[----:B------:R-:W-:Y:S03]  /*5f640*/  STL [R1+0x1108], R10 ;  /* 0x0011080a01007387 */ /* 0x000fe60000100800 */
[----:B-1----:R-:W-:Y:S01]  /*5f650*/  IMAD.MOV.U32 R7, RZ, RZ, R11 ;  /* 0x000000ffff077224 */ /* 0x002fe200078e000b */
[----:B------:R1:W-:Y:S01]  /*5f660*/  STL [R1+0x1104], R11 ;  /* 0x0011040b01007387 */ /* 0x0003e20000100800 */
[----:B------:R-:W-:-:S05]  /*5f670*/  IMAD.MOV.U32 R6, RZ, RZ, R10 ;  /* 0x000000ffff067224 */ /* 0x000fca00078e000a */
[----:B------:R4:W-:Y:S01]  /*5f680*/  LDGSTS.E [R3+0x3380], desc[UR60][R6.64], P0 ;  /* 0x0338000006037fae */ /* 0x0009e2000812187c */
[----:B--2---:R-:W-:-:S04]  /*5f690*/  IADD3 R8, P2, R8, R4, RZ ;  /* 0x0000000408087210 */ /* 0x004fc80007f5e0ff */
[----:B------:R-:W-:Y:S01]  /*5f6a0*/  IADD3.X R9, R9, R0, RZ, P2, !PT ;  /* 0x0000000009097210 */ /* 0x000fe200017fe4ff */
[----:B------:R-:W-:Y:S04]  /*5f6b0*/  STL [R1+0x1148], R8 ;  /* 0x0011480801007387 */ /* 0x000fe80000100800 */
[----:B-1----:R-:W2:Y:S04]  /*5f6c0*/  LDL.LU R11, [R1+0x1248] ;  /* 0x00124800010b7983 */ /* 0x002ea80000300800 */
[----:B------:R1:W-:Y:S04]  /*5f6d0*/  STL [R1+0x1144], R9 ;  /* 0x0011440901007387 */ /* 0x0003e80000100800 */
[----:B------:R-:W2:Y:S04]  /*5f6e0*/  LDL.LU R17, [R1+0x1284] ;  /* 0x0012840001117983 */ /* 0x000ea80000300800 */
[----:B------:R-:W2:Y:S01]  /*5f6f0*/  LDL.LU R10, [R1+0x1288] ;  /* 0x00128800010a7983 */ /* 0x000ea20000300800 */
[----:B----4-:R-:W-:Y:S01]  /*5f700*/  IMAD.MOV.U32 R7, RZ, RZ, R9 ;  /* 0x000000ffff077224 */ /* 0x010fe200078e0009 */
[----:B---3--:R-:W-:Y:S01]  /*5f710*/  IADD3 R16, P1, R16, R4, RZ ;  /* 0x0000000410107210 */ /* 0x008fe20007f3e0ff */
[----:B------:R-:W-:Y:S01]  /*5f720*/  IMAD.MOV.U32 R6, RZ, RZ, R8 ;  /* 0x000000ffff067224 */ /* 0x000fe200078e0008 */
[----:B-1----:R-:W3:Y:S04]  /*5f730*/  LDL.LU R9, [R1+0x12c4] ;  /* 0x0012c40001097983 */ /* 0x002ee80000300800 */
[----:B------:R-:W4:Y:S01]  /*5f740*/  LDL.LU R8, [R1+0x12c8] ;  /* 0x0012c80001087983 */ /* 0x000f220000300800 */
[----:B------:R-:W-:-:S03]  /*5f750*/  IMAD.X R18, R18, 0x1, R0, P1 ;  /* 0x0000000112127824 */ /* 0x000fc600008e0600 */
        /* <DEDUP_REMOVED lines=38> */
[----:B------:R-:W-:Y:S04]  /*5f9c0*/  STL [R1+0x1284], R17 ;  /* 0x0012841101007387 */ /* 0x000fe80000100800 */
[----:B------:R-:W-:Y:S01]  /*5f9d0*/  STL [R1+0x12c8], R8 ;  /* 0x0012c80801007387 */ /* 0x000fe20000100800 */
[----:B-1----:R-:W-:-:S03]  /*5f9e0*/  IMAD.MOV.U32 R6, RZ, RZ, R10 ;  /* 0x000000ffff067224 */ /* 0x002fc600078e000a */
[----:B------:R-:W2:Y:S01]  /*5f9f0*/  LDL.LU R10, [R1+0x13c8] ;  /* 0x0013c800010a7983 */ /* 0x000ea20000300800 */
[----:B------:R-:W-:Y:S02]  /*5fa00*/  IMAD.MOV.U32 R7, RZ, RZ, R17 ;  /* 0x000000ffff077224 */ /* 0x000fe400078e0011 */
[----:B---3--:R-:W-:-:S03]  /*5fa10*/  IMAD.X R9, R9, 0x1, R0, P2 ;  /* 0x0000000109097824 */ /* 0x008fc600010e0600 */
[----:B------:R1:W-:Y:S01]  /*5fa20*/  LDGSTS.E [R3+0x4b80], desc[UR60][R6.64], P0 ;  /* 0x04b8000006037fae */ /* 0x0003e2000812187c */
[----:B------:R-:W-:-:S03]  /*5fa30*/  IADD3 R16, P1, R16, R4, RZ ;  /* 0x0000000410107210 */ /* 0x000fc60007f3e0ff */
[----:B------:R3:W-:Y:S02]  /*5fa40*/  STL [R1+0x12c4], R9 ;  /* 0x0012c40901007387 */ /* 0x0007e40000100800 */
[----:B------:R-:W-:Y:S02]  /*5fa50*/  IMAD.X R18, R18, 0x1, R0, P1 ;  /* 0x0000000112127824 */ /* 0x000fe400008e0600 */
[----:B-1----:R-:W-:Y:S01]  /*5fa60*/  IMAD.MOV.U32 R6, RZ, RZ, R8 ;  /* 0x000000ffff067224 */ /* 0x002fe200078e0008 */
[----:B------:R-:W-:Y:S02]  /*5fa70*/  MOV R7, R9 ;  /* 0x0000000900077202 */ /* 0x000fe40000000f00 */
[----:B---3--:R-:W3:Y:S04]  /*5fa80*/  LDL.LU R9, [R1+0x1404] ;  /* 0x0014040001097983 */ /* 0x008ee80000300800 */
[----:B------:R-:W3:Y:S04]  /*5fa90*/  LDL.LU R8, [R1+0x1408] ;  /* 0x0014080001087983 */ /* 0x000ee80000300800 */
[----:B------:R-:W3:Y:S01]  /*5faa0*/  LDL.LU R17, [R1+0x1444] ;  /* 0x0014440001117983 */ /* 0x000ee20000300800 */
[----:B------:R-:W-:-:S03]  /*5fab0*/  IADD3 R14, P2, R14, R4, RZ ;  /* 0x000000040e0e7210 */ /* 0x000fc60007f5e0ff */
[----:B------:R1:W-:Y:S04]  /*5fac0*/  STL [R1+0x1308], R16 ;  /* 0x0013081001007387 */ /* 0x0003e80000100800 */
[----:B------:R1:W-:Y:S04]  /*5fad0*/  LDGSTS.E [R3+0x4f80], desc[UR60][R6.64], P0 ;  /* 0x04f8000006037fae */ /* 0x0003e8000812187c */
        /* <DEDUP_REMOVED lines=16> */
[----:B------:R-:W-:Y:S01]  /*5fbe0*/  STL [R1+0x1388], R12 ;  /* 0x0013880c01007387 */ /* 0x000fe20000100800 */
[----:B-1----:R-:W-:Y:S02]  /*5fbf0*/  IMAD.MOV.U32 R6, RZ, RZ, R12 ;  /* 0x000000ffff067224 */ /* 0x002fe400078e000c */
[----:B------:R-:W-:Y:S01]  /*5fc00*/  IMAD.MOV.U32 R7, RZ, RZ, R13 ;  /* 0x000000ffff077224 */ /* 0x000fe200078e000d */
[----:B------:R1:W-:Y:S04]  /*5fc10*/  STL [R1+0x1384], R13 ;  /* 0x0013840d01007387 */ /* 0x0003e80000100800 */
[----:B------:R4:W-:Y:S01]  /*5fc20*/  LDGSTS.E [R3+0x5b80], desc[UR60][R6.64], P0 ;  /* 0x05b8000006037fae */ /* 0x0009e2000812187c */
[----:B--2---:R-:W-:-:S05]  /*5fc30*/  IADD3 R10, P2, R10, R4, RZ ;  /* 0x000000040a0a7210 */ /* 0x004fca0007f5e0ff */
[----:B------:R-:W-:Y:S01]  /*5fc40*/  IMAD.X R11, R11, 0x1, R0, P2 ;  /* 0x000000010b0b7824 */ /* 0x000fe200010e0600 */
[----:B------:R-:W-:Y:S04]  /*5fc50*/  STL [R1+0x13c8], R10 ;  /* 0x0013c80a01007387 */ /* 0x000fe80000100800 */
[----:B------:R-:W2:Y:S01]  /*5fc60*/  LDL.LU R18, [R1+0x14c8] ;  /* 0x0014c80001127983 */ /* 0x000ea20000300800 */
[----:B----4-:R-:W-:-:S03]  /*5fc70*/  IMAD.MOV.U32 R7, RZ, RZ, R11 ;  /* 0x000000ffff077224 */ /* 0x010fc600078e000b */
[----:B------:R4:W-:Y:S01]  /*5fc80*/  STL [R1+0x13c4], R11 ;  /* 0x0013c40b01007387 */ /* 0x0009e20000100800 */
[----:B------:R-:W-:-:S03]  /*5fc90*/  MOV R6, R10 ;  /* 0x0000000a00067202 */ /* 0x000fc60000000f00 */
[----:B-1----:R-:W2:Y:S04]  /*5fca0*/  LDL.LU R13, [R1+0x1504] ;  /* 0x00150400010d7983 */ /* 0x002ea80000300800 */
[----:B------:R-:W2:Y:S04]  /*5fcb0*/  LDL.LU R12, [R1+0x1508] ;  /* 0x00150800010c7983 */ /* 0x000ea80000300800 */
[----:B----4-:R-:W4:Y:S01]  /*5fcc0*/  LDL.LU R11, [R1+0x1544] ;  /* 0x00154400010b7983 */ /* 0x010f220000300800 */
[----:B---3--:R-:W-:-:S03]  /*5fcd0*/  IADD3 R8, P1, R8, R4, RZ ;  /* 0x0000000408087210 */ /* 0x008fc60007f3e0ff */
[----:B------:R-:W3:Y:S02]  /*5fce0*/  LDL.LU R10, [R1+0x1548] ;  /* 0x00154800010a7983 */ /* 0x000ee40000300800 */
[----:B------:R-:W-:Y:S02]  /*5fcf0*/  IMAD.X R9, R9, 0x1, R0, P1 ;  /* 0x0000000109097824 */ /* 0x000fe400008e0600 */
[----:B------:R1:W-:Y:S04]  /*5fd00*/  LDGSTS.E [R3+0x5f80], desc[UR60][R6.64], P0 ;  /* 0x05f8000006037fae */ /* 0x0003e8000812187c */
[----:B------:R-:W-:Y:S04]  /*5fd10*/  STL [R1+0x1408], R8 ;  /* 0x0014080801007387 */ /* 0x000fe80000100800 */
[----:B------:R1:W-:Y:S02]  /*5fd20*/  STL [R1+0x1404], R9 ;  /* 0x0014040901007387 */ /* 0x0003e40000100800 */
[----:B-1----:R-:W-:Y:S01]  /*5fd30*/  IMAD.MOV.U32 R6, RZ, RZ, R8 ;  /* 0x000000ffff067224 */ /* 0x002fe200078e0008 */
[----:B------:R-:W-:Y:S01]  /*5fd40*/  IADD3 R16, P2, R16, R4, RZ ;  /* 0x0000000410107210 */ /* 0x000fe20007f5e0ff */
[----:B------:R-:W-:-:S04]  /*5fd50*/  IMAD.MOV.U32 R7, RZ, RZ, R9 ;  /* 0x000000ffff077224 */ /* 0x000fc800078e0009 */
[----:B------:R-:W-:Y:S01]  /*5fd60*/  IMAD.X R17, R17, 0x1, R0, P2 ;  /* 0x0000000111117824 */ /* 0x000fe200010e0600 */
[----:B------:R-:W-:Y:S04]  /*5fd70*/  STL [R1+0x1448], R16 ;  /* 0x0014481001007387 */ /* 0x000fe80000100800 */
[----:B------:R-:W4:Y:S04]  /*5fd80*/  LDL.LU R9, [R1+0x1584] ;  /* 0x0015840001097983 */ /* 0x000f280000300800 */
[----:B------:R1:W-:Y:S04]  /*5fd90*/  STL [R1+0x1444], R17 ;  /* 0x0014441101007387 */ /* 0x0003e80000100800 */
[----:B------:R-:W4:Y:S04]  /*5fda0*/  LDL.LU R8, [R1+0x1588] ;  /* 0x0015880001087983 */ /* 0x000f280000300800 */
[----:B------:R1:W-:Y:S02]  /*5fdb0*/  LDGSTS.E [R3+0x6380], desc[UR60][R6.64], P0 ;  /* 0x0638000006037fae */ /* 0x0003e4000812187c */
[----:B-1----:R-:W-:-:S02]  /*5fdc0*/  IMAD.MOV.U32 R7, RZ, RZ, R17 ;  /* 0x000000ffff077224 */ /* 0x002fc400078e0011 */
[----:B------:R-:W-:Y:S01]  /*5fdd0*/  IMAD.MOV.U32 R6, RZ, RZ, R16 ;  /* 0x000000ffff067224 */ /* 0x000fe200078e0010 */
[----:B------:R-:W4:Y:S04]  /*5fde0*/  LDL.LU R17, [R1+0x15c4] ;  /* 0x0015c40001117983 */ /* 0x000f280000300800 */
[----:B------:R-:W4:Y:S01]  /*5fdf0*/  LDL.LU R16, [R1+0x15c8] ;  /* 0x0015c80001107983 */ /* 0x000f220000300800 */
[----:B------:R-:W-:-:S03]  /*5fe00*/  IADD3 R14, P1, R14, R4, RZ ;  /* 0x000000040e0e7210 */ /* 0x000fc60007f3e0ff */
[----:B------:R1:W-:Y:S02]  /*5fe10*/  LDGSTS.E [R3+0x6780], desc[UR60][R6.64], P0 ;  /* 0x0678000006037fae */ /* 0x0003e4000812187c */
[----:B------:R-:W-:Y:S02]  /*5fe20*/  IMAD.X R15, R15, 0x1, R0, P1 ;  /* 0x000000010f0f7824 */ /* 0x000fe400008e0600 */
[----:B------:R-:W-:Y:S01]  /*5fe30*/  STL [R1+0x1488], R14 ;  /* 0x0014880e01007387 */ /* 0x000fe20000100800 */
[----:B-1----:R-:W-:Y:S02]  /*5fe40*/  IMAD.MOV.U32 R6, RZ, RZ, R14 ;  /* 0x000000ffff067224 */ /* 0x002fe400078e000e */
[----:B------:R-:W-:Y:S01]  /*5fe50*/  MOV R7, R15 ;  /* 0x0000000f00077202 */ /* 0x000fe20000000f00 */
[----:B------:R1:W-:Y:S04]  /*5fe60*/  STL [R1+0x1484], R15 ;  /* 0x0014840f01007387 */ /* 0x0003e80000100800 */
[----:B------:R1:W-:Y:S01]  /*5fe70*/  LDGSTS.E [R3+0x6b80], desc[UR60][R6.64], P0 ;  /* 0x06b8000006037fae */ /* 0x0003e2000812187c */
[----:B--2---:R-:W-:-:S05]  /*5fe80*/  IADD3 R18, P2, R18, R4, RZ ;  /* 0x0000000412127210 */ /* 0x004fca0007f5e0ff */
[----:B------:R-:W-:Y:S01]  /*5fe90*/  IMAD.X R19, R19, 0x1, R0, P2 ;  /* 0x0000000113137824 */ /* 0x000fe200010e0600 */
[----:B------:R-:W-:Y:S01]  /*5fea0*/  STL [R1+0x14c8], R18 ;  /* 0x0014c81201007387 */ /* 0x000fe20000100800 */
[----:B-1----:R-:W-:Y:S01]  /*5feb0*/  IMAD.MOV.U32 R6, RZ, RZ, R18 ;  /* 0x000000ffff067224 */ /* 0x002fe200078e0012 */
[-C--:B------:R-:W-:Y:S01]  /*5fec0*/  IADD3 R12, P1, R12, R4.reuse, RZ ;  /* 0x000000040c0c7210 */ /* 0x080fe20007f3e0ff */
[----:B------:R-:W-:Y:S01]  /*5fed0*/  IMAD.MOV.U32 R7, RZ, RZ, R19 ;  /* 0x000000ffff077224 */ /* 0x000fe200078e0013 */
[----:B------:R-:W2:Y:S03]  /*5fee0*/  LDL.LU R15, [R1+0x1604] ;  /* 0x00160400010f7983 */ /* 0x000ea60000300800 */
[--C-:B------:R-:W-:Y:S01]  /*5fef0*/  IMAD.X R13, R13, 0x1, R0.reuse, P1 ;  /* 0x000000010d0d7824 */ /* 0x100fe200008e0600 */
[----:B---3--:R-:W-:Y:S01]  /*5ff00*/  IADD3 R10, P2, R10, R4, RZ ;  /* 0x000000040a0a7210 */ /* 0x008fe20007f5e0ff */
[----:B------:R-:W-:Y:S04]  /*5ff10*/  STL [R1+0x14c4], R19 ;  /* 0x0014c41301007387 */ /* 0x000fe80000100800 */
[----:B------:R-:W3:Y:S01]  /*5ff20*/  LDL.LU R14, [R1+0x1608] ;  /* 0x00160800010e7983 */ /* 0x000ee20000300800 */
[----:B----4-:R-:W-:-:S03]  /*5ff30*/  IMAD.X R11, R11, 0x1, R0, P2 ;  /* 0x000000010b0b7824 */ /* 0x010fc600010e0600 */
        /* <DEDUP_REMOVED lines=9> */
[----:B------:R1:W-:Y:S01]  /*5ffd0*/  LDGSTS.E [R3+0x7380], desc[UR60][R6.64], P0 ;  /* 0x0738000006037fae */ /* 0x0003e2000812187c */
[----:B------:R-:W-:-:S05]  /*5ffe0*/  IADD3 R8, P1, R8, R4, RZ ;  /* 0x0000000408087210 */ /* 0x000fca0007f3e0ff */
[----:B------:R-:W-:Y:S02]  /*5fff0*/  IMAD.X R9, R9, 0x1, R0, P1 ;  /* 0x0000000109097824 */ /* 0x000fe400008e0600 */
[----:B-1----:R-:W-:Y:S02]  /*60000*/  IMAD.MOV.U32 R6, RZ, RZ, R10 ;  /* 0x000000ffff067224 */ /* 0x002fe400078e000a */
[----:B------:R-:W-:Y:S02]  /*60010*/  IMAD.MOV.U32 R7, RZ, RZ, R11 ;  /* 0x000000ffff077224 */ /* 0x000fe400078e000b */
[----:B------:R-:W4:Y:S04]  /*60020*/  LDL.LU R11, [R1+0x1684] ;  /* 0x00168400010b7983 */ /* 0x000f280000300800 */
[----:B------:R-:W4:Y:S01]  /*60030*/  LDL.LU R10, [R1+0x1688] ;  /* 0x00168800010a7983 */ /* 0x000f220000300800 */
[----:B------:R-:W-:-:S03]  /*60040*/  IADD3 R16, P2, R16, R4, RZ ;  /* 0x0000000410107210 */ /* 0x000fc60007f5e0ff */
[----:B------:R-:W-:Y:S02]  /*60050*/  STL [R1+0x1588], R8 ;  /* 0x0015880801007387 */ /* 0x000fe40000100800 */
[----:B------:R-:W-:Y:S02]  /*60060*/  IMAD.X R17, R17, 0x1, R0, P2 ;  /* 0x0000000111117824 */ /* 0x000fe400010e0600 */
[----:B------:R1:W-:Y:S04]  /*60070*/  LDGSTS.E [R3+0x7780], desc[UR60][R6.64], P0 ;  /* 0x0778000006037fae */ /* 0x0003e8000812187c */
[----:B------:R1:W-:Y:S04]  /*60080*/  STL [R1+0x1584], R9 ;  /* 0x0015840901007387 */ /* 0x0003e80000100800 */
[----:B------:R-:W-:Y:S01]  /*60090*/  STL [R1+0x15c8], R16 ;  /* 0x0015c81001007387 */ /* 0x000fe20000100800 */
[----:B-1----:R-:W-:Y:S01]  /*600a0*/  IMAD.MOV.U32 R7, RZ, RZ, R9 ;  /* 0x000000ffff077224 */ /* 0x002fe200078e0009 */
[----:B------:R-:W-:-:S02]  /*600b0*/  MOV R6, R8 ;  /* 0x0000000800067202 */ /* 0x000fc40000000f00 */
[----:B------:R-:W4:Y:S04]  /*600c0*/  LDL.LU R9, [R1+0x16c4] ;  /* 0x0016c40001097983 */ /* 0x000f280000300800 */
[----:B------:R1:W-:Y:S04]  /*600d0*/  STL [R1+0x15c4], R17 ;  /* 0x0015c41101007387 */ /* 0x0003e80000100800 */
[----:B------:R-:W4:Y:S04]  /*600e0*/  LDL.LU R8, [R1+0x16c8] ;  /* 0x0016c80001087983 */ /* 0x000f280000300800 */
        /* <DEDUP_REMOVED lines=17> */
[----:B------:R-:W3:Y:S04]  /*60200*/  LDL.LU R18, [R1+0x1748] ;  /* 0x0017480001127983 */ /* 0x000ee80000300800 */
[----:B------:R4:W-:Y:S04]  /*60210*/  STL [R1+0x1644], R13 ;  /* 0x0016440d01007387 */ /* 0x0009e80000100800 */
[----:B------:R-:W3:Y:S04]  /*60220*/  LDL.LU R17, [R1+0x1784] ;  /* 0x0017840001117983 */ /* 0x000ee80000300800 */
[----:B------:R-:W3:Y:S01]  /*60230*/  LDL.LU R16, [R1+0x1788] ;  /* 0x0017880001107983 */ /* 0x000ee20000300800 */
[----:B------:R-:W-:-:S03]  /*60240*/  IADD3 R10, P1, R10, R4, RZ ;  /* 0x000000040a0a7210 */ /* 0x000fc60007f3e0ff */
[----:B--2---:R-:W2:Y:S01]  /*60250*/  LDL.LU R15, [R1+0x17c4] ;  /* 0x0017c400010f7983 */ /* 0x004ea20000300800 */
[----:B-1----:R-:W-:Y:S02]  /*60260*/  IMAD.MOV.U32 R6, RZ, RZ, R12 ;  /* 0x000000ffff067224 */ /* 0x002fe400078e000c */
[----:B------:R-:W-:Y:S01]  /*60270*/  IMAD.MOV.U32 R7, RZ, RZ, R13 ;  /* 0x000000ffff077224 */ /* 0x000fe200078e000d */
[----:B------:R-:W2:Y:S01]  /*60280*/  LDL.LU R14, [R1+0x17c8] ;  /* 0x0017c800010e7983 */ /* 0x000ea20000300800 */
[----:B------:R-:W-:-:S03]  /*60290*/  IMAD.X R11, R11, 0x1, R0, P1 ;  /* 0x000000010b0b7824 */ /* 0x000fc600008e0600 */
[----:B----4-:R-:W4:Y:S04]  /*602a0*/  LDL.LU R13, [R1+0x1804] ;  /* 0x00180400010d7983 */ /* 0x010f280000300800 */
[----:B------:R-:W4:Y:S04]  /*602b0*/  LDL.LU R12, [R1+0x1808] ;  /* 0x00180800010c7983 */ /* 0x000f280000300800 */
[----:B------:R-:W-:Y:S04]  /*602c0*/  STL [R1+0x1688], R10 ;  /* 0x0016880a01007387 */ /* 0x000fe80000100800 */
[----:B------:R1:W-:Y:S04]  /*602d0*/  LDGSTS.E [R3+0x20780], desc[UR60][R6.64], P0 ;  /* 0x2078000006037fae */ /* 0x0003e8000812187c */
[----:B------:R1:W-:Y:S01]  /*602e0*/  STL [R1+0x1684], R11 ;  /* 0x0016840b01007387 */ /* 0x0003e20000100800 */
[----:B------:R-:W-:-:S04]  /*602f0*/  IADD3 R8, P2, R8, R4, RZ ;  /* 0x0000000408087210 */ /* 0x000fc80007f5e0ff */
[----:B------:R-:W-:Y:S01]  /*60300*/  IADD3.X R9, R9, R0, RZ, P2, !PT ;  /* 0x0000000009097210 */ /* 0x000fe200017fe4ff */
[----:B-1----:R-:W-:Y:S01]  /*60310*/  IMAD.MOV.U32 R7, RZ, RZ, R11 ;  /* 0x000000ffff077224 */ /* 0x002fe200078e000b */
        /* <DEDUP_REMOVED lines=18> */
[----:B---3--:R-:W-:-:S05]  /*60440*/  IADD3 R18, P2, R18, R4, RZ ;  /* 0x0000000412127210 */ /* 0x008fca0007f5e0ff */
[----:B------:R-:W-:Y:S02]  /*60450*/  IMAD.X R19, R19, 0x1, R0, P2 ;  /* 0x0000000113137824 */ /* 0x000fe400010e0600 */
[----:B-1----:R-:W-:Y:S02]  /*60460*/  IMAD.MOV.U32 R6, RZ, RZ, R18 ;  /* 0x000000ffff067224 */ /* 0x002fe400078e0012 */
[----:B------:R-:W-:Y:S01]  /*60470*/  IMAD.MOV.U32 R7, RZ, RZ, R19 ;  /* 0x000000ffff077224 */ /* 0x000fe200078e0013 */
[----:B------:R-:W-:-:S04]  /*60480*/  IADD3 R16, P1, R16, R4, RZ ;  /* 0x0000000410107210 */ /* 0x000fc80007f3e0ff */
[----:B------:R1:W-:Y:S01]  /*60490*/  LDGSTS.E [R3+0x21780], desc[UR60][R6.64], P0 ;  /* 0x2178000006037fae */ /* 0x0003e2000812187c */
[----:B------:R-:W-:Y:S02]  /*604a0*/  IADD3.X R17, R17, R0, RZ, P1, !PT ;  /* 0x0000000011117210 */ /* 0x000fe40000ffe4ff */
[-C--:B--2---:R-:W-:Y:S01]  /*604b0*/  IADD3 R14, P2, R14, R4.reuse, RZ ;  /* 0x000000040e0e7210 */ /* 0x084fe20007f5e0ff */
[----:B------:R-:W-:Y:S01]  /*604c0*/  STL [R1+0x1748], R18 ;  /* 0x0017481201007387 */ /* 0x000fe20000100800 */
[----:B-1----:R-:W-:Y:S02]  /*604d0*/  IMAD.MOV.U32 R6, RZ, RZ, R16 ;  /* 0x000000ffff067224 */ /* 0x002fe400078e0010 */
[----:B------:R-:W-:Y:S01]  /*604e0*/  IMAD.MOV.U32 R7, RZ, RZ, R17 ;  /* 0x000000ffff077224 */ /* 0x000fe200078e0011 */
[----:B----4-:R-:W-:Y:S01]  /*604f0*/  IADD3 R12, P1, R12, R4, RZ ;  /* 0x000000040c0c7210 */ /* 0x010fe20007f3e0ff */
[--C-:B------:R-:W-:Y:S01]  /*60500*/  IMAD.X R15, R15, 0x1, R0.reuse, P2 ;  /* 0x000000010f0f7824 */ /* 0x100fe200010e0600 */
[----:B------:R-:W-:Y:S03]  /*60510*/  STL [R1+0x1744], R19 ;  /* 0x0017441301007387 */ /* 0x000fe60000100800 */
[----:B------:R-:W-:Y:S01]  /*60520*/  IMAD.X R13, R13, 0x1, R0, P1 ;  /* 0x000000010d0d7824 */ /* 0x000fe200008e0600 */
[----:B------:R1:W-:Y:S04]  /*60530*/  LDGSTS.E [R3+0x21b80], desc[UR60][R6.64], P0 ;  /* 0x21b8000006037fae */ /* 0x0003e8000812187c */
[----:B------:R-:W-:Y:S04]  /*60540*/  STL [R1+0x1788], R16 ;  /* 0x0017881001007387 */ /* 0x000fe80000100800 */
[----:B------:R-:W-:Y:S01]  /*60550*/  STL [R1+0x1784], R17 ;  /* 0x0017841101007387 */ /* 0x000fe20000100800 */
[----:B-1----:R-:W-:-:S02]  /*60560*/  IMAD.MOV.U32 R6, RZ, RZ, R14 ;  /* 0x000000ffff067224 */ /* 0x002fc400078e000e */
[----:B------:R-:W-:Y:S01]  /*60570*/  IMAD.MOV.U32 R7, RZ, RZ, R15 ;  /* 0x000000ffff077224 */ /* 0x000fe200078e000f */
[----:B------:R-:W-:Y:S04]  /*60580*/  STL [R1+0x17c8], R14 ;  /* 0x0017c80e01007387 */ /* 0x000fe80000100800 */
[----:B------:R-:W-:Y:S04]  /*60590*/  STL [R1+0x17c4], R15 ;  /* 0x0017c40f01007387 */ /* 0x000fe80000100800 */
[----:B------:R1:W-:Y:S04]  /*605a0*/  STL [R1+0x1808], R12 ;  /* 0x0018080c01007387 */ /* 0x0003e80000100800 */
[----:B------:R2:W-:Y:S01]  /*605b0*/  LDGSTS.E [R3+0x21f80], desc[UR60][R6.64], P0 ;  /* 0x21f8000006037fae */ /* 0x0005e2000812187c */
[----:B------:R-:W-:-:S03]  /*605c0*/  IADD3 R10, P2, R10, R4, RZ ;  /* 0x000000040a0a7210 */ /* 0x000fc60007f5e0ff */
[----:B------:R3:W-:Y:S02]  /*605d0*/  STL [R1+0x1804], R13 ;  /* 0x0018040d01007387 */ /* 0x0007e40000100800 */
[----:B------:R-:W-:Y:S02]  /*605e0*/  IMAD.X R11, R11, 0x1, R0, P2 ;  /* 0x000000010b0b7824 */ /* 0x000fe400010e0600 */
[----:B------:R4:W-:Y:S01]  /*605f0*/  STL [R1+0x1848], R10 ;  /* 0x0018480a01007387 */ /* 0x0009e20000100800 */
[----:B--2---:R-:W-:-:S03]  /*60600*/  IMAD.MOV.U32 R6, RZ, RZ, R12 ;  /* 0x000000ffff067224 */ /* 0x004fc600078e000c */
[----:B-1----:R-:W2:Y:S01]  /*60610*/  LDL.LU R12, [R1+0x18c4] ;  /* 0x0018c400010c7983 */ /* 0x002ea20000300800 */
[----:B------:R-:W-:-:S03]  /*60620*/  IMAD.MOV.U32 R7, RZ, RZ, R13 ;  /* 0x000000ffff077224 */ /* 0x000fc600078e000d */
[----:B------:R1:W-:Y:S04]  /*60630*/  STL [R1+0x1844], R11 ;  /* 0x0018440b01007387 */ /* 0x0003e80000100800 */
[----:B---3--:R-:W3:Y:S01]  /*60640*/  LDL.LU R13, [R1+0x18bc] ;  /* 0x0018bc00010d7983 */ /* 0x008ee20000300800 */
[----:B------:R-:W-:-:S03]  /*60650*/  IADD3 R8, P1, R8, R4, RZ ;  /* 0x0000000408087210 */ /* 0x000fc60007f3e0ff */
[----:B------:R4:W-:Y:S02]  /*60660*/  LDGSTS.E [R3+0x22380], desc[UR60][R6.64], P0 ;  /* 0x2238000006037fae */ /* 0x0009e4000812187c */
[----:B------:R-:W-:Y:S02]  /*60670*/  IMAD.X R9, R9, 0x1, R0, P1 ;  /* 0x0000000109097824 */ /* 0x000fe400008e0600 */
[----:B------:R-:W3:Y:S01]  /*60680*/  LDL.LU R18, [R1+0x618] ;  /* 0x0006180001127983 */ /* 0x000ee20000300800 */
[----:B----4-:R-:W-:Y:S01]  /*60690*/  IMAD.MOV.U32 R6, RZ, RZ, R10 ;  /* 0x000000ffff067224 */ /* 0x010fe200078e000a */
[----:B------:R-:W-:Y:S02]  /*606a0*/  MOV R7, R11 ;  /* 0x0000000b00077202 */ /* 0x000fe40000000f00 */
[----:B------:R-:W4:Y:S04]  /*606b0*/  LDL.LU R10, [R1+0x1550] ;  /* 0x00155000010a7983 */ /* 0x000f280000300800 */
[----:B------:R-:W-:Y:S04]  /*606c0*/  STL [R1+0x1888], R8 ;  /* 0x0018880801007387 */ /* 0x000fe80000100800 */
[----:B------:R1:W-:Y:S04]  /*606d0*/  STL [R1+0x1884], R9 ;  /* 0x0018840901007387 */ /* 0x0003e80000100800 */
[----:B------:R-:W4:Y:S04]  /*606e0*/  LDL.LU R19, [R1+0x614] ;  /* 0x0006140001137983 */ /* 0x000f280000300800 */
[----:B------:R1:W-:Y:S04]  /*606f0*/  LDGSTS.E [R3+0x22780], desc[UR60][R6.64], P0 ;  /* 0x2278000006037fae */ /* 0x0003e8000812187c */
[----:B-1----:R-:W4:Y:S01]  /*60700*/  LDL.LU R11, [R1+0x154c] ;  /* 0x00154c00010b7983 */ /* 0x002f220000300800 */
[----:B------:R-:W-:-:S02]  /*60710*/  IMAD.MOV.U32 R7, RZ, RZ, R9 ;  /* 0x000000ffff077224 */ /* 0x000fc400078e0009 */
[----:B------:R-:W-:Y:S01]  /*60720*/  IMAD.MOV.U32 R6, RZ, RZ, R8 ;  /* 0x000000ffff067224 */ /* 0x000fe200078e0008 */
[----:B------:R-:W4:Y:S04]  /*60730*/  LDL.LU R9, [R1+0x16cc] ;  /* 0x0016cc0001097983 */ /* 0x000f280000300800 */
[----:B------:R-:W4:Y:S04]  /*60740*/  LDL.LU R8, [R1+0x16d0] ;  /* 0x0016d00001087983 */ /* 0x000f280000300800 */
[----:B------:R-:W4:Y:S04]  /*60750*/  LDL.LU R17, [R1+0x16e4] ;  /* 0x0016e40001117983 */ /* 0x000f280000300800 */
[----:B------:R-:W4:Y:S01]  /*60760*/  LDL.LU R16, [R1+0x16e8] ;  /* 0x0016e80001107983 */ /* 0x000f220000300800 */
[----:B------:R-:W-:-:S02]  /*60770*/  IADD3 R183, P2, R183, R4, RZ ;  /* 0x00000004b7b77210 */ /* 0x000fc40007f5e0ff */
[-C--:B------:R-:W-:Y:S01]  /*60780*/  IADD3 R199, P1, R199, R4.reuse, RZ ;  /* 0x00000004c7c77210 */ /* 0x080fe20007f3e0ff */
[----:B------:R1:W-:Y:S02]  /*60790*/  LDGSTS.E [R3+0x22b80], desc[UR60][R6.64], P0 ;  /* 0x22b8000006037fae */ /* 0x0003e4000812187c */
[--C-:B------:R-:W-:Y:S01]  /*607a0*/  IMAD.X R182, R182, 0x1, R0.reuse, P2 ;  /* 0x00000001b6b67824 */ /* 0x100fe200010e0600 */
[-C--:B------:R-:W-:Y:S01]  /*607b0*/  IADD3 R215, P2, R215, R4.reuse, RZ ;  /* 0x00000004d7d77210 */ /* 0x080fe20007f5e0ff */
[----:B------:R-:W-:Y:S01]  /*607c0*/  IMAD.X R198, R198, 0x1, R0, P1 ;  /* 0x00000001c6c67824 */ /* 0x000fe200008e0600 */
[----:B------:R-:W4:Y:S01]  /*607d0*/  LDL.LU R15, [R1+0x1714] ;  /* 0x00171400010f7983 */ /* 0x000f220000300800 */
[----:B-1----:R-:W-:Y:S02]  /*607e0*/  IMAD.MOV.U32 R6, RZ, RZ, R183 ;  /* 0x000000ffff067224 */ /* 0x002fe400078e00b7 */
[----:B------:R-:W-:Y:S01]  /*607f0*/  IMAD.MOV.U32 R7, RZ, RZ, R182 ;  /* 0x000000ffff077224 */ /* 0x000fe200078e00b6 */
[----:B------:R-:W-:Y:S01]  /*60800*/  IADD3 R231, P1, R231, R4, RZ ;  /* 0x00000004e7e77210 */ /* 0x000fe20007f3e0ff */
[--C-:B------:R-:W-:Y:S01]  /*60810*/  IMAD.X R214, R214, 0x1, R0.reuse, P2 ;  /* 0x00000001d6d67824 */ /* 0x100fe200010e0600 */
[----:B------:R-:W4:Y:S04]  /*60820*/  LDL.LU R14, [R1+0x1718] ;  /* 0x00171800010e7983 */ /* 0x000f280000300800 */
[----:B------:R1:W-:Y:S01]  /*60830*/  LDGSTS.E [R3+0x22f80], desc[UR60][R6.64], P0 ;  /* 0x22f8000006037fae */ /* 0x0003e2000812187c */
[----:B------:R-:W-:-:S02]  /*60840*/  IMAD.X R230, R230, 0x1, R0, P1 ;  /* 0x00000001e6e67824 */ /* 0x000fc400008e0600 */
[----:B-1----:R-:W-:Y:S02]  /*60850*/  IMAD.MOV.U32 R6, RZ, RZ, R199 ;  /* 0x000000ffff067224 */ /* 0x002fe400078e00c7 */
[----:B------:R-:W-:-:S05]  /*60860*/  IMAD.MOV.U32 R7, RZ, RZ, R198 ;  /* 0x000000ffff077224 */ /* 0x000fca00078e00c6 */
[----:B------:R1:W-:Y:S02]  /*60870*/  LDGSTS.E [R3+0x23380], desc[UR60][R6.64], P0 ;  /* 0x2338000006037fae */ /* 0x0003e4000812187c */
[----:B-1----:R-:W-:Y:S01]  /*60880*/  MOV R6, R215 ;  /* 0x000000d700067202 */ /* 0x002fe20000000f00 */
        /* <DEDUP_REMOVED lines=15> */
[----:B----4-:R-:W-:Y:S01]  /*60980*/  IADD3 R10, P2, R10, R4, RZ ;  /* 0x000000040a0a7210 */ /* 0x010fe20007f5e0ff */
[----:B--2---:R-:W-:-:S02]  /*60990*/  IMAD.MOV.U32 R6, RZ, RZ, R18 ;  /* 0x000000ffff067224 */ /* 0x004fc400078e0012 */
[--C-:B------:R-:W-:Y:S01]  /*609a0*/  IMAD.X R19, R19, 0x1, R0.reuse, P1 ;  /* 0x0000000113137824 */ /* 0x100fe200008e0600 */
[----:B------:R-:W-:Y:S04]  /*609b0*/  STL [R1+0x618], R18 ;  /* 0x0006181201007387 */ /* 0x000fe80000100800 */
[----:B------:R-:W-:Y:S01]  /*609c0*/  MOV R7, R19 ;  /* 0x0000001300077202 */ /* 0x000fe20000000f00 */
[----:B------:R-:W-:Y:S01]  /*609d0*/  IMAD.X R11, R11, 0x1, R0, P2 ;  /* 0x000000010b0b7824 */ /* 0x000fe200010e0600 */
[----:B------:R-:W-:Y:S04]  /*609e0*/  STL [R1+0x614], R19 ;  /* 0x0006141301007387 */ /* 0x000fe80000100800 */
[----:B------:R1:W-:Y:S04]  /*609f0*/  LDGSTS.E [R3+0x24380], desc[UR60][R6.64], P0 ;  /* 0x2438000006037fae */ /* 0x0003e8000812187c */
[----:B------:R-:W-:Y:S01]  /*60a00*/  STL [R1+0x1550], R10 ;  /* 0x0015500a01007387 */ /* 0x000fe20000100800 */
[----:B------:R-:W-:-:S03]  /*60a10*/  IADD3 R8, P1, R8, R4, RZ ;  /* 0x0000000408087210 */ /* 0x000fc60007f3e0ff */
[----:B------:R2:W-:Y:S01]  /*60a20*/  STL [R1+0x154c], R11 ;  /* 0x00154c0b01007387 */ /* 0x0005e20000100800 */
[----:B-1----:R-:W-:Y:S02]  /*60a30*/  IMAD.MOV.U32 R6, RZ, RZ, R10 ;  /* 0x000000ffff067224 */ /* 0x002fe400078e000a */
[----:B------:R-:W-:Y:S02]  /*60a40*/  IMAD.MOV.U32 R7, RZ, RZ, R11 ;  /* 0x000000ffff077224 */ /* 0x000fe400078e000b */
[--C-:B------:R-:W-:Y:S01]  /*60a50*/  IMAD.X R9, R9, 0x1, R0.reuse, P1 ;  /* 0x0000000109097824 */ /* 0x100fe200008e0600 */
[----:B------:R-:W-:Y:S02]  /*60a60*/  IADD3 R16, P2, R16, R4, RZ ;  /* 0x0000000410107210 */ /* 0x000fe40007f5e0ff */
[----:B------:R1:W-:Y:S04]  /*60a70*/  LDGSTS.E [R3+0x24780], desc[UR60][R6.64], P0 ;  /* 0x2478000006037fae */ /* 0x0003e8000812187c */
[----:B--2---:R-:W2:Y:S01]  /*60a80*/  LDL.LU R11, [R1+0x17ec] ;  /* 0x0017ec00010b7983 */ /* 0x004ea20000300800 */
[----:B------:R-:W-:-:S03]  /*60a90*/  IMAD.X R17, R17, 0x1, R0, P2 ;  /* 0x0000000111117824 */ /* 0x000fc600010e0600 */
[----:B------:R-:W4:Y:S04]  /*60aa0*/  LDL.LU R10, [R1+0x17f0] ;  /* 0x0017f000010a7983 */ /* 0x000f280000300800 */
[----:B------:R-:W-:Y:S01]  /*60ab0*/  STL [R1+0x16d0], R8 ;  /* 0x0016d00801007387 */ /* 0x000fe20000100800 */
[----:B-1----:R-:W-:-:S03]  /*60ac0*/  IMAD.MOV.U32 R7, RZ, RZ, R9 ;  /* 0x000000ffff077224 */ /* 0x002fc600078e0009 */
[----:B------:R1:W-:Y:S01]  /*60ad0*/  STL [R1+0x16cc], R9 ;  /* 0x0016cc0901007387 */ /* 0x0003e20000100800 */
[----:B------:R-:W-:-:S03]  /*60ae0*/  IMAD.MOV.U32 R6, RZ, RZ, R8 ;  /* 0x000000ffff067224 */ /* 0x000fc600078e0008 */
[----:B------:R-:W-:Y:S01]  /*60af0*/  STL [R1+0x16e8], R16 ;  /* 0x0016e81001007387 */ /* 0x000fe20000100800 */
[----:B------:R-:W-:-:S03]  /*60b00*/  IADD3 R14, P1, R14, R4, RZ ;  /* 0x000000040e0e7210 */ /* 0x000fc60007f3e0ff */
[----:B------:R1:W-:Y:S04]  /*60b10*/  LDGSTS.E [R3+0x24b80], desc[UR60][R6.64], P0 ;  /* 0x24b8000006037fae */ /* 0x0003e8000812187c */
[----:B-1----:R-:W2:Y:S04]  /*60b20*/  LDL.LU R9, [R1+0x180c] ;  /* 0x00180c0001097983 */ /* 0x002ea80000300800 */
[----:B------:R1:W-:Y:S04]  /*60b30*/  STL [R1+0x16e4], R17 ;  /* 0x0016e41101007387 */ /* 0x0003e80000100800 */
[----:B------:R-:W2:Y:S01]  /*60b40*/  LDL.LU R8, [R1+0x1810] ;  /* 0x0018100001087983 */ /* 0x000ea20000300800 */
[----:B------:R-:W-:-:S03]  /*60b50*/  IMAD.X R15, R15, 0x1, R0, P1 ;  /* 0x000000010f0f7824 */ /* 0x000fc600008e0600 */
[----:B------:R-:W2:Y:S04]  /*60b60*/  LDL.LU R23, [R1+0x181c] ;  /* 0x00181c0001177983 */ /* 0x000ea80000300800 */
[----:B------:R-:W-:Y:S04]  /*60b70*/  STL [R1+0x1718], R14 ;  /* 0x0017180e01007387 */ /* 0x000fe80000100800 */
[----:B------:R1:W-:Y:S01]  /*60b80*/  STL [R1+0x1714], R15 ;  /* 0x0017140f01007387 */ /* 0x0003e20000100800 */
[----:B------:R-:W-:Y:S02]  /*60b90*/  IMAD.MOV.U32 R6, RZ, RZ, R16 ;  /* 0x000000ffff067224 */ /* 0x000fe400078e0010 */
[----:B------:R-:W-:-:S05]  /*60ba0*/  IMAD.MOV.U32 R7, RZ, RZ, R17 ;  /* 0x000000ffff077224 */ /* 0x000fca00078e0011 */
[----:B------:R1:W-:Y:S02]  /*60bb0*/  LDGSTS.E [R3+0x24f80], desc[UR60][R6.64], P0 ;  /* 0x24f8000006037fae */ /* 0x0003e4000812187c */
        /* <DEDUP_REMOVED lines=8> */
[----:B------:R-:W3:Y:S04]  /*60c40*/  LDL.LU R21, [R1+0x183c] ;  /* 0x00183c0001157983 */ /* 0x000ee80000300800 */
[----:B------:R-:W3:Y:S04]  /*60c50*/  LDL.LU R20, [R1+0x1840] ;  /* 0x0018400001147983 */ /* 0x000ee80000300800 */
[----:B------:R-:W3:Y:S04]  /*60c60*/  LDL.LU R19, [R1+0x1854] ;  /* 0x0018540001137983 */ /* 0x000ee80000300800 */
[----:B------:R-:W3:Y:S04]  /*60c70*/  LDL.LU R18, [R1+0x1858] ;  /* 0x0018580001127983 */ /* 0x000ee80000300800 */
[----:B------:R-:W3:Y:S04]  /*60c80*/  LDL.LU R17, [R1+0x188c] ;  /* 0x00188c0001117983 */ /* 0x000ee80000300800 */
[----:B------:R-:W3:Y:S04]  /*60c90*/  LDL.LU R16, [R1+0x1890] ;  /* 0x0018900001107983 */ /* 0x000ee80000300800 */
[----:B------:R-:W3:Y:S01]  /*60ca0*/  LDL.LU R15, [R1+0x1894] ;  /* 0x00189400010f7983 */ /* 0x000ee20000300800 */
[----:B----4-:R-:W-:-:S05]  /*60cb0*/  IADD3 R10, P1, R10, R4, RZ ;  /* 0x000000040a0a7210 */ /* 0x010fca0007f3e0ff */
[----:B--2---:R-:W-:Y:S01]  /*60cc0*/  IMAD.X R11, R11, 0x1, R0, P1 ;  /* 0x000000010b0b7824 */ /* 0x004fe200008e0600 */
[----:B------:R-:W-:Y:S04]  /*60cd0*/  STL [R1+0x17f0], R10 ;  /* 0x0017f00a01007387 */ /* 0x000fe80000100800 */
[----:B------:R2:W-:Y:S01]  /*60ce0*/  STL [R1+0x17ec], R11 ;  /* 0x0017ec0b01007387 */ /* 0x0005e20000100800 */
[----:B-1----:R-:W-:Y:S02]  /*60cf0*/  IMAD.MOV.U32 R6, RZ, RZ, R12 ;  /* 0x000000ffff067224 */ /* 0x002fe400078e000c */
        /* <DEDUP_REMOVED lines=8> */
[----:B-1----:R-:W-:-:S03]  /*60d80*/  IMAD.MOV.U32 R6, RZ, RZ, R10 ;  /* 0x000000ffff067224 */ /* 0x002fc600078e000a */
[----:B------:R-:W4:Y:S01]  /*60d90*/  LDL.LU R12, [R1+0x18a0] ;  /* 0x0018a000010c7983 */ /* 0x000f220000300800 */
[----:B------:R-:W-:-:S03]  /*60da0*/  IMAD.MOV.U32 R7, RZ, RZ, R11 ;  /* 0x000000ffff077224 */ /* 0x000fc600078e000b */
[----:B--2---:R-:W2:Y:S04]  /*60db0*/  LDL.LU R11, [R1+0x18a4] ;  /* 0x0018a400010b7983 */ /* 0x004ea80000300800 */
        /* <DEDUP_REMOVED lines=11> */
[----:B------:R-:W-:-:S04]  /*60e70*/  IADD3 R20, P2, R20, R4, RZ ;  /* 0x0000000414147210 */ /* 0x000fc80007f5e0ff */
[----:B------:R1:W-:Y:S01]  /*60e80*/  LDGSTS.E [R3+0x26380], desc[UR60][R6.64], P0 ;  /* 0x2638000006037fae */ /* 0x0003e2000812187c */
[----:B------:R-:W-:Y:S02]  /*60e90*/  IADD3.X R21, R21, R0, RZ, P2, !PT ;  /* 0x0000000015157210 */ /* 0x000fe400017fe4ff */
[-C--:B------:R-:W-:Y:S01]  /*60ea0*/  IADD3 R18, P1, R18, R4.reuse, RZ ;  /* 0x0000000412127210 */ /* 0x080fe20007f3e0ff */
[----:B-1----:R-:W-:Y:S02]  /*60eb0*/  IMAD.MOV.U32 R6, RZ, RZ, R20 ;  /* 0x000000ffff067224 */ /* 0x002fe400078e0014 */
[----:B------:R-:W-:Y:S01]  /*60ec0*/  IMAD.MOV.U32 R7, RZ, RZ, R21 ;  /* 0x000000ffff077224 */ /* 0x000fe200078e0015 */
[----:B------:R-:W-:Y:S01]  /*60ed0*/  IADD3 R16, P2, R16, R4, RZ ;  /* 0x0000000410107210 */ /* 0x000fe20007f5e0ff */
        /* <DEDUP_REMOVED lines=8> */
[----:B------:R1:W-:Y:S01]  /*60f60*/  LDGSTS.E [R3+0x26f80], desc[UR60][R6.64], P0 ;  /* 0x26f8000006037fae */ /* 0x0003e2000812187c */
[----:B----4-:R-:W-:-:S04]  /*60f70*/  IADD3 R14, P1, R14, R4, RZ ;  /* 0x000000040e0e7210 */ /* 0x010fc80007f3e0ff */
[----:B------:R-:W-:Y:S01]  /*60f80*/  IADD3.X R15, R15, R0, RZ, P1, !PT ;  /* 0x000000000f0f7210 */ /* 0x000fe20000ffe4ff */
[----:B-1----:R-:W-:-:S04]  /*60f90*/  IMAD.MOV.U32 R6, RZ, RZ, R14 ;  /* 0x000000ffff067224 */ /* 0x002fc800078e000e */
[----:B------:R-:W-:Y:S01]  /*60fa0*/  IMAD.MOV.U32 R7, RZ, RZ, R15 ;  /* 0x000000ffff077224 */ /* 0x000fe200078e000f */
[-C--:B------:R-:W-:Y:S01]  /*60fb0*/  IADD3 R12, P2, R12, R4.reuse, RZ ;  /* 0x000000040c0c7210 */ /* 0x080fe20007f5e0ff */
[----:B------:R1:W-:Y:S04]  /*60fc0*/  STL [R1+0x1820], R22 ;  /* 0x0018201601007387 */ /* 0x0003e80000100800 */
[----:B------:R-:W-:Y:S01]  /*60fd0*/  IMAD.X R13, R13, 0x1, R0, P2 ;  /* 0x000000010d0d7824 */ /* 0x000fe200010e0600 */
[----:B------:R1:W-:Y:S01]  /*60fe0*/  STL [R1+0x181c], R23 ;  /* 0x00181c1701007387 */ /* 0x0003e20000100800 */
[----:B--2---:R-:W-:-:S03]  /*60ff0*/  IADD3 R10, P1, R10, R4, RZ ;  /* 0x000000040a0a7210 */ /* 0x004fc60007f3e0ff */
[----:B------:R2:W-:Y:S04]  /*61000*/  LDGSTS.E [R3+0x27380], desc[UR60][R6.64], P0 ;  /* 0x2738000006037fae */ /* 0x0005e8000812187c */
[----:B------:R1:W-:Y:S01]  /*61010*/  STL [R1+0x1840], R20 ;  /* 0x0018401401007387 */ /* 0x0003e20000100800 */
[----:B------:R-:W-:-:S03]  /*61020*/  IMAD.X R11, R11, 0x1, R0, P1 ;  /* 0x000000010b0b7824 */ /* 0x000fc600008e0600 */
[----:B------:R1:W-:Y:S01]  /*61030*/  STL [R1+0x183c], R21 ;  /* 0x00183c1501007387 */ /* 0x0003e20000100800 */
[----:B--2---:R-:W-:Y:S02]  /*61040*/  IMAD.MOV.U32 R6, RZ, RZ, R12 ;  /* 0x000000ffff067224 */ /* 0x004fe400078e000c */
[----:B------:R-:W-:Y:S01]  /*61050*/  IMAD.MOV.U32 R7, RZ, RZ, R13 ;  /* 0x000000ffff077224 */ /* 0x000fe200078e000d */
[----:B------:R1:W-:Y:S04]  /*61060*/  STL [R1+0x1858], R18 ;  /* 0x0018581201007387 */ /* 0x0003e80000100800 */
[----:B------:R1:W-:Y:S01]  /*61070*/  STL [R1+0x1854], R19 ;  /* 0x0018541301007387 */ /* 0x0003e20000100800 */
[----:B------:R-:W-:-:S03]  /*61080*/  IADD3 R8, P2, R8, R4, RZ ;  /* 0x0000000408087210 */ /* 0x000fc60007f5e0ff */
[----:B------:R1:W-:Y:S04]  /*61090*/  STL [R1+0x1890], R16 ;  /* 0x0018901001007387 */ /* 0x0003e80000100800 */
[----:B------:R1:W-:Y:S01]  /*610a0*/  STL [R1+0x188c], R17 ;  /* 0x00188c1101007387 */ /* 0x0003e20000100800 */
[----:B------:R-:W-:-:S03]  /*610b0*/  IMAD.X R9, R9, 0x1, R0, P2 ;  /* 0x0000000109097824 */ /* 0x000fc600010e0600 */
[----:B------:R2:W-:Y:S04]  /*610c0*/  LDGSTS.E [R3+0x27780], desc[UR60][R6.64], P0 ;  /* 0x2778000006037fae */ /* 0x0005e8000812187c */
[----:B------:R1:W-:Y:S04]  /*610d0*/  STL [R1+0x1898], R14 ;  /* 0x0018980e01007387 */ /* 0x0003e80000100800 */
[----:B------:R1:W-:Y:S01]  /*610e0*/  STL [R1+0x1894], R15 ;  /* 0x0018940f01007387 */ /* 0x0003e20000100800 */
[----:B--2---:R-:W-:Y:S02]  /*610f0*/  IMAD.MOV.U32 R6, RZ, RZ, R10 ;  /* 0x000000ffff067224 */ /* 0x004fe400078e000a */
[----:B------:R-:W-:Y:S01]  /*61100*/  IMAD.MOV.U32 R7, RZ, RZ, R11 ;  /* 0x000000ffff077224 */ /* 0x000fe200078e000b */
[----:B------:R1:W-:Y:S04]  /*61110*/  STL [R1+0x18a0], R12 ;  /* 0x0018a00c01007387 */ /* 0x0003e80000100800 */
[----:B------:R1:W-:Y:S04]  /*61120*/  STL [R1+0x189c], R13 ;  /* 0x00189c0d01007387 */ /* 0x0003e80000100800 */
[----:B------:R1:W-:Y:S04]  /*61130*/  STL [R1+0x18a8], R10 ;  /* 0x0018a80a01007387 */ /* 0x0003e80000100800 */
[----:B------:R1:W-:Y:S04]  /*61140*/  STL [R1+0x18a4], R11 ;  /* 0x0018a40b01007387 */ /* 0x0003e80000100800 */
[----:B------:R2:W-:Y:S04]  /*61150*/  LDGSTS.E [R3+0x27b80], desc[UR60][R6.64], P0 ;  /* 0x27b8000006037fae */ /* 0x0005e8000812187c */
[----:B------:R1:W-:Y:S04]  /*61160*/  STL [R1+0x18b0], R8 ;  /* 0x0018b00801007387 */ /* 0x0003e80000100800 */
[----:B------:R1:W-:Y:S01]  /*61170*/  STL [R1+0x18ac], R9 ;  /* 0x0018ac0901007387 */ /* 0x0003e20000100800 */
[----:B--2---:R-:W-:Y:S01]  /*61180*/  IMAD.MOV.U32 R6, RZ, RZ, R8 ;  /* 0x000000ffff067224 */ /* 0x004fe200078e0008 */
[----:B------:R-:W-:-:S05]  /*61190*/  MOV R7, R9 ;  /* 0x0000000900077202 */ /* 0x000fca0000000f00 */
[----:B------:R1:W-:Y:S01]  /*611a0*/  LDGSTS.E [R3+0x27f80], desc[UR60][R6.64], P0 ;  /* 0x27f8000006037fae */ /* 0x0003e2000812187c */
[----:B------:R-:W-:-:S03]  /*611b0*/  ISETP.NE.U32.AND P0, PT, R170, R162, PT ;  /* 0x000000a2aa00720c */ /* 0x000fc60003f05070 */
[----:B------:R-:W0:Y:S10]  /*611c0*/  LDGDEPBAR ;  /* 0x00000000000079af */ /* 0x000e340000000000 */
[----:B-1----:R-:W-:Y:S05]  /*611d0*/  @P0 BRA `(.L_x_1) ;  /* 0xfffffe3400c80947 */ /* 0x002fea000383ffff */
.L_x_0:
[----:B------:R-:W1:Y:S01]  /*611e0*/  S2R R6, SR_TID.X ;  /* 0x0000000000067919 */ /* 0x000e620000002100 */
[----:B------:R-:W2:Y:S01]  /*611f0*/  S2R R9, SR_CgaCtaId ;  /* 0x0000000000097919 */ /* 0x000ea20000008800 */
[----:B------:R-:W-:Y:S01]  /*61200*/  MOV R8, 0x400 ;  /* 0x0000040000087802 */ /* 0x000fe20000000f00 */
[----:B------:R-:W-:-:S04]  /*61210*/  DEPBAR.LE SB0, 0x0 ;  /* 0x000080000000791a */ /* 0x000fc80000000000 */
[----:B------:R-:W3:Y:S01]  /*61220*/  LDL.LU R7, [R1+0x400] ;  /* 0x0004000001077983 */ /* 0x000ee20000300800 */
[----:B------:R-:W4:Y:S01]  /*61230*/  S2R R0, SR_TID.X ;  /* 0x0000000000007919 */ /* 0x000f220000002100 */
[----:B-1----:R-:W-:Y:S02]  /*61240*/  LOP3.LUT R6, R6, 0x7f, RZ, 0xc0, !PT ;  /* 0x0000007f06067812 */ /* 0x002fe400078ec0ff */
[----:B--2---:R-:W-:-:S05]  /*61250*/  LEA R8, R9, R8, 0x18 ;  /* 0x0000000809087211 */ /* 0x004fca00078ec0ff */
[----:B------:R-:W-:Y:S01]  /*61260*/  IMAD R164, R6, 0x10, R8 ;  /* 0x0000001006a47824 */ /* 0x000fe200078e0208 */
[----:B------:R-:W-:Y:S01]  /*61270*/  BAR.SYNC.DEFER_BLOCKING 0x0 ;  /* 0x0000000000007b1d */ /* 0x000fe20000010000 */
[C---:B----4-:R-:W-:Y:S01]  /*61280*/  IMAD.SHL.U32 R3, R0.reuse, 0x10, RZ ;  /* 0x0000001000037824 */ /* 0x050fe200078e00ff */
[C---:B------:R-:W-:Y:S01]  /*61290*/  LOP3.LUT R4, R0.reuse, 0x60, RZ, 0xc0, !PT ;  /* 0x0000006000047812 */ /* 0x040fe200078ec0ff */
[----:B------:R-:W-:-:S05]  /*612a0*/  IMAD.SHL.U32 R2, R0, 0x40, RZ ;  /* 0x0000004000027824 */ /* 0x000fca00078e00ff */
[----:B------:R-:W1:Y:S01]  /*612b0*/  LDC R6, c[0x0][0x244] ;  /* 0x00009100ff067b82 */ /* 0x000e620000000800 */
[----:B------:R-:W-:Y:S01]  /*612c0*/  STL [R1+0xe20], R164 ;  /* 0x000e20a401007387 */ /* 0x000fe20000100800 */
[----:B------:R-:W-:Y:S02]  /*612d0*/  LOP3.LUT R3, R3, 0xf0, RZ, 0xc0, !PT ;  /* 0x000000f003037812 */ /* 0x000fe400078ec0ff */
[----:B------:R-:W-:Y:S01]  /*612e0*/  LOP3.LUT R2, R2, 0x400, RZ, 0xc0, !PT ;  /* 0x0000040002027812 */ /* 0x000fe200078ec0ff */
[----:B------:R-:W2:Y:S03]  /*612f0*/  LDL.LU R9, [R1+0x408] ;  /* 0x0004080001097983 */ /* 0x000ea60000300800 */
[----:B------:R-:W-:Y:S01]  /*61300*/  IADD3 R0, R2, R8, R3 ;  /* 0x0000000802007210 */ /* 0x000fe20007ffe003 */
[----:B------:R-:W2:Y:S01]  /*61310*/  LDL.LU R10, [R1] ;  /* 0x00000000010a7983 */ /* 0x000ea20000300800 */
[----:B------:R-:W4:Y:S03]  /*61320*/  LDC.64 R2, c[0x0][0x220] ;  /* 0x00008800ff027b82 */ /* 0x000f260000000a00 */
[----:B------:R-:W2:Y:S01]  /*61330*/  LDL.LU R11, [R1+0x8] ;  /* 0x00000800010b7983 */ /* 0x000ea20000300800 */
[----:B------:R-:W-:-:S04]  /*61340*/  IMAD R0, R4, 0x8, R0 ;  /* 0x0000000804007824 */ /* 0x000fc800078e0200 */
[----:B------:R-:W4:Y:S01]  /*61350*/  LDC R4, c[0x0][0x248] ;  /* 0x00009200ff047b82 */ /* 0x000f220000000800 */
[----:B---3--:R-:W-:-:S07]  /*61360*/  IMAD.MOV.U32 R8, RZ, RZ, R7 ;  /* 0x000000ffff087224 */ /* 0x008fce00078e0007 */
[----:B------:R-:W3:Y:S01]  /*61370*/  LDC R7, c[0x0][0x228] ;  /* 0x00008a00ff077b82 */ /* 0x000ee20000000800 */
[----:B--2---:R2:W-:Y:S07]  /*61380*/  STSM.16.M88.4 [R0], R8 ;  /* 0x0000000800007844 */ /* 0x0045ee0000000200 */
[----:B------:R-:W-:Y:S06]  /*61390*/  BAR.SYNC.DEFER_BLOCKING 0x0 ;  /* 0x0000000000007b1d */ /* 0x000fec0000010000 */
[----:B--2---:R-:W2:Y:S04]  /*613a0*/  LDL.LU R8, [R1+0x404] ;  /* 0x0004040001087983 */ /* 0x004ea80000300800 */
[----:B------:R-:W2:Y:S04]  /*613b0*/  LDL.LU R9, [R1+0x40c] ;  /* 0x00040c0001097983 */ /* 0x000ea80000300800 */
[----:B------:R-:W2:Y:S04]  /*613c0*/  LDL.LU R10, [R1+0x4] ;  /* 0x00000400010a7983 */ /* 0x000ea80000300800 */
[----:B------:R-:W2:Y:S04]  /*613d0*/  LDL.LU R11, [R1+0xc] ;  /* 0x00000c00010b7983 */ /* 0x000ea80000300800 */
[----:B------:R-:W1:Y:S04]  /*613e0*/  LDS.128 R16, [R164] ;  /* 0x00000000a4107984 */ /* 0x000e680000000c00 */
[----:B------:R-:W4:Y:S01]  /*613f0*/  LDL.LU R12, [R1+0x410] ;  /* 0x00041000010c7983 */ /* 0x000f220000300800 */
[----:B------:R-:W-:Y:S06]  /*61400*/  BAR.SYNC.DEFER_BLOCKING 0x0 ;  /* 0x0000000000007b1d */ /* 0x000fec0000010000 */
[----:B-1----:R-:W-:Y:S04]  /*61410*/  STL.64 [R1+0x630], R16 ;  /* 0x0006301001007387 */ /* 0x002fe80000100a00 */
[----:B------:R-:W-:Y:S04]  /*61420*/  STL.64 [R1+0x638], R18 ;  /* 0x0006381201007387 */ /* 0x000fe80000100a00 */
[----:B------:R-:W4:Y:S04]  /*61430*/  LDL.LU R13, [R1+0x418] ;  /* 0x00041800010d7983 */ /* 0x000f280000300800 */
[----:B------:R-:W4:Y:S04]  /*61440*/  LDL.LU R14, [R1+0x10] ;  /* 0x00001000010e7983 */ /* 0x000f280000300800 */
[----:B------:R-:W4:Y:S04]  /*61450*/  LDL.LU R15, [R1+0x18] ;  /* 0x00001800010f7983 */ /* 0x000f280000300800 */
[----:B--2---:R1:W-:Y:S01]  /*61460*/  STSM.16.M88.4 [R0], R8 ;  /* 0x0000000800007844 */ /* 0x0043e20000000200 */
[----:B------:R-:W-:Y:S06]  /*61470*/  BAR.SYNC.DEFER_BLOCKING 0x0 ;  /* 0x0000000000007b1d */ /* 0x000fec0000010000 */
[----:B-1----:R-:W2:Y:S04]  /*61480*/  LDL.LU R8, [R1+0x414] ;  /* 0x0004140001087983 */ /* 0x002ea80000300800 */
[----:B------:R-:W1:Y:S01]  /*61490*/  LDS.128 R16, [R164] ;  /* 0x00000000a4107984 */ /* 0x000e620000000c00 */
[----:B------:R-:W-:Y:S06]  /*614a0*/  BAR.SYNC.DEFER_BLOCKING 0x0 ;  /* 0x0000000000007b1d */ /* 0x000fec0000010000 */
[----:B----4-:R4:W-:Y:S04]  /*614b0*/  STSM.16.M88.4 [R0], R12 ;  /* 0x0000000c00007844 */ /* 0x0109e80000000200 */
[----:B-1----:R-:W-:Y:S04]  /*614c0*/  STL.64 [R1+0x620], R16 ;  /* 0x0006201001007387 */ /* 0x002fe80000100a00 */
[----:B------:R-:W-:Y:S01]  /*614d0*/  STL.64 [R1+0x628], R18 ;  /* 0x0006281201007387 */ /* 0x000fe20000100a00 */
[----:B------:R-:W-:Y:S06]  /*614e0*/  BAR.SYNC.DEFER_BLOCKING 0x0 ;  /* 0x0000000000007b1d */ /* 0x000fec0000010000 */
[----:B------:R-:W2:Y:S04]  /*614f0*/  LDL.LU R9, [R1+0x41c] ;  /* 0x00041c0001097983 */ /* 0x000ea80000300800 */
[----:B------:R-:W2:Y:S04]  /*61500*/  LDL.LU R10, [R1+0x14] ;  /* 0x00001400010a7983 */ /* 0x000ea80000300800 */
[----:B------:R-:W2:Y:S04]  /*61510*/  LDL.LU R11, [R1+0x1c] ;  /* 0x00001c00010b7983 */ /* 0x000ea80000300800 */
[----:B----4-:R-:W4:Y:S04]  /*61520*/  LDL.LU R12, [R1+0x420] ;  /* 0x00042000010c7983 */ /* 0x010f280000300800 */
[----:B------:R-:W1:Y:S01]  /*61530*/  LDS.128 R16, [R164] ;  /* 0x00000000a4107984 */ /* 0x000e620000000c00 */
        /* <DEDUP_REMOVED lines=61> */
[----:B-1----:R-:W-:Y:S04]  /*61910*/  STL.64 [R1], R16 ;  /* 0x0000001001007387 */ /* 0x002fe80000100a00 */
[----:B------:R-:W-:Y:S04]  /*61920*/  STL.64 [R1+0x8], R18 ;  /* 0x0000081201007387 */ /* 0x000fe80000100a00 */
[----:B------:R-:W4:Y:S04]  /*61930*/  LDL.LU R13, [R1+0x458] ;  /* 0x00045800010d7983 */ /* 0x000f280000300800 */
[----:B------:R-:W4:Y:S04]  /*61940*/  LDL.LU R14, [R1+0x50] ;  /* 0x00005000010e7983 */ /* 0x000f280000300800 */
[----:B------:R-:W4:Y:S04]  /*61950*/  LDL.LU R15, [R1+0x58] ;  /* 0x00005800010f7983 */ /* 0x000f280000300800 */
[----:B--2---:R1:W-:Y:S01]  /*61960*/  STSM.16.M88.4 [R0], R8 ;  /* 0x0000000800007844 */ /* 0x0043e20000000200 */
[----:B------:R-:W-:Y:S06]  /*61970*/  BAR.SYNC.DEFER_BLOCKING 0x0 ;  /* 0x0000000000007b1d */ /* 0x000fec0000010000 */
[----:B-1----:R-:W2:Y:S04]  /*61980*/  LDL.LU R8, [R1+0x454] ;  /* 0x0004540001087983 */ /* 0x002ea80000300800 */
[----:B------:R-:W2:Y:S04]  /*61990*/  LDL.LU R9, [R1+0x45c] ;  /* 0x00045c0001097983 */ /* 0x000ea80000300800 */
[----:B------:R-:W2:Y:S04]  /*619a0*/  LDL.LU R10, [R1+0x54] ;  /* 0x00005400010a7983 */ /* 0x000ea80000300800 */
[----:B------:R-:W2:Y:S04]  /*619b0*/  LDL.LU R11, [R1+0x5c] ;  /* 0x00005c00010b7983 */ /* 0x000ea80000300800 */
[----:B------:R-:W-:Y:S01]  /*619c0*/  LDS.128 R248, [R164] ;  /* 0x00000000a4f87984 */ /* 0x000fe20000000c00 */
[----:B------:R-:W-:Y:S06]  /*619d0*/  BAR.SYNC.DEFER_BLOCKING 0x0 ;  /* 0x0000000000007b1d */ /* 0x000fec0000010000 */
[----:B----4-:R1:W-:Y:S02]  /*619e0*/  STSM.16.M88.4 [R0], R12 ;  /* 0x0000000c00007844 */ /* 0x0103e40000000200 */
[----:B------:R-:W-:Y:S06]  /*619f0*/  BAR.SYNC.DEFER_BLOCKING 0x0 ;  /* 0x0000000000007b1d */ /* 0x000fec0000010000 */
[----:B-1----:R-:W4:Y:S04]  /*61a00*/  LDL.LU R12, [R1+0x460] ;  /* 0x00046000010c7983 */ /* 0x002f280000300800 */
[----:B------:R-:W4:Y:S04]  /*61a10*/  LDL.LU R13, [R1+0x468] ;  /* 0x00046800010d7983 */ /* 0x000f280000300800 */
[----:B------:R-:W4:Y:S04]  /*61a20*/  LDL.LU R14, [R1+0x60] ;  /* 0x00006000010e7983 */ /* 0x000f280000300800 */
[----:B------:R-:W4:Y:S04]  /*61a30*/  LDL.LU R15, [R1+0x68] ;  /* 0x00006800010f7983 */ /* 0x000f280000300800 */
[----:B------:R-:W-:Y:S01]  /*61a40*/  LDS.128 R244, [R164] ;  /* 0x00000000a4f47984 */ /* 0x000fe20000000c00 */
[----:B------:R-:W-:Y:S06]  /*61a50*/  BAR.SYNC.DEFER_BLOCKING 0x0 ;  /* 0x0000000000007b1d */ /* 0x000fec0000010000 */
[----:B--2---:R1:W-:Y:S02]  /*61a60*/  STSM.16.M88.4 [R0], R8 ;  /* 0x0000000800007844 */ /* 0x0043e40000000200 */
        /* <DEDUP_REMOVED lines=148> */
[----:B------:R-:W-:Y:S01]  /*623b0*/  LDS.128 R168, [R164] ;  /* 0x00000000a4a87984 */ /* 0x000fe20000000c00 */
[----:B------:R-:W-:Y:S06]  /*623c0*/  BAR.SYNC.DEFER_BLOCKING 0x0 ;  /* 0x0000000000007b1d */ /* 0x000fec0000010000 */
[----:B------:R-:W2:Y:S04]  /*623d0*/  LDL.LU R11, [R1+0xfc] ;  /* 0x0000fc00010b7983 */ /* 0x000ea80000300800 */
[----:B----4-:R1:W-:Y:S01]  /*623e0*/  STSM.16.M88.4 [R0], R12 ;  /* 0x0000000c00007844 */ /* 0x0103e20000000200 */
[----:B------:R-:W-:Y:S06]  /*623f0*/  BAR.SYNC.DEFER_BLOCKING 0x0 ;  /* 0x0000000000007b1d */ /* 0x000fec0000010000 */
[----:B-1----:R-:W4:Y:S04]  /*62400*/  LDL.LU R12, [R1+0x500] ;  /* 0x00050000010c7983 */ /* 0x002f280000300800 */
[----:B------:R-:W1:Y:S01]  /*62410*/  LDS.128 R16, [R164] ;  /* 0x00000000a4107984 */ /* 0x000e620000000c00 */
[----:B------:R-:W-:Y:S06]  /*62420*/  BAR.SYNC.DEFER_BLOCKING 0x0 ;  /* 0x0000000000007b1d */ /* 0x000fec0000010000 */
[----:B-1----:R-:W-:Y:S04]  /*62430*/  STL [R1+0x2304], R18 ;  /* 0x0023041201007387 */ /* 0x002fe80000100800 */
[----:B------:R-:W-:Y:S04]  /*62440*/  STL [R1+0x2300], R19 ;  /* 0x0023001301007387 */ /* 0x000fe80000100800 */
        /* <DEDUP_REMOVED lines=8> */
[----:B-1----:R-:W-:Y:S04]  /*624d0*/  STL [R1+0xe1c], R23 ;  /* 0x000e1c1701007387 */ /* 0x002fe80000100800 */
[----:B------:R-:W2:Y:S04]  /*624e0*/  LDL.LU R9, [R1+0x50c] ;  /* 0x00050c0001097983 */ /* 0x000ea80000300800 */
[----:B------:R-:W2:Y:S04]  /*624f0*/  LDL.LU R10, [R1+0x104] ;  /* 0x00010400010a7983 */ /* 0x000ea80000300800 */
[----:B------:R-:W2:Y:S01]  /*62500*/  LDL.LU R11, [R1+0x10c] ;  /* 0x00010c00010b7983 */ /* 0x000ea20000300800 */
[----:B------:R-:W-:-:S02]  /*62510*/  IMAD.MOV.U32 R18, RZ, RZ, R20 ;  /* 0x000000ffff127224 */ /* 0x000fc400078e0014 */
[----:B------:R-:W-:Y:S01]  /*62520*/  IMAD.MOV.U32 R19, RZ, RZ, R21 ;  /* 0x000000ffff137224 */ /* 0x000fe200078e0015 */
[----:B----4-:R1:W-:Y:S01]  /*62530*/  STSM.16.M88.4 [R0], R12 ;  /* 0x0000000c00007844 */ /* 0x0103e20000000200 */
[----:B------:R-:W-:Y:S01]  /*62540*/  IMAD.MOV.U32 R252, RZ, RZ, R22 ;  /* 0x000000fffffc7224 */ /* 0x000fe200078e0016 */
[----:B------:R-:W-:Y:S06]  /*62550*/  BAR.SYNC.DEFER_BLOCKING 0x0 ;  /* 0x0000000000007b1d */ /* 0x000fec0000010000 */
[----:B-1----:R-:W4:Y:S04]  /*62560*/  LDL.LU R12, [R1+0x510] ;  /* 0x00051000010c7983 */ /* 0x002f280000300800 */
        /* <DEDUP_REMOVED lines=12> */
[----:B-1----:R-:W-:Y:S04]  /*62630*/  STL.64 [R1+0xdf0], R20 ;  /* 0x000df01401007387 */ /* 0x002fe80000100a00 */
[----:B------:R-:W-:Y:S04]  /*62640*/  STL.64 [R1+0xdf8], R22 ;  /* 0x000df81601007387 */ /* 0x000fe80000100a00 */
[----:B------:R-:W2:Y:S04]  /*62650*/  LDL.LU R9, [R1+0x51c] ;  /* 0x00051c0001097983 */ /* 0x000ea80000300800 */
[----:B------:R-:W2:Y:S04]  /*62660*/  LDL.LU R10, [R1+0x114] ;  /* 0x00011400010a7983 */ /* 0x000ea80000300800 */
[----:B------:R-:W2:Y:S04]  /*62670*/  LDL.LU R11, [R1+0x11c] ;  /* 0x00011c00010b7983 */ /* 0x000ea80000300800 */
[----:B----4-:R1:W-:Y:S01]  /*62680*/  STSM.16.M88.4 [R0], R12 ;  /* 0x0000000c00007844 */ /* 0x0103e20000000200 */
        /* <DEDUP_REMOVED lines=286> */
[----:B------:R-:W4:Y:S01]  /*63870*/  LDL.LU R13, [R1+0x208] ;  /* 0x00020800010d7983 */ /* 0x000f220000300800 */
[----:B------:R-:W-:-:S02]  /*63880*/  IMAD.MOV.U32 R14, RZ, RZ, R24 ;  /* 0x000000ffff0e7224 */ /* 0x000fc400078e0018 */
[----:B------:R-:W-:Y:S01]  /*63890*/  IMAD.MOV.U32 R15, RZ, RZ, R26 ;  /* 0x000000ffff0f7224 */ /* 0x000fe200078e001a */
        /* <DEDUP_REMOVED lines=8> */
[----:B----4-:R1:W-:Y:S01]  /*63920*/  STSM.16.M88.4 [R0], R12 ;  /* 0x0000000c00007844 */ /* 0x0103e20000000200 */
[----:B------:R-:W-:Y:S06]  /*63930*/  BAR.SYNC.DEFER_BLOCKING 0x0 ;  /* 0x0000000000007b1d */ /* 0x000fec0000010000 */
[----:B-1----:R-:W4:Y:S04]  /*63940*/  LDL.LU R12, [R1+0x210] ;  /* 0x00021000010c7983 */ /* 0x002f280000300800 */
[----:B------:R-:W1:Y:S04]  /*63950*/  LDS.128 R20, [R164] ;  /* 0x00000000a4147984 */ /* 0x000e680000000c00 */
[----:B-1----:R-:W-:Y:S04]  /*63960*/  STL.64 [R1+0xc00], R20 ;  /* 0x000c001401007387 */ /* 0x002fe80000100a00 */
[----:B------:R-:W-:Y:S04]  /*63970*/  STL.64 [R1+0xc08], R22 ;  /* 0x000c081601007387 */ /* 0x000fe80000100a00 */
[----:B------:R-:W4:Y:S01]  /*63980*/  LDL.LU R13, [R1+0x218] ;  /* 0x00021800010d7983 */ /* 0x000f220000300800 */
[----:B------:R-:W-:Y:S01]  /*63990*/  BAR.SYNC.DEFER_BLOCKING 0x0 ;  /* 0x0000000000007b1d */ /* 0x000fe20000010000 */
[----:B------:R-:W-:Y:S01]  /*639a0*/  MOV R10, R25 ;  /* 0x00000019000a7202 */ /* 0x000fe20000000f00 */
[----:B------:R-:W-:-:S02]  /*639b0*/  IMAD.MOV.U32 R11, RZ, RZ, R27 ;  /* 0x000000ffff0b7224 */ /* 0x000fc400078e001b */
[----:B------:R-:W-:Y:S02]  /*639c0*/  IMAD.MOV.U32 R14, RZ, RZ, R28 ;  /* 0x000000ffff0e7224 */ /* 0x000fe400078e001c */
        /* <DEDUP_REMOVED lines=17> */
[----:B------:R-:W-:-:S02]  /*63ae0*/  IMAD.MOV.U32 R10, RZ, RZ, R29 ;  /* 0x000000ffff0a7224 */ /* 0x000fc400078e001d */
[----:B------:R-:W-:Y:S02]  /*63af0*/  IMAD.MOV.U32 R11, RZ, RZ, R31 ;  /* 0x000000ffff0b7224 */ /* 0x000fe400078e001f */
        /* <DEDUP_REMOVED lines=19> */
[----:B------:R-:W-:Y:S01]  /*63c30*/  IMAD.MOV.U32 R11, RZ, RZ, R35 ;  /* 0x000000ffff0b7224 */ /* 0x000fe200078e0023 */
[----:B------:R-:W-:Y:S01]  /*63c40*/  MOV R15, R38 ;  /* 0x00000026000f7202 */ /* 0x000fe20000000f00 */
[----:B------:R-:W-:-:S03]  /*63c50*/  IMAD.MOV.U32 R14, RZ, RZ, R36 ;  /* 0x000000ffff0e7224 */ /* 0x000fc600078e0024 */
        /* <DEDUP_REMOVED lines=116> */
[----:B------:R-:W-:Y:S01]  /*643a0*/  IMAD.MOV.U32 R10, RZ, RZ, R57 ;  /* 0x000000ffff0a7224 */ /* 0x000fe200078e0039 */
[----:B------:R-:W-:Y:S01]  /*643b0*/  MOV R11, R59 ;  /* 0x0000003b000b7202 */ /* 0x000fe20000000f00 */
[----:B------:R-:W-:-:S02]  /*643c0*/  IMAD.MOV.U32 R14, RZ, RZ, R60 ;  /* 0x000000ffff0e7224 */ /* 0x000fc400078e003c */
[----:B------:R-:W-:Y:S02]  /*643d0*/  IMAD.MOV.U32 R15, RZ, RZ, R62 ;  /* 0x000000ffff0f7224 */ /* 0x000fe400078e003e */
        /* <DEDUP_REMOVED lines=159> */
[----:B------:R-:W-:Y:S02]  /*64dd0*/  IMAD.MOV.U32 R15, RZ, RZ, R94 ;  /* 0x000000ffff0f7224 */ /* 0x000fe400078e005e */
[----:B------:R-:W-:Y:S02]  /*64de0*/  IMAD.MOV.U32 R26, RZ, RZ, R105 ;  /* 0x000000ffff1a7224 */ /* 0x000fe400078e0069 */
[----:B------:R-:W-:Y:S02]  /*64df0*/  IMAD.MOV.U32 R27, RZ, RZ, R107 ;  /* 0x000000ffff1b7224 */ /* 0x000fe400078e006b */
[----:B------:R-:W-:Y:S02]  /*64e00*/  IMAD.MOV.U32 R30, RZ, RZ, R108 ;  /* 0x000000ffff1e7224 */ /* 0x000fe400078e006c */
[----:B------:R-:W-:-:S02]  /*64e10*/  IMAD.MOV.U32 R31, RZ, RZ, R110 ;  /* 0x000000ffff1f7224 */ /* 0x000fc400078e006e */
[----:B------:R-:W-:Y:S02]  /*64e20*/  IMAD.MOV.U32 R34, RZ, RZ, R109 ;  /* 0x000000ffff227224 */ /* 0x000fe400078e006d */
[----:B------:R-:W-:Y:S02]  /*64e30*/  IMAD.MOV.U32 R35, RZ, RZ, R111 ;  /* 0x000000ffff237224 */ /* 0x000fe400078e006f */
[----:B------:R-:W-:Y:S02]  /*64e40*/  IMAD.MOV.U32 R38, RZ, RZ, R112 ;  /* 0x000000ffff267224 */ /* 0x000fe400078e0070 */
[----:B------:R-:W-:Y:S01]  /*64e50*/  IMAD.MOV.U32 R39, RZ, RZ, R114 ;  /* 0x000000ffff277224 */ /* 0x000fe200078e0072 */
[----:B------:R-:W-:Y:S01]  /*64e60*/  MOV R42, R113 ;  /* 0x00000071002a7202 */ /* 0x000fe20000000f00 */
[----:B------:R-:W-:Y:S02]  /*64e70*/  IMAD.MOV.U32 R43, RZ, RZ, R115 ;  /* 0x000000ffff2b7224 */ /* 0x000fe400078e0073 */
[----:B------:R-:W-:-:S02]  /*64e80*/  IMAD.MOV.U32 R46, RZ, RZ, R116 ;  /* 0x000000ffff2e7224 */ /* 0x000fc400078e0074 */
[----:B------:R-:W-:Y:S02]  /*64e90*/  IMAD.MOV.U32 R47, RZ, RZ, R118 ;  /* 0x000000ffff2f7224 */ /* 0x000fe400078e0076 */
[----:B------:R-:W-:Y:S02]  /*64ea0*/  IMAD.MOV.U32 R50, RZ, RZ, R117 ;  /* 0x000000ffff327224 */ /* 0x000fe400078e0075 */
[----:B------:R-:W-:Y:S02]  /*64eb0*/  IMAD.MOV.U32 R51, RZ, RZ, R119 ;  /* 0x000000ffff337224 */ /* 0x000fe400078e0077 */
[----:B------:R-:W-:Y:S02]  /*64ec0*/  IMAD.MOV.U32 R54, RZ, RZ, R120 ;  /* 0x000000ffff367224 */ /* 0x000fe400078e0078 */
[----:B------:R-:W-:Y:S02]  /*64ed0*/  IMAD.MOV.U32 R55, RZ, RZ, R122 ;  /* 0x000000ffff377224 */ /* 0x000fe400078e007a */
[----:B------:R-:W-:-:S02]  /*64ee0*/  IMAD.MOV.U32 R58, RZ, RZ, R121 ;  /* 0x000000ffff3a7224 */ /* 0x000fc400078e0079 */
[----:B------:R-:W-:Y:S01]  /*64ef0*/  IMAD.MOV.U32 R59, RZ, RZ, R123 ;  /* 0x000000ffff3b7224 */ /* 0x000fe200078e007b */
[----:B------:R-:W-:Y:S01]  /*64f00*/  MOV R63, R126 ;  /* 0x0000007e003f7202 */ /* 0x000fe20000000f00 */
[----:B------:R-:W-:Y:S01]  /*64f10*/  IMAD.MOV.U32 R62, RZ, RZ, R124 ;  /* 0x000000ffff3e7224 */ /* 0x000fe200078e007c */
[----:B------:R-:W1:Y:S01]  /*64f20*/  LDC R91, c[0x0][0x22c] ;  /* 0x00008b00ff5b7b82 */ /* 0x000e620000000800 */
[----:B------:R-:W-:Y:S02]  /*64f30*/  IMAD.MOV.U32 R66, RZ, RZ, R125 ;  /* 0x000000ffff427224 */ /* 0x000fe400078e007d */
[----:B------:R-:W-:Y:S02]  /*64f40*/  IMAD.MOV.U32 R67, RZ, RZ, R127 ;  /* 0x000000ffff437224 */ /* 0x000fe400078e007f */
[----:B------:R-:W-:Y:S02]  /*64f50*/  IMAD.MOV.U32 R70, RZ, RZ, R128 ;  /* 0x000000ffff467224 */ /* 0x000fe400078e0080 */
[----:B------:R-:W-:Y:S01]  /*64f60*/  IMAD.MOV.U32 R71, RZ, RZ, R130 ;  /* 0x000000ffff477224 */ /* 0x000fe200078e0082 */
[----:B------:R-:W1:Y:S01]  /*64f70*/  LDC R94, c[0x0][0x22c] ;  /* 0x00008b00ff5e7b82 */ /* 0x000e620000000800 */
[----:B------:R-:W-:-:S02]  /*64f80*/  IMAD.MOV.U32 R74, RZ, RZ, R141 ;  /* 0x000000ffff4a7224 */ /* 0x000fc400078e008d */
[----:B------:R-:W-:-:S05]  /*64f90*/  IMAD.MOV.U32 R75, RZ, RZ, R143 ;  /* 0x000000ffff4b7224 */ /* 0x000fca00078e008f */
[----:B------:R-:W1:Y:S01]  /*64fa0*/  LDC R92, c[0x0][0x22c] ;  /* 0x00008b00ff5c7b82 */ /* 0x000e620000000800 */
[----:B--2---:R2:W-:Y:S07]  /*64fb0*/  STSM.16.M88.4 [R0], R8 ;  /* 0x0000000800007844 */ /* 0x0045ee0000000200 */
[----:B------:R-:W-:Y:S06]  /*64fc0*/  BAR.SYNC.DEFER_BLOCKING 0x0 ;  /* 0x0000000000007b1d */ /* 0x000fec0000010000 */
[----:B--2---:R-:W2:Y:S04]  /*64fd0*/  LDL.LU R8, [R1+0x314] ;  /* 0x0003140001087983 */ /* 0x004ea80000300800 */
[----:B------:R-:W3:Y:S01]  /*64fe0*/  LDS.128 R20, [R164] ;  /* 0x00000000a4147984 */ /* 0x000ee20000000c00 */
[----:B------:R-:W-:Y:S06]  /*64ff0*/  BAR.SYNC.DEFER_BLOCKING 0x0 ;  /* 0x0000000000007b1d */ /* 0x000fec0000010000 */
[----:B---3--:R-:W-:Y:S04]  /*65000*/  STL.64 [R1+0x650], R20 ;  /* 0x0006501401007387 */ /* 0x008fe80000100a00 */
[----:B------:R-:W-:Y:S04]  /*65010*/  STL.64 [R1+0x658], R22 ;  /* 0x0006581601007387 */ /* 0x000fe80000100a00 */
[----:B------:R-:W2:Y:S04]  /*65020*/  LDL.LU R9, [R1+0x31c] ;  /* 0x00031c0001097983 */ /* 0x000ea80000300800 */
[----:B----4-:R3:W-:Y:S01]  /*65030*/  STSM.16.M88.4 [R0], R12 ;  /* 0x0000000c00007844 */ /* 0x0107e20000000200 */
[----:B------:R-:W-:Y:S06]  /*65040*/  BAR.SYNC.DEFER_BLOCKING 0x0 ;  /* 0x0000000000007b1d */ /* 0x000fec0000010000 */
[----:B---3--:R-:W3:Y:S04]  /*65050*/  LDL.LU R12, [R1+0x320] ;  /* 0x00032000010c7983 */ /* 0x008ee80000300800 */
[----:B------:R-:W4:Y:S04]  /*65060*/  LDS.128 R20, [R164] ;  /* 0x00000000a4147984 */ /* 0x000f280000000c00 */
[----:B----4-:R-:W-:Y:S04]  /*65070*/  STL.64 [R1+0x640], R20 ;  /* 0x0006401401007387 */ /* 0x010fe80000100a00 */
[----:B------:R-:W-:Y:S04]  /*65080*/  STL.64 [R1+0x648], R22 ;  /* 0x0006481601007387 */ /* 0x000fe80000100a00 */
[----:B------:R-:W3:Y:S01]  /*65090*/  LDL.LU R13, [R1+0x328] ;  /* 0x00032800010d7983 */ /* 0x000ee20000300800 */
[----:B------:R-:W-:Y:S01]  /*650a0*/  BAR.SYNC.DEFER_BLOCKING 0x0 ;  /* 0x0000000000007b1d */ /* 0x000fe20000010000 */
[----:B------:R-:W-:-:S02]  /*650b0*/  IMAD.MOV.U32 R10, RZ, RZ, R93 ;  /* 0x000000ffff0a7224 */ /* 0x000fc400078e005d */
[----:B------:R-:W-:Y:S02]  /*650c0*/  IMAD.MOV.U32 R11, RZ, RZ, R95 ;  /* 0x000000ffff0b7224 */ /* 0x000fe400078e005f */
[----:B------:R-:W-:-:S03]  /*650d0*/  IMAD.MOV.U32 R14, RZ, RZ, R96 ;  /* 0x000000ffff0e7224 */ /* 0x000fc600078e0060 */
[----:B------:R-:W4:Y:S01]  /*650e0*/  LDC R93, c[0x0][0x22c] ;  /* 0x00008b00ff5d7b82 */ /* 0x000f220000000800 */
[----:B------:R-:W-:Y:S01]  /*650f0*/  IMAD.MOV.U32 R15, RZ, RZ, R98 ;  /* 0x000000ffff0f7224 */ /* 0x000fe200078e0062 */
[----:B--2---:R2:W-:Y:S06]  /*65100*/  STSM.16.M88.4 [R0], R8 ;  /* 0x0000000800007844 */ /* 0x0045ec0000000200 */
[----:B------:R-:W-:Y:S06]  /*65110*/  BAR.SYNC.DEFER_BLOCKING 0x0 ;  /* 0x0000000000007b1d */ /* 0x000fec0000010000 */
[----:B--2---:R-:W2:Y:S04]  /*65120*/  LDL.LU R8, [R1+0x324] ;  /* 0x0003240001087983 */ /* 0x004ea80000300800 */
[----:B------:R-:W1:Y:S01]  /*65130*/  LDS.128 R20, [R164] ;  /* 0x00000000a4147984 */ /* 0x000e620000000c00 */
[----:B------:R-:W-:Y:S06]  /*65140*/  BAR.SYNC.DEFER_BLOCKING 0x0 ;  /* 0x0000000000007b1d */ /* 0x000fec0000010000 */
[----:B-1----:R-:W-:Y:S04]  /*65150*/  STL.64 [R1+0x5f0], R20 ;  /* 0x0005f01401007387 */ /* 0x002fe80000100a00 */
[----:B------:R-:W-:Y:S04]  /*65160*/  STL.64 [R1+0x5f8], R22 ;  /* 0x0005f81601007387 */ /* 0x000fe80000100a00 */
[----:B------:R-:W2:Y:S04]  /*65170*/  LDL.LU R9, [R1+0x32c] ;  /* 0x00032c0001097983 */ /* 0x000ea80000300800 */
[----:B---3--:R1:W-:Y:S01]  /*65180*/  STSM.16.M88.4 [R0], R12 ;  /* 0x0000000c00007844 */ /* 0x0083e20000000200 */
[----:B------:R-:W-:Y:S06]  /*65190*/  BAR.SYNC.DEFER_BLOCKING 0x0 ;  /* 0x0000000000007b1d */ /* 0x000fec0000010000 */
[----:B-1----:R-:W3:Y:S04]  /*651a0*/  LDL.LU R12, [R1+0x330] ;  /* 0x00033000010c7983 */ /* 0x002ee80000300800 */
[----:B------:R-:W1:Y:S04]  /*651b0*/  LDS.128 R20, [R164] ;  /* 0x00000000a4147984 */ /* 0x000e680000000c00 */
[----:B-1----:R1:W-:Y:S04]  /*651c0*/  STL.64 [R1+0x5c0], R20 ;  /* 0x0005c01401007387 */ /* 0x0023e80000100a00 */
[----:B------:R-:W-:Y:S04]  /*651d0*/  STL.64 [R1+0x5c8], R22 ;  /* 0x0005c81601007387 */ /* 0x000fe80000100a00 */
[----:B------:R-:W3:Y:S01]  /*651e0*/  LDL.LU R13, [R1+0x338] ;  /* 0x00033800010d7983 */ /* 0x000ee20000300800 */
[----:B------:R-:W-:-:S02]  /*651f0*/  IMAD.MOV.U32 R10, RZ, RZ, R97 ;  /* 0x000000ffff0a7224 */ /* 0x000fc400078e0061 */
[----:B------:R-:W-:Y:S01]  /*65200*/  IMAD.MOV.U32 R11, RZ, RZ, R99 ;  /* 0x000000ffff0b7224 */ /* 0x000fe200078e0063 */
[----:B------:R-:W-:Y:S01]  /*65210*/  BAR.SYNC.DEFER_BLOCKING 0x0 ;  /* 0x0000000000007b1d */ /* 0x000fe20000010000 */
[----:B------:R-:W-:Y:S02]  /*65220*/  IMAD.MOV.U32 R14, RZ, RZ, R100 ;  /* 0x000000ffff0e7224 */ /* 0x000fe400078e0064 */
[----:B------:R-:W-:-:S03]  /*65230*/  IMAD.MOV.U32 R15, RZ, RZ, R102 ;  /* 0x000000ffff0f7224 */ /* 0x000fc600078e0066 */
[----:B-1----:R-:W4:Y:S04]  /*65240*/  LDL.LU R20, [R1+0x334] ;  /* 0x0003340001147983 */ /* 0x002f280000300800 */
[----:B--2---:R-:W-:Y:S01]  /*65250*/  STSM.16.M88.4 [R0], R8 ;  /* 0x0000000800007844 */ /* 0x004fe20000000200 */
[----:B------:R-:W-:Y:S06]  /*65260*/  BAR.SYNC.DEFER_BLOCKING 0x0 ;  /* 0x0000000000007b1d */ /* 0x000fec0000010000 */
[----:B------:R-:W1:Y:S02]  /*65270*/  LDS.128 R8, [R164] ;  /* 0x00000000a4087984 */ /* 0x000e640000000c00 */
[----:B------:R-:W-:Y:S06]  /*65280*/  BAR.SYNC.DEFER_BLOCKING 0x0 ;  /* 0x0000000000007b1d */ /* 0x000fec0000010000 */
[----:B-1----:R-:W-:Y:S04]  /*65290*/  STL.64 [R1+0x540], R8 ;  /* 0x0005400801007387 */ /* 0x002fe80000100a00 */
[----:B------:R-:W-:Y:S04]  /*652a0*/  STL.64 [R1+0x548], R10 ;  /* 0x0005480a01007387 */ /* 0x000fe80000100a00 */
[----:B------:R-:W4:Y:S04]  /*652b0*/  LDL.LU R21, [R1+0x33c] ;  /* 0x00033c0001157983 */ /* 0x000f280000300800 */
[----:B---3--:R1:W-:Y:S01]  /*652c0*/  STSM.16.M88.4 [R0], R12 ;  /* 0x0000000c00007844 */ /* 0x0083e20000000200 */
[----:B------:R-:W-:Y:S06]  /*652d0*/  BAR.SYNC.DEFER_BLOCKING 0x0 ;  /* 0x0000000000007b1d */ /* 0x000fec0000010000 */
[----:B-1----:R-:W2:Y:S04]  /*652e0*/  LDL.LU R12, [R1+0x340] ;  /* 0x00034000010c7983 */ /* 0x002ea80000300800 */
[----:B------:R-:W3:Y:S04]  /*652f0*/  LDL.LU R76, [R1+0x18d8] ;  /* 0x0018d800014c7983 */ /* 0x000ee80000300800 */
[----:B------:R-:W1:Y:S04]  /*65300*/  LDS.128 R8, [R164] ;  /* 0x00000000a4087984 */ /* 0x000e680000000c00 */
[----:B-1----:R-:W-:Y:S04]  /*65310*/  STL.64 [R1+0x530], R8 ;  /* 0x0005300801007387 */ /* 0x002fe80000100a00 */
[----:B------:R-:W-:Y:S04]  /*65320*/  STL.64 [R1+0x538], R10 ;  /* 0x0005380a01007387 */ /* 0x000fe80000100a00 */
[----:B------:R-:W2:Y:S01]  /*65330*/  LDL.LU R13, [R1+0x348] ;  /* 0x00034800010d7983 */ /* 0x000ea20000300800 */
[----:B------:R-:W-:Y:S01]  /*65340*/  BAR.SYNC.DEFER_BLOCKING 0x0 ;  /* 0x0000000000007b1d */ /* 0x000fe20000010000 */
[----:B------:R-:W-:Y:S01]  /*65350*/  IMAD.MOV.U32 R22, RZ, RZ, R101 ;  /* 0x000000ffff167224 */ /* 0x000fe200078e0065 */
[----:B------:R-:W-:Y:S01]  /*65360*/  MOV R23, R103 ;  /* 0x0000006700177202 */ /* 0x000fe20000000f00 */
[----:B------:R-:W-:-:S02]  /*65370*/  IMAD.MOV.U32 R14, RZ, RZ, R104 ;  /* 0x000000ffff0e7224 */ /* 0x000fc400078e0068 */
[----:B------:R-:W-:Y:S01]  /*65380*/  IMAD.MOV.U32 R15, RZ, RZ, R106 ;  /* 0x000000ffff0f7224 */ /* 0x000fe200078e006a */
[----:B------:R-:W3:Y:S04]  /*65390*/  LDL.LU R24, [R1+0x344] ;  /* 0x0003440001187983 */ /* 0x000ee80000300800 */
[----:B----4-:R-:W-:Y:S01]  /*653a0*/  STSM.16.M88.4 [R0], R20 ;  /* 0x0000001400007844 */ /* 0x010fe20000000200 */
[----:B------:R-:W-:Y:S06]  /*653b0*/  BAR.SYNC.DEFER_BLOCKING 0x0 ;  /* 0x0000000000007b1d */ /* 0x000fec0000010000 */
[----:B------:R-:W1:Y:S02]  /*653c0*/  LDS.128 R8, [R164] ;  /* 0x00000000a4087984 */ /* 0x000e640000000c00 */
[----:B------:R-:W-:Y:S06]  /*653d0*/  BAR.SYNC.DEFER_BLOCKING 0x0 ;  /* 0x0000000000007b1d */ /* 0x000fec0000010000 */
[----:B-1----:R-:W-:Y:S04]  /*653e0*/  STL [R1+0x21b0], R8 ;  /* 0x0021b00801007387 */ /* 0x002fe80000100800 */
[----:B------:R-:W-:Y:S04]  /*653f0*/  STL [R1+0x2180], R9 ;  /* 0x0021800901007387 */ /* 0x000fe80000100800 */
[----:B------:R-:W-:Y:S04]  /*65400*/  STL [R1+0x2170], R10 ;  /* 0x0021700a01007387 */ /* 0x000fe80000100800 */
[----:B------:R-:W-:Y:S04]  /*65410*/  STL [R1+0x2160], R11 ;  /* 0x0021600b01007387 */ /* 0x000fe80000100800 */
[----:B------:R-:W4:Y:S04]  /*65420*/  LDL.LU R25, [R1+0x34c] ;  /* 0x00034c0001197983 */ /* 0x000f280000300800 */
[----:B------:R-:W4:Y:S04]  /*65430*/  LDL.LU R28, [R1+0x350] ;  /* 0x00035000011c7983 */ /* 0x000f280000300800 */
[----:B--2---:R-:W-:Y:S01]  /*65440*/  STSM.16.M88.4 [R0], R12 ;  /* 0x0000000c00007844 */ /* 0x004fe20000000200 */
[----:B------:R-:W-:Y:S06]  /*65450*/  BAR.SYNC.DEFER_BLOCKING 0x0 ;  /* 0x0000000000007b1d */ /* 0x000fec0000010000 */
[----:B------:R-:W1:Y:S02]  /*65460*/  LDS.128 R20, [R164] ;  /* 0x00000000a4147984 */ /* 0x000e640000000c00 */
[----:B------:R-:W-:Y:S06]  /*65470*/  BAR.SYNC.DEFER_BLOCKING 0x0 ;  /* 0x0000000000007b1d */ /* 0x000fec0000010000 */
[----:B-1----:R1:W-:Y:S04]  /*65480*/  STL.64 [R1+0x2148], R20 ;  /* 0x0021481401007387 */ /* 0x0023e80000100a00 */
[----:B------:R2:W-:Y:S04]  /*65490*/  STL.64 [R1+0x2128], R22 ;  /* 0x0021281601007387 */ /* 0x0005e80000100a00 */
[----:B------:R-:W2:Y:S04]  /*654a0*/  LDL.LU R29, [R1+0x358] ;  /* 0x00035800011d7983 */ /* 0x000ea80000300800 */
[----:B------:R-:W2:Y:S01]  /*654b0*/  LDL.LU R32, [R1+0x354] ;  /* 0x0003540001207983 */ /* 0x000ea20000300800 */
[C---:B---3--:R-:W-:Y:S01]  /*654c0*/  IMAD R6, R76.reuse, R6, RZ ;  /* 0x000000064c067224 */ /* 0x048fe200078e02ff */
[----:B------:R-:W-:Y:S01]  /*654d0*/  ISETP.GE.AND P0, PT, R76, R7, PT ;  /* 0x000000074c00720c */ /* 0x000fe20003f06270 */
[----:B-1----:R-:W1:Y:S01]  /*654e0*/  LDC R21, c[0x0][0x248] ;  /* 0x00009200ff157b82 */ /* 0x002e620000000800 */
[----:B----4-:R-:W-:Y:S07]  /*654f0*/  STSM.16.M88.4 [R0], R24 ;  /* 0x0000001800007844 */ /* 0x010fee0000000200 */
[----:B--2---:R-:W2:Y:S08]  /*65500*/  LDC R23, c[0x0][0x248] ;  /* 0x00009200ff177b82 */ /* 0x004eb00000000800 */
[----:B------:R-:W-:Y:S08]  /*65510*/  BAR.SYNC.DEFER_BLOCKING 0x0 ;  /* 0x0000000000007b1d */ /* 0x000ff00000010000 */
[----:B------:R-:W3:Y:S08]  /*65520*/  LDC R20, c[0x0][0x248] ;  /* 0x00009200ff147b82 */ /* 0x000ef00000000800 */
[----:B------:R-:W4:Y:S01]  /*65530*/  LDC R22, c[0x0][0x248] ;  /* 0x00009200ff167b82 */ /* 0x000f220000000800 */
[----:B------:R-:W1:Y:S07]  /*65540*/  LDS.128 R12, [R164] ;  /* 0x00000000a40c7984 */ /* 0x000e6e0000000c00 */
[----:B------:R-:W-:Y:S06]  /*65550*/  BAR.SYNC.DEFER_BLOCKING 0x0 ;  /* 0x0000000000007b1d */ /* 0x000fec0000010000 */
[----:B-1----:R-:W-:Y:S04]  /*65560*/  STL.64 [R1+0x2140], R12 ;  /* 0x0021400c01007387 */ /* 0x002fe80000100a00 */
[----:B------:R-:W-:Y:S04]  /*65570*/  STL.64 [R1+0x2120], R14 ;  /* 0x0021200e01007387 */ /* 0x000fe80000100a00 */
[----:B------:R-:W3:Y:S04]  /*65580*/  LDL.LU R33, [R1+0x35c] ;  /* 0x00035c0001217983 */ /* 0x000ee80000300800 */
[----:B------:R-:W4:Y:S04]  /*65590*/  LDL.LU R36, [R1+0x360] ;  /* 0x0003600001247983 */ /* 0x000f280000300800 */
[----:B------:R-:W-:Y:S01]  /*655a0*/  STSM.16.M88.4 [R0], R28 ;  /* 0x0000001c00007844 */ /* 0x000fe20000000200 */
[----:B------:R-:W-:Y:S06]  /*655b0*/  BAR.SYNC.DEFER_BLOCKING 0x0 ;  /* 0x0000000000007b1d */ /* 0x000fec0000010000 */
[----:B------:R-:W1:Y:S02]  /*655c0*/  LDS.128 R28, [R164] ;  /* 0x00000000a41c7984 */ /* 0x000e640000000c00 */
[----:B------:R-:W-:Y:S06]  /*655d0*/  BAR.SYNC.DEFER_BLOCKING 0x0 ;  /* 0x0000000000007b1d */ /* 0x000fec0000010000 */
[----:B-1----:R1:W-:Y:S04]  /*655e0*/  STL.64 [R1+0x2108], R28 ;  /* 0x0021081c01007387 */ /* 0x0023e80000100a00 */
[----:B------:R2:W-:Y:S04]  /*655f0*/  STL.64 [R1+0x20f0], R30 ;  /* 0x0020f01e01007387 */ /* 0x0005e80000100a00 */
[----:B------:R-:W4:Y:S04]  /*65600*/  LDL.LU R37, [R1+0x368] ;  /* 0x0003680001257983 */ /* 0x000f280000300800 */
[----:B------:R-:W4:Y:S01]  /*65610*/  LDL.LU R40, [R1+0x364] ;  /* 0x0003640001287983 */ /* 0x000f220000300800 */
[C---:B------:R-:W-:Y:S01]  /*65620*/  LEA R2, P2, R6.reuse, R2, 0x2 ;  /* 0x0000000206027211 */ /* 0x040fe200078410ff */
[----:B-1----:R-:W1:Y:S02]  /*65630*/  LDC R29, c[0x0][0x248] ;  /* 0x00009200ff1d7b82 */ /* 0x002e640000000800 */
[----:B---3--:R-:W-:Y:S06]  /*65640*/  STSM.16.M88.4 [R0], R32 ;  /* 0x0000002000007844 */ /* 0x008fec0000000200 */
[----:B--2---:R-:W2:Y:S08]  /*65650*/  LDC R31, c[0x0][0x248] ;  /* 0x00009200ff1f7b82 */ /* 0x004eb00000000800 */
[----:B------:R-:W-:Y:S08]  /*65660*/  BAR.SYNC.DEFER_BLOCKING 0x0 ;  /* 0x0000000000007b1d */ /* 0x000ff00000010000 */
[----:B------:R-:W3:Y:S08]  /*65670*/  LDC R28, c[0x0][0x248] ;  /* 0x00009200ff1c7b82 */ /* 0x000ef00000000800 */
[----:B------:R-:W3:Y:S01]  /*65680*/  LDC R30, c[0x0][0x248] ;  /* 0x00009200ff1e7b82 */ /* 0x000ee20000000800 */
[----:B------:R-:W1:Y:S07]  /*65690*/  LDS.128 R24, [R164] ;  /* 0x00000000a4187984 */ /* 0x000e6e0000000c00 */
[----:B------:R-:W-:Y:S06]  /*656a0*/  BAR.SYNC.DEFER_BLOCKING 0x0 ;  /* 0x0000000000007b1d */ /* 0x000fec0000010000 */
[----:B-1----:R1:W-:Y:S04]  /*656b0*/  STL.64 [R1+0x2110], R24 ;  /* 0x0021101801007387 */ /* 0x0023e80000100a00 */
[----:B------:R2:W-:Y:S04]  /*656c0*/  STL.64 [R1+0x20f8], R26 ;  /* 0x0020f81a01007387 */ /* 0x0005e80000100a00 */
[----:B------:R-:W3:Y:S04]  /*656d0*/  LDL.LU R41, [R1+0x36c] ;  /* 0x00036c0001297983 */ /* 0x000ee80000300800 */
[----:B------:R-:W3:Y:S01]  /*656e0*/  LDL.LU R44, [R1+0x370] ;  /* 0x00037000012c7983 */ /* 0x000ee20000300800 */
[----:B------:R-:W-:Y:S01]  /*656f0*/  LEA.HI.X.SX32 R3, R6, R3, 0x2, P2 ;  /* 0x0000000306037211 */ /* 0x000fe200010f16ff */
[----:B-1----:R-:W1:Y:S08]  /*65700*/  LDC R25, c[0x0][0x248] ;  /* 0x00009200ff197b82 */ /* 0x002e700000000800 */
[----:B------:R-:W1:Y:S01]  /*65710*/  LDC R24, c[0x0][0x248] ;  /* 0x00009200ff187b82 */ /* 0x000e620000000800 */
[----:B----4-:R-:W-:Y:S07]  /*65720*/  STSM.16.M88.4 [R0], R36 ;  /* 0x0000002400007844 */ /* 0x010fee0000000200 */
[----:B--2---:R-:W2:Y:S08]  /*65730*/  LDC R27, c[0x0][0x248] ;  /* 0x00009200ff1b7b82 */ /* 0x004eb00000000800 */
[----:B------:R-:W-:Y:S08]  /*65740*/  BAR.SYNC.DEFER_BLOCKING 0x0 ;  /* 0x0000000000007b1d */ /* 0x000ff00000010000 */
[----:B------:R-:W4:Y:S01]  /*65750*/  LDC R26, c[0x0][0x248] ;  /* 0x00009200ff1a7b82 */ /* 0x000f220000000800 */
[----:B------:R-:W1:Y:S07]  /*65760*/  LDS.128 R36, [R164] ;  /* 0x00000000a4247984 */ /* 0x000e6e0000000c00 */
[----:B------:R-:W-:Y:S06]  /*65770*/  BAR.SYNC.DEFER_BLOCKING 0x0 ;  /* 0x0000000000007b1d */ /* 0x000fec0000010000 */
[----:B-1----:R1:W-:Y:S04]  /*65780*/  STL.64 [R1+0x20d0], R36 ;  /* 0x0020d02401007387 */ /* 0x0023e80000100a00 */
[----:B------:R2:W-:Y:S04]  /*65790*/  STL.64 [R1+0x20b8], R38 ;  /* 0x0020b82601007387 */ /* 0x0005e80000100a00 */
[----:B------:R-:W4:Y:S04]  /*657a0*/  LDL.LU R45, [R1+0x378] ;  /* 0x00037800012d7983 */ /* 0x000f280000300800 */
[----:B------:R-:W4:Y:S01]  /*657b0*/  LDL.LU R48, [R1+0x374] ;  /* 0x0003740001307983 */ /* 0x000f220000300800 */
[----:B-1----:R-:W1:Y:S08]  /*657c0*/  LDC R37, c[0x0][0x248] ;  /* 0x00009200ff257b82 */ /* 0x002e700000000800 */
[----:B--2---:R-:W2:Y:S08]  /*657d0*/  LDC R39, c[0x0][0x248] ;  /* 0x00009200ff277b82 */ /* 0x004eb00000000800 */
[----:B------:R-:W1:Y:S08]  /*657e0*/  LDC R38, c[0x0][0x248] ;  /* 0x00009200ff267b82 */ /* 0x000e700000000800 */
[----:B------:R-:W1:Y:S01]  /*657f0*/  LDC R36, c[0x0][0x248] ;  /* 0x00009200ff247b82 */ /* 0x000e620000000800 */
[----:B---3--:R-:W-:Y:S07]  /*65800*/  STSM.16.M88.4 [R0], R40 ;  /* 0x0000002800007844 */ /* 0x008fee0000000200 */
[----:B------:R-:W-:Y:S06]  /*65810*/  BAR.SYNC.DEFER_BLOCKING 0x0 ;  /* 0x0000000000007b1d */ /* 0x000fec0000010000 */
[----:B------:R-:W3:Y:S02]  /*65820*/  LDS.128 R32, [R164] ;  /* 0x00000000a4207984 */ /* 0x000ee40000000c00 */
[----:B------:R-:W-:Y:S06]  /*65830*/  BAR.SYNC.DEFER_BLOCKING 0x0 ;  /* 0x0000000000007b1d */ /* 0x000fec0000010000 */
[----:B---3--:R3:W-:Y:S04]  /*65840*/  STL.64 [R1+0x20c8], R32 ;  /* 0x0020c82001007387 */ /* 0x0087e80000100a00 */
[----:B------:R2:W-:Y:S04]  /*65850*/  STL.64 [R1+0x20b0], R34 ;  /* 0x0020b02201007387 */ /* 0x0005e80000100a00 */
[----:B------:R-:W2:Y:S04]  /*65860*/  LDL.LU R49, [R1+0x37c] ;  /* 0x00037c0001317983 */ /* 0x000ea80000300800 */
[----:B------:R-:W2:Y:S01]  /*65870*/  LDL.LU R52, [R1+0x380] ;  /* 0x0003800001347983 */ /* 0x000ea20000300800 */
[----:B---3--:R-:W3:Y:S08]  /*65880*/  LDC R33, c[0x0][0x248] ;  /* 0x00009200ff217b82 */ /* 0x008ef00000000800 */
[----:B------:R-:W3:Y:S01]  /*65890*/  LDC R32, c[0x0][0x248] ;  /* 0x00009200ff207b82 */ /* 0x000ee20000000800 */
        /* <DEDUP_REMOVED lines=9> */
[----:B------:R-:W2:Y:S01]  /*65930*/  LDL.LU R56, [R1+0x384] ;  /* 0x0003840001387983 */ /* 0x000ea20000300800 */
[----:B-1----:R-:W1:Y:S08]  /*65940*/  LDC R45, c[0x0][0x248] ;  /* 0x00009200ff2d7b82 */ /* 0x002e700000000800 */
[----:B---3--:R-:W3:Y:S08]  /*65950*/  LDC R47, c[0x0][0x248] ;  /* 0x00009200ff2f7b82 */ /* 0x008ef00000000800 */
[----:B------:R-:W1:Y:S08]  /*65960*/  LDC R46, c[0x0][0x248] ;  /* 0x00009200ff2e7b82 */ /* 0x000e700000000800 */
[----:B------:R-:W1:Y:S01]  /*65970*/  LDC R44, c[0x0][0x248] ;  /* 0x00009200ff2c7b82 */ /* 0x000e620000000800 */
[----:B------:R-:W-:Y:S07]  /*65980*/  STSM.16.M88.4 [R0], R48 ;  /* 0x0000003000007844 */ /* 0x000fee0000000200 */
        /* <DEDUP_REMOVED lines=8> */
[----:B-1----:R-:W1:Y:S01]  /*65a10*/  LDC R43, c[0x0][0x248] ;  /* 0x00009200ff2b7b82 */ /* 0x002e620000000800 */
[----:B----4-:R-:W-:Y:S07]  /*65a20*/  STSM.16.M88.4 [R0], R52 ;  /* 0x0000003400007844 */ /* 0x010fee0000000200 */
[----:B------:R-:W4:Y:S08]  /*65a30*/  LDC R42, c[0x0][0x248] ;  /* 0x00009200ff2a7b82 */ /* 0x000f300000000800 */
[----:B------:R-:W-:Y:S08]  /*65a40*/  BAR.SYNC.DEFER_BLOCKING 0x0 ;  /* 0x0000000000007b1d */ /* 0x000ff00000010000 */
[----:B------:R-:W3:Y:S01]  /*65a50*/  LDC R40, c[0x0][0x248] ;  /* 0x00009200ff287b82 */ /* 0x000ee20000000800 */
[----:B------:R-:W1:Y:S07]  /*65a60*/  LDS.128 R52, [R164] ;  /* 0x00000000a4347984 */ /* 0x000e6e0000000c00 */
[----:B------:R-:W-:Y:S06]  /*65a70*/  BAR.SYNC.DEFER_BLOCKING 0x0 ;  /* 0x0000000000007b1d */ /* 0x000fec0000010000 */
[----:B-1----:R1:W-:Y:S04]  /*65a80*/  STL.64 [R1+0x2118], R52 ;  /* 0x0021183401007387 */ /* 0x0023e80000100a00 */
[----:B------:R4:W-:Y:S04]  /*65a90*/  STL.64 [R1+0x2100], R54 ;  /* 0x0021003601007387 */ /* 0x0009e80000100a00 */
[----:B------:R-:W3:Y:S04]  /*65aa0*/  LDL.LU R61, [R1+0x398] ;  /* 0x00039800013d7983 */ /* 0x000ee80000300800 */
[----:B------:R-:W3:Y:S01]  /*65ab0*/  LDL.LU R64, [R1+0x394] ;  /* 0x0003940001407983 */ /* 0x000ee20000300800 */
[----:B-1----:R-:W1:Y:S08]  /*65ac0*/  LDC R53, c[0x0][0x248] ;  /* 0x00009200ff357b82 */ /* 0x002e700000000800 */
[----:B----4-:R-:W4:Y:S08]  /*65ad0*/  LDC R55, c[0x0][0x248] ;  /* 0x00009200ff377b82 */ /* 0x010f300000000800 */
[----:B------:R-:W1:Y:S08]  /*65ae0*/  LDC R54, c[0x0][0x248] ;  /* 0x00009200ff367b82 */ /* 0x000e700000000800 */
[----:B------:R-:W1:Y:S01]  /*65af0*/  LDC R52, c[0x0][0x248] ;  /* 0x00009200ff347b82 */ /* 0x000e620000000800 */
[----:B--2---:R-:W-:Y:S07]  /*65b00*/  STSM.16.M88.4 [R0], R56 ;  /* 0x0000003800007844 */ /* 0x004fee0000000200 */
[----:B------:R-:W-:Y:S06]  /*65b10*/  BAR.SYNC.DEFER_BLOCKING 0x0 ;  /* 0x0000000000007b1d */ /* 0x000fec0000010000 */
[----:B------:R-:W2:Y:S02]  /*65b20*/  LDS.128 R48, [R164] ;  /* 0x00000000a4307984 */ /* 0x000ea40000000c00 */
[----:B------:R-:W-:Y:S06]  /*65b30*/  BAR.SYNC.DEFER_BLOCKING 0x0 ;  /* 0x0000000000007b1d */ /* 0x000fec0000010000 */
[----:B--2---:R2:W-:Y:S04]  /*65b40*/  STL.64 [R1+0x2138], R48 ;  /* 0x0021383001007387 */ /* 0x0045e80000100a00 */
[----:B------:R4:W-:Y:S04]  /*65b50*/  STL.64 [R1+0x2130], R50 ;  /* 0x0021303201007387 */ /* 0x0009e80000100a00 */
[----:B------:R-:W3:Y:S04]  /*65b60*/  LDL.LU R65, [R1+0x39c] ;  /* 0x00039c0001417983 */ /* 0x000ee80000300800 */
[----:B------:R-:W3:Y:S01]  /*65b70*/  LDL.LU R68, [R1+0x3a0] ;  /* 0x0003a00001447983 */ /* 0x000ee20000300800 */
[----:B--2---:R-:W2:Y:S08]  /*65b80*/  LDC R49, c[0x0][0x248] ;  /* 0x00009200ff317b82 */ /* 0x004eb00000000800 */
[----:B----4-:R-:W4:Y:S01]  /*65b90*/  LDC R51, c[0x0][0x248] ;  /* 0x00009200ff337b82 */ /* 0x010f220000000800 */
[----:B---3--:R-:W-:Y:S07]  /*65ba0*/  STSM.16.M88.4 [R0], R60 ;  /* 0x0000003c00007844 */ /* 0x008fee0000000200 */
[----:B------:R-:W3:Y:S08]  /*65bb0*/  LDC R50, c[0x0][0x248] ;  /* 0x00009200ff327b82 */ /* 0x000ef00000000800 */
[----:B------:R-:W-:Y:S08]  /*65bc0*/  BAR.SYNC.DEFER_BLOCKING 0x0 ;  /* 0x0000000000007b1d */ /* 0x000ff00000010000 */
[----:B------:R-:W2:Y:S01]  /*65bd0*/  LDC R48, c[0x0][0x248] ;  /* 0x00009200ff307b82 */ /* 0x000ea20000000800 */
[----:B------:R-:W1:Y:S07]  /*65be0*/  LDS.128 R60, [R164] ;  /* 0x00000000a43c7984 */ /* 0x000e6e0000000c00 */
[----:B------:R-:W-:Y:S06]  /*65bf0*/  BAR.SYNC.DEFER_BLOCKING 0x0 ;  /* 0x0000000000007b1d */ /* 0x000fec0000010000 */
[----:B-1----:R1:W-:Y:S04]  /*65c00*/  STL.64 [R1+0x2158], R60 ;  /* 0x0021583c01007387 */ /* 0x0023e80000100a00 */
[----:B------:R4:W-:Y:S04]  /*65c10*/  STL.64 [R1+0x2150], R62 ;  /* 0x0021503e01007387 */ /* 0x0009e80000100a00 */
[----:B------:R-:W2:Y:S01]  /*65c20*/  LDL.LU R69, [R1+0x3a8] ;  /* 0x0003a80001457983 */ /* 0x000ea20000300800 */
[----:B-1----:R-:W1:Y:S08]  /*65c30*/  LDC R61, c[0x0][0x248] ;  /* 0x00009200ff3d7b82 */ /* 0x002e700000000800 */
[----:B----4-:R-:W4:Y:S08]  /*65c40*/  LDC R63, c[0x0][0x248] ;  /* 0x00009200ff3f7b82 */ /* 0x010f300000000800 */
[----:B------:R-:W1:Y:S08]  /*65c50*/  LDC R62, c[0x0][0x248] ;  /* 0x00009200ff3e7b82 */ /* 0x000e700000000800 */
[----:B------:R-:W1:Y:S01]  /*65c60*/  LDC R60, c[0x0][0x248] ;  /* 0x00009200ff3c7b82 */ /* 0x000e620000000800 */
[----:B------:R4:W-:Y:S07]  /*65c70*/  STSM.16.M88.4 [R0], R64 ;  /* 0x0000004000007844 */ /* 0x0009ee0000000200 */
[----:B------:R-:W-:Y:S06]  /*65c80*/  BAR.SYNC.DEFER_BLOCKING 0x0 ;  /* 0x0000000000007b1d */ /* 0x000fec0000010000 */
[----:B----4-:R-:W4:Y:S04]  /*65c90*/  LDL.LU R64, [R1+0x3a4] ;  /* 0x0003a40001407983 */ /* 0x010f280000300800 */
[----:B------:R-:W1:Y:S01]  /*65ca0*/  LDS.128 R56, [R164] ;  /* 0x00000000a4387984 */ /* 0x000e620000000c00 */
[----:B------:R-:W-:Y:S06]  /*65cb0*/  BAR.SYNC.DEFER_BLOCKING 0x0 ;  /* 0x0000000000007b1d */ /* 0x000fec0000010000 */
[----:B-1----:R1:W-:Y:S04]  /*65cc0*/  STL [R1+0x2184], R56 ;  /* 0x0021843801007387 */ /* 0x0023e80000100800 */
[----:B------:R3:W-:Y:S04]  /*65cd0*/  STL [R1+0x2174], R57 ;  /* 0x0021743901007387 */ /* 0x0007e80000100800 */
[----:B------:R3:W-:Y:S01]  /*65ce0*/  STL.64 [R1+0x2168], R58 ;  /* 0x0021683a01007387 */ /* 0x0007e20000100a00 */
[----:B------:R-:W-:Y:S01]  /*65cf0*/  IMAD.MOV.U32 R66, RZ, RZ, R129 ;  /* 0x000000ffff427224 */ /* 0x000fe200078e0081 */
[----:B-1----:R-:W1:Y:S02]  /*65d00*/  LDC R56, c[0x0][0x248] ;  /* 0x00009200ff387b82 */ /* 0x002e640000000800 */
[----:B------:R-:W4:Y:S01]  /*65d10*/  LDL.LU R65, [R1+0x3ac] ;  /* 0x0003ac0001417983 */ /* 0x000f220000300800 */
[----:B------:R-:W-:-:S05]  /*65d20*/  IMAD.MOV.U32 R67, RZ, RZ, R131 ;  /* 0x000000ffff437224 */ /* 0x000fca00078e0083 */
[----:B---3--:R-:W3:Y:S08]  /*65d30*/  LDC R57, c[0x0][0x248] ;  /* 0x00009200ff397b82 */ /* 0x008ef00000000800 */
[----:B------:R-:W1:Y:S01]  /*65d40*/  LDC R59, c[0x0][0x248] ;  /* 0x00009200ff3b7b82 */ /* 0x000e620000000800 */
[----:B--2---:R2:W-:Y:S07]  /*65d50*/  STSM.16.M88.4 [R0], R68 ;  /* 0x0000004400007844 */ /* 0x0045ee0000000200 */
[----:B------:R-:W-:Y:S08]  /*65d60*/  BAR.SYNC.DEFER_BLOCKING 0x0 ;  /* 0x0000000000007b1d */ /* 0x000ff00000010000 */
[----:B------:R-:W1:Y:S01]  /*65d70*/  LDC R58, c[0x0][0x248] ;  /* 0x00009200ff3a7b82 */ /* 0x000e620000000800 */
[----:B--2---:R-:W2:Y:S04]  /*65d80*/  LDL.LU R68, [R1+0x3b0] ;  /* 0x0003b00001447983 */ /* 0x004ea80000300800 */
[----:B------:R-:W3:Y:S03]  /*65d90*/  LDS.128 R124, [R164] ;  /* 0x00000000a47c7984 */ /* 0x000ee60000000c00 */
[----:B------:R-:W-:Y:S06]  /*65da0*/  BAR.SYNC.DEFER_BLOCKING 0x0 ;  /* 0x0000000000007b1d */ /* 0x000fec0000010000 */
[----:B---3--:R3:W-:Y:S04]  /*65db0*/  STL [R1+0x218c], R124 ;  /* 0x00218c7c01007387 */ /* 0x0087e80000100800 */
[----:B------:R1:W-:Y:S04]  /*65dc0*/  STL [R1+0x2188], R125 ;  /* 0x0021887d01007387 */ /* 0x0003e80000100800 */
[----:B------:R1:W-:Y:S01]  /*65dd0*/  STL.64 [R1+0x2178], R126 ;  /* 0x0021787e01007387 */ /* 0x0003e20000100a00 */
[----:B------:R-:W-:Y:S01]  /*65de0*/  IMAD.MOV.U32 R70, RZ, RZ, R132 ;  /* 0x000000ffff467224 */ /* 0x000fe200078e0084 */
[----:B---3--:R-:W3:Y:S02]  /*65df0*/  LDC R124, c[0x0][0x248] ;  /* 0x00009200ff7c7b82 */ /* 0x008ee40000000800 */
[----:B------:R-:W2:Y:S01]  /*65e00*/  LDL.LU R69, [R1+0x3b8] ;  /* 0x0003b80001457983 */ /* 0x000ea20000300800 */
[----:B------:R-:W-:-:S05]  /*65e10*/  IMAD.MOV.U32 R71, RZ, RZ, R134 ;  /* 0x000000ffff477224 */ /* 0x000fca00078e0086 */
[----:B-1----:R-:W1:Y:S08]  /*65e20*/  LDC R125, c[0x0][0x248] ;  /* 0x00009200ff7d7b82 */ /* 0x002e700000000800 */
[----:B------:R-:W3:Y:S08]  /*65e30*/  LDC R127, c[0x0][0x248] ;  /* 0x00009200ff7f7b82 */ /* 0x000ef00000000800 */
[----:B------:R-:W1:Y:S01]  /*65e40*/  LDC R126, c[0x0][0x248] ;  /* 0x00009200ff7e7b82 */ /* 0x000e620000000800 */
[----:B----4-:R4:W-:Y:S07]  /*65e50*/  STSM.16.M88.4 [R0], R64 ;  /* 0x0000004000007844 */ /* 0x0109ee0000000200 */
[----:B------:R-:W-:Y:S06]  /*65e60*/  BAR.SYNC.DEFER_BLOCKING 0x0 ;  /* 0x0000000000007b1d */ /* 0x000fec0000010000 */
[----:B----4-:R-:W4:Y:S04]  /*65e70*/  LDL.LU R64, [R1+0x3b4] ;  /* 0x0003b40001407983 */ /* 0x010f280000300800 */
[----:B------:R-:W3:Y:S01]  /*65e80*/  LDS.128 R120, [R164] ;  /* 0x00000000a4787984 */ /* 0x000ee20000000c00 */
[----:B------:R-:W-:Y:S01]  /*65e90*/  BAR.SYNC.DEFER_BLOCKING 0x0 ;  /* 0x0000000000007b1d */ /* 0x000fe20000010000 */
[----:B------:R-:W-:-:S02]  /*65ea0*/  IMAD.MOV.U32 R66, RZ, RZ, R133 ;  /* 0x000000ffff427224 */ /* 0x000fc400078e0085 */
[----:B------:R-:W-:-:S03]  /*65eb0*/  IMAD.MOV.U32 R67, RZ, RZ, R135 ;  /* 0x000000ffff437224 */ /* 0x000fc600078e0087 */
[----:B---3--:R3:W-:Y:S04]  /*65ec0*/  STL [R1+0x21a0], R122 ;  /* 0x0021a07a01007387 */ /* 0x0087e80000100800 */
[----:B------:R-:W-:Y:S04]  /*65ed0*/  STL.64 [R1+0x2198], R120 ;  /* 0x0021987801007387 */ /* 0x000fe80000100a00 */
[----:B------:R1:W-:Y:S01]  /*65ee0*/  STL [R1+0x2190], R123 ;  /* 0x0021907b01007387 */ /* 0x0003e20000100800 */
[----:B---3--:R-:W3:Y:S03]  /*65ef0*/  LDC R122, c[0x0][0x248] ;  /* 0x00009200ff7a7b82 */ /* 0x008ee60000000800 */
[----:B------:R-:W4:Y:S05]  /*65f00*/  LDL.LU R65, [R1+0x3bc] ;  /* 0x0003bc0001417983 */ /* 0x000f2a0000300800 */
[----:B-1----:R-:W1:Y:S08]  /*65f10*/  LDC R123, c[0x0][0x248] ;  /* 0x00009200ff7b7b82 */ /* 0x002e700000000800 */
[----:B------:R-:W3:Y:S01]  /*65f20*/  LDC R121, c[0x0][0x248] ;  /* 0x00009200ff797b82 */ /* 0x000ee20000000800 */
[----:B--2---:R2:W-:Y:S07]  /*65f30*/  STSM.16.M88.4 [R0], R68 ;  /* 0x0000004400007844 */ /* 0x0045ee0000000200 */
[----:B------:R-:W-:Y:S08]  /*65f40*/  BAR.SYNC.DEFER_BLOCKING 0x0 ;  /* 0x0000000000007b1d */ /* 0x000ff00000010000 */
[----:B------:R-:W3:Y:S01]  /*65f50*/  LDC R120, c[0x0][0x248] ;  /* 0x00009200ff787b82 */ /* 0x000ee20000000800 */
[----:B--2---:R-:W2:Y:S04]  /*65f60*/  LDL.LU R68, [R1+0x3c0] ;  /* 0x0003c00001447983 */ /* 0x004ea80000300800 */
[----:B------:R-:W1:Y:S03]  /*65f70*/  LDS.128 R132, [R164] ;  /* 0x00000000a4847984 */ /* 0x000e660000000c00 */
[----:B------:R-:W-:Y:S06]  /*65f80*/  BAR.SYNC.DEFER_BLOCKING 0x0 ;  /* 0x0000000000007b1d */ /* 0x000fec0000010000 */
[----:B-1----:R1:W-:Y:S04]  /*65f90*/  STL.64 [R1+0x21b8], R132 ;  /* 0x0021b88401007387 */ /* 0x0023e80000100a00 */
[----:B------:R3:W-:Y:S04]  /*65fa0*/  STL.64 [R1+0x21a8], R134 ;  /* 0x0021a88601007387 */ /* 0x0007e80000100a00 */
[----:B------:R-:W2:Y:S01]  /*65fb0*/  LDL.LU R69, [R1+0x3c8] ;  /* 0x0003c80001457983 */ /* 0x000ea20000300800 */
[----:B------:R-:W-:Y:S01]  /*65fc0*/  MOV R70, R136 ;  /* 0x0000008800467202 */ /* 0x000fe20000000f00 */
[----:B------:R-:W-:Y:S01]  /*65fd0*/  IMAD.MOV.U32 R71, RZ, RZ, R138 ;  /* 0x000000ffff477224 */ /* 0x000fe200078e008a */
[----:B-1----:R-:W1:Y:S08]  /*65fe0*/  LDC R133, c[0x0][0x248] ;  /* 0x00009200ff857b82 */ /* 0x002e700000000800 */
[----:B---3--:R-:W3:Y:S08]  /*65ff0*/  LDC R135, c[0x0][0x248] ;  /* 0x00009200ff877b82 */ /* 0x008ef00000000800 */
[----:B------:R-:W1:Y:S08]  /*66000*/  LDC R134, c[0x0][0x248] ;  /* 0x00009200ff867b82 */ /* 0x000e700000000800 */
[----:B------:R-:W1:Y:S01]  /*66010*/  LDC R132, c[0x0][0x248] ;  /* 0x00009200ff847b82 */ /* 0x000e620000000800 */
[----:B----4-:R4:W-:Y:S07]  /*66020*/  STSM.16.M88.4 [R0], R64 ;  /* 0x0000004000007844 */ /* 0x0109ee0000000200 */
[----:B------:R-:W-:Y:S06]  /*66030*/  BAR.SYNC.DEFER_BLOCKING 0x0 ;  /* 0x0000000000007b1d */ /* 0x000fec0000010000 */
[----:B----4-:R-:W4:Y:S04]  /*66040*/  LDL.LU R64, [R1+0x3c4] ;  /* 0x0003c40001407983 */ /* 0x010f280000300800 */
[----:B------:R-:W3:Y:S01]  /*66050*/  LDS.128 R128, [R164] ;  /* 0x00000000a4807984 */ /* 0x000ee20000000c00 */
[----:B------:R-:W-:Y:S06]  /*66060*/  BAR.SYNC.DEFER_BLOCKING 0x0 ;  /* 0x0000000000007b1d */ /* 0x000fec0000010000 */
[----:B---3--:R-:W-:Y:S04]  /*66070*/  STL.64 [R1+0x21c8], R128 ;  /* 0x0021c88001007387 */ /* 0x008fe80000100a00 */
[----:B------:R3:W-:Y:S04]  /*66080*/  STL [R1+0x21c4], R130 ;  /* 0x0021c48201007387 */ /* 0x0007e80000100800 */
[----:B--2---:R2:W-:Y:S01]  /*66090*/  STSM.16.M88.4 [R0], R68 ;  /* 0x0000004400007844 */ /* 0x0045e20000000200 */
[----:B------:R-:W-:Y:S01]  /*660a0*/  IMAD.MOV.U32 R66, RZ, RZ, R137 ;  /* 0x000000ffff427224 */ /* 0x000fe200078e0089 */
[----:B---3--:R-:W3:Y:S08]  /*660b0*/  LDC R130, c[0x0][0x248] ;  /* 0x00009200ff827b82 */ /* 0x008ef00000000800 */
[----:B------:R-:W-:Y:S01]  /*660c0*/  BAR.SYNC.DEFER_BLOCKING 0x0 ;  /* 0x0000000000007b1d */ /* 0x000fe20000010000 */
[----:B------:R-:W-:-:S07]  /*660d0*/  IMAD.MOV.U32 R67, RZ, RZ, R139 ;  /* 0x000000ffff437224 */ /* 0x000fce00078e008b */
[----:B------:R-:W1:Y:S01]  /*660e0*/  LDC R129, c[0x0][0x248] ;  /* 0x00009200ff817b82 */ /* 0x000e620000000800 */
[----:B------:R2:W-:Y:S04]  /*660f0*/  STL [R1+0x21c0], R131 ;  /* 0x0021c08301007387 */ /* 0x0005e80000100800 */
[----:B------:R-:W4:Y:S03]  /*66100*/  LDL.LU R65, [R1+0x3cc] ;  /* 0x0003cc0001417983 */ /* 0x000f260000300800 */
[----:B------:R-:W1:Y:S01]  /*66110*/  LDC R128, c[0x0][0x248] ;  /* 0x00009200ff807b82 */ /* 0x000e620000000800 */
[----:B--2---:R-:W2:Y:S01]  /*66120*/  LDL.LU R68, [R1+0x3d0] ;  /* 0x0003d00001447983 */ /* 0x004ea20000300800 */
[----:B------:R-:W-:-:S02]  /*66130*/  IMAD.MOV.U32 R70, RZ, RZ, R140 ;  /* 0x000000ffff467224 */ /* 0x000fc400078e008c */
[----:B------:R-:W-:-:S04]  /*66140*/  IMAD.MOV.U32 R71, RZ, RZ, R142 ;  /* 0x000000ffff477224 */ /* 0x000fc800078e008e */
[----:B------:R-:W3:Y:S01]  /*66150*/  LDC R131, c[0x0][0x248] ;  /* 0x00009200ff837b82 */ /* 0x000ee20000000800 */
[----:B------:R-:W1:Y:S07]  /*66160*/  LDS.128 R152, [R164] ;  /* 0x00000000a4987984 */ /* 0x000e6e0000000c00 */
[----:B------:R-:W-:Y:S06]  /*66170*/  BAR.SYNC.DEFER_BLOCKING 0x0 ;  /* 0x0000000000007b1d */ /* 0x000fec0000010000 */
[----:B-1----:R1:W-:Y:S04]  /*66180*/  STL [R1+0x21f8], R154 ;  /* 0x0021f89a01007387 */ /* 0x0023e80000100800 */
[----:B------:R3:W-:Y:S04]  /*66190*/  STL.64 [R1+0x21d8], R152 ;  /* 0x0021d89801007387 */ /* 0x0007e80000100a00 */
[----:B------:R3:W-:Y:S01]  /*661a0*/  STL [R1+0x21d0], R155 ;  /* 0x0021d09b01007387 */ /* 0x0007e20000100800 */
[----:B-1----:R-:W1:Y:S03]  /*661b0*/  LDC R154, c[0x0][0x248] ;  /* 0x00009200ff9a7b82 */ /* 0x002e660000000800 */
[----:B------:R-:W2:Y:S04]  /*661c0*/  LDL.LU R69, [R1+0x3d8] ;  /* 0x0003d80001457983 */ /* 0x000ea80000300800 */
[----:B------:R-:W2:Y:S01]  /*661d0*/  LDL.LU R72, [R1+0x3d4] ;  /* 0x0003d40001487983 */ /* 0x000ea20000300800 */
[----:B---3--:R-:W3:Y:S08]  /*661e0*/  LDC R153, c[0x0][0x248] ;  /* 0x00009200ff997b82 */ /* 0x008ef00000000800 */
[----:B------:R-:W1:Y:S08]  /*661f0*/  LDC R152, c[0x0][0x248] ;  /* 0x00009200ff987b82 */ /* 0x000e700000000800 */
[----:B------:R-:W1:Y:S01]  /*66200*/  LDC R155, c[0x0][0x248] ;  /* 0x00009200ff9b7b82 */ /* 0x000e620000000800 */
[----:B----4-:R-:W-:Y:S07]  /*66210*/  STSM.16.M88.4 [R0], R64 ;  /* 0x0000004000007844 */ /* 0x010fee0000000200 */
[----:B------:R-:W-:Y:S06]  /*66220*/  BAR.SYNC.DEFER_BLOCKING 0x0 ;  /* 0x0000000000007b1d */ /* 0x000fec0000010000 */
[----:B------:R-:W4:Y:S02]  /*66230*/  LDS.128 R136, [R164] ;  /* 0x00000000a4887984 */ /* 0x000f240000000c00 */
[----:B------:R-:W-:Y:S06]  /*66240*/  BAR.SYNC.DEFER_BLOCKING 0x0 ;  /* 0x0000000000007b1d */ /* 0x000fec0000010000 */
[----:B--2---:R2:W-:Y:S02]  /*66250*/  STSM.16.M88.4 [R0], R68 ;  /* 0x0000004400007844 */ /* 0x0045e40000000200 */
[----:B------:R-:W-:Y:S06]  /*66260*/  BAR.SYNC.DEFER_BLOCKING 0x0 ;  /* 0x0000000000007b1d */ /* 0x000fec0000010000 */
[----:B----4-:R4:W-:Y:S04]  /*66270*/  STL.64 [R1+0x21e8], R136 ;  /* 0x0021e88801007387 */ /* 0x0109e80000100a00 */
[----:B------:R3:W-:Y:S04]  /*66280*/  STL.64 [R1+0x21e0], R138 ;  /* 0x0021e08a01007387 */ /* 0x0007e80000100a00 */
[----:B------:R-:W3:Y:S01]  /*66290*/  LDL.LU R73, [R1+0x3dc] ;  /* 0x0003dc0001497983 */ /* 0x000ee20000300800 */
[----:B------:R-:W-:-:S02]  /*662a0*/  IMAD.MOV.U32 R66, RZ, RZ, R144 ;  /* 0x000000ffff427224 */ /* 0x000fc400078e0090 */
[----:B------:R-:W-:Y:S01]  /*662b0*/  IMAD.MOV.U32 R67, RZ, RZ, R146 ;  /* 0x000000ffff437224 */ /* 0x000fe200078e0092 */
[----:B--2---:R-:W-:Y:S01]  /*662c0*/  MOV R71, R147 ;  /* 0x0000009300477202 */ /* 0x004fe20000000f00 */
[----:B------:R-:W-:Y:S01]  /*662d0*/  IMAD.MOV.U32 R70, RZ, RZ, R145 ;  /* 0x000000ffff467224 */ /* 0x000fe200078e0091 */
[----:B----4-:R-:W2:Y:S01]  /*662e0*/  LDC R137, c[0x0][0x248] ;  /* 0x00009200ff897b82 */ /* 0x010ea20000000800 */
[----:B------:R-:W4:Y:S07]  /*662f0*/  LDS.128 R140, [R164] ;  /* 0x00000000a48c7984 */ /* 0x000f2e0000000c00 */
[----:B------:R-:W-:Y:S08]  /*66300*/  BAR.SYNC.DEFER_BLOCKING 0x0 ;  /* 0x0000000000007b1d */ /* 0x000ff00000010000 */
[----:B---3--:R-:W3:Y:S08]  /*66310*/  LDC R139, c[0x0][0x248] ;  /* 0x00009200ff8b7b82 */ /* 0x008ef00000000800 */
[----:B------:R-:W2:Y:S08]  /*66320*/  LDC R138, c[0x0][0x248] ;  /* 0x00009200ff8a7b82 */ /* 0x000eb00000000800 */
[----:B------:R-:W2:Y:S01]  /*66330*/  LDC R136, c[0x0][0x248] ;  /* 0x00009200ff887b82 */ /* 0x000ea20000000800 */
[----:B----4-:R4:W-:Y:S04]  /*66340*/  STL.64 [R1+0x2200], R140 ;  /* 0x0022008c01007387 */ /* 0x0109e80000100a00 */
[----:B------:R1:W-:Y:S04]  /*66350*/  STL.64 [R1+0x21f0], R142 ;  /* 0x0021f08e01007387 */ /* 0x0003e80000100a00 */
[----:B------:R-:W2:Y:S04]  /*66360*/  LDL.LU R64, [R1+0x3e0] ;  /* 0x0003e00001407983 */ /* 0x000ea80000300800 */
[----:B------:R-:W2:Y:S01]  /*66370*/  LDL.LU R65, [R1+0x3e8] ;  /* 0x0003e80001417983 */ /* 0x000ea20000300800 */
[----:B----4-:R-:W4:Y:S03]  /*66380*/  LDC R141, c[0x0][0x248] ;  /* 0x00009200ff8d7b82 */ /* 0x010f260000000800 */
[----:B------:R-:W4:Y:S04]  /*66390*/  LDL.LU R68, [R1+0x3e4] ;  /* 0x0003e40001447983 */ /* 0x000f280000300800 */
[----:B------:R-:W4:Y:S01]  /*663a0*/  LDL.LU R69, [R1+0x3ec] ;  /* 0x0003ec0001457983 */ /* 0x000f220000300800 */
[----:B-1----:R-:W1:Y:S08]  /*663b0*/  LDC R143, c[0x0][0x248] ;  /* 0x00009200ff8f7b82 */ /* 0x002e700000000800 */
[----:B------:R-:W1:Y:S08]  /*663c0*/  LDC R142, c[0x0][0x248] ;  /* 0x00009200ff8e7b82 */ /* 0x000e700000000800 */
[----:B------:R-:W3:Y:S01]  /*663d0*/  LDC R140, c[0x0][0x248] ;  /* 0x00009200ff8c7b82 */ /* 0x000ee20000000800 */
[----:B------:R1:W-:Y:S07]  /*663e0*/  STSM.16.M88.4 [R0], R72 ;  /* 0x0000004800007844 */ /* 0x0003ee0000000200 */
[----:B------:R-:W-:Y:S08]  /*663f0*/  BAR.SYNC.DEFER_BLOCKING 0x0 ;  /* 0x0000000000007b1d */ /* 0x000ff00000010000 */
[----:B-1----:R-:W1:Y:S08]  /*66400*/  LDC R73, c[0x0][0x22c] ;  /* 0x00008b00ff497b82 */ /* 0x002e700000000800 */
[----:B------:R-:W3:Y:S01]  /*66410*/  LDC R72, c[0x0][0x22c] ;  /* 0x00008b00ff487b82 */ /* 0x000ee20000000800 */
[----:B------:R-:W1:Y:S07]  /*66420*/  LDS.128 R160, [R164] ;  /* 0x00000000a4a07984 */ /* 0x000e6e0000000c00 */
[----:B------:R-:W-:Y:S08]  /*66430*/  BAR.SYNC.DEFER_BLOCKING 0x0 ;  /* 0x0000000000007b1d */ /* 0x000ff00000010000 */
[----:B------:R-:W3:Y:S01]  /*66440*/  LDC R74, c[0x0][0x22c] ;  /* 0x00008b00ff4a7b82 */ /* 0x000ee20000000800 */
[----:B--2---:R2:W-:Y:S07]  /*66450*/  STSM.16.M88.4 [R0], R64 ;  /* 0x0000004000007844 */ /* 0x0045ee0000000200 */
[----:B------:R-:W-:Y:S06]  /*66460*/  BAR.SYNC.DEFER_BLOCKING 0x0 ;  /* 0x0000000000007b1d */ /* 0x000fec0000010000 */
[----:B------:R-:W4:Y:S04]  /*66470*/  LDS.128 R156, [R164] ;  /* 0x00000000a49c7984 */ /* 0x000f280000000c00 */
[----:B-1----:R-:W-:Y:S04]  /*66480*/  STL.64 [R1+0x2210], R160 ;  /* 0x002210a001007387 */ /* 0x002fe80000100a00 */
[----:B------:R1:W-:Y:S04]  /*66490*/  STL [R1+0x2208], R163 ;  /* 0x002208a301007387 */ /* 0x0003e80000100800 */
[----:B------:R3:W-:Y:S01]  /*664a0*/  STL [R1+0x2248], R162 ;  /* 0x002248a201007387 */ /* 0x0007e20000100800 */
[----:B------:R-:W-:Y:S01]  /*664b0*/  BAR.SYNC.DEFER_BLOCKING 0x0 ;  /* 0x0000000000007b1d */ /* 0x000fe20000010000 */
[----:B--2---:R-:W-:-:S02]  /*664c0*/  IMAD.MOV.U32 R66, RZ, RZ, R148 ;  /* 0x000000ffff427224 */ /* 0x004fc400078e0094 */
[----:B------:R-:W-:Y:S01]  /*664d0*/  IMAD.MOV.U32 R67, RZ, RZ, R150 ;  /* 0x000000ffff437224 */ /* 0x000fe200078e0096 */
[----:B-----5:R-:W-:-:S04]  /*664e0*/  ISETP.LT.AND P1, PT, R5, R73, !P0 ;  /* 0x000000490500720c */ /* 0x020fc80004721270 */
[----:B------:R-:W2:Y:S08]  /*664f0*/  LDC R73, c[0x0][0x22c] ;  /* 0x00008b00ff497b82 */ /* 0x000eb00000000800 */
[----:B-1----:R-:W1:Y:S08]  /*66500*/  LDC R163, c[0x0][0x248] ;  /* 0x00009200ffa37b82 */ /* 0x002e700000000800 */
[----:B---3--:R-:W3:Y:S01]  /*66510*/  LDC R162, c[0x0][0x248] ;  /* 0x00009200ffa27b82 */ /* 0x008ee20000000800 */
[----:B----4-:R-:W-:Y:S04]  /*66520*/  STL.64 [R1+0x2220], R156 ;  /* 0x0022209c01007387 */ /* 0x010fe80000100a00 */
[----:B------:R4:W-:Y:S03]  /*66530*/  STL.64 [R1+0x2218], R158 ;  /* 0x0022189e01007387 */ /* 0x0009e60000100a00 */
[----:B------:R-:W3:Y:S01]  /*66540*/  LDC R161, c[0x0][0x248] ;  /* 0x00009200ffa17b82 */ /* 0x000ee20000000800 */
[----:B------:R-:W2:Y:S04]  /*66550*/  LDL.LU R64, [R1+0x3f0] ;  /* 0x0003f00001407983 */ /* 0x000ea80000300800 */
[----:B------:R-:W2:Y:S03]  /*66560*/  LDL.LU R65, [R1+0x3f8] ;  /* 0x0003f80001417983 */ /* 0x000ea60000300800 */
[----:B------:R-:W3:Y:S01]  /*66570*/  LDC R160, c[0x0][0x248] ;  /* 0x00009200ffa07b82 */ /* 0x000ee20000000800 */
[----:B------:R1:W-:Y:S07]  /*66580*/  STSM.16.M88.4 [R0], R68 ;  /* 0x0000004400007844 */ /* 0x0003ee0000000200 */
[----:B------:R-:W-:Y:S08]  /*66590*/  BAR.SYNC.DEFER_BLOCKING 0x0 ;  /* 0x0000000000007b1d */ /* 0x000ff00000010000 */
[----:B----4-:R-:W4:Y:S08]  /*665a0*/  LDC R159, c[0x0][0x248] ;  /* 0x00009200ff9f7b82 */ /* 0x010f300000000800 */
[----:B-1----:R-:W1:Y:S01]  /*665b0*/  LDC R71, c[0x0][0x22c] ;  /* 0x00008b00ff477b82 */ /* 0x002e620000000800 */
[----:B------:R-:W-:-:S07]  /*665c0*/  IMAD R68, R5, R4, RZ ;  /* 0x0000000405447224 */ /* 0x000fce00078e02ff */
[----:B------:R-:W3:Y:S01]  /*665d0*/  LDC R69, c[0x0][0x22c] ;  /* 0x00008b00ff457b82 */ /* 0x000ee20000000800 */
[----:B------:R-:W4:Y:S07]  /*665e0*/  LDS.128 R144, [R164] ;  /* 0x00000000a4907984 */ /* 0x000f2e0000000c00 */
[----:B------:R-:W-:Y:S08]  /*665f0*/  BAR.SYNC.DEFER_BLOCKING 0x0 ;  /* 0x0000000000007b1d */ /* 0x000ff00000010000 */
[----:B------:R-:W3:Y:S08]  /*66600*/  LDC R70, c[0x0][0x22c] ;  /* 0x00008b00ff467b82 */ /* 0x000ef00000000800 */
[----:B------:R-:W3:Y:S08]  /*66610*/  LDC R158, c[0x0][0x248] ;  /* 0x00009200ff9e7b82 */ /* 0x000ef00000000800 */
[----:B------:R-:W3:Y:S08]  /*66620*/  LDC R157, c[0x0][0x248] ;  /* 0x00009200ff9d7b82 */ /* 0x000ef00000000800 */
[----:B------:R-:W3:Y:S01]  /*66630*/  LDC R156, c[0x0][0x248] ;  /* 0x00009200ff9c7b82 */ /* 0x000ee20000000800 */
[----:B----4-:R4:W-:Y:S04]  /*66640*/  STL.64 [R1+0x2230], R144 ;  /* 0x0022309001007387 */ /* 0x0109e80000100a00 */
[----:B------:R1:W-:Y:S04]  /*66650*/  STL.64 [R1+0x2228], R146 ;  /* 0x0022289201007387 */ /* 0x0003e80000100a00 */
[----:B------:R-:W3:Y:S01]  /*66660*/  LDL.LU R84, [R1+0x630] ;  /* 0x0006300001547983 */ /* 0x000ee20000300800 */
[----:B------:R-:W-:Y:S01]  /*66670*/  LEA R6, P2, R68, R2, 0x2 ;  /* 0x0000000244067211 */ /* 0x000fe200078410ff */
[----:B----4-:R-:W4:Y:S02]  /*66680*/  LDC R145, c[0x0][0x248] ;  /* 0x00009200ff917b82 */ /* 0x010f240000000800 */
[----:B--2---:R2:W-:Y:S06]  /*66690*/  STSM.16.M88.4 [R0], R64 ;  /* 0x0000004000007844 */ /* 0x0045ec0000000200 */
[----:B-1----:R-:W1:Y:S08]  /*666a0*/  LDC R147, c[0x0][0x248] ;  /* 0x00009200ff937b82 */ /* 0x002e700000000800 */
[----:B------:R-:W-:Y:S08]  /*666b0*/  BAR.SYNC.DEFER_BLOCKING 0x0 ;  /* 0x0000000000007b1d */ /* 0x000ff00000010000 */
[----:B------:R-:W4:Y:S01]  /*666c0*/  LDC R146, c[0x0][0x248] ;  /* 0x00009200ff927b82 */ /* 0x000f220000000800 */
[----:B--2---:R-:W2:Y:S07]  /*666d0*/  LDL.LU R64, [R1+0x3f4] ;  /* 0x0003f40001407983 */ /* 0x004eae0000300800 */
[----:B------:R-:W4:Y:S01]  /*666e0*/  LDC R144, c[0x0][0x248] ;  /* 0x00009200ff907b82 */ /* 0x000f220000000800 */
[----:B------:R-:W2:Y:S04]  /*666f0*/  LDL.LU R65, [R1+0x3fc] ;  /* 0x0003fc0001417983 */ /* 0x000ea80000300800 */
        /* <DEDUP_REMOVED lines=9> */
[----:B------:R-:W1:Y:S01]  /*66790*/  LDS.128 R164, [R164] ;  /* 0x00000000a4a47984 */ /* 0x000e620000000c00 */
[----:B------:R-:W-:-:S02]  /*667a0*/  IMAD.MOV.U32 R66, RZ, RZ, R149 ;  /* 0x000000ffff427224 */ /* 0x000fc400078e0095 */
[----:B------:R-:W-:Y:S01]  /*667b0*/  IMAD.MOV.U32 R67, RZ, RZ, R151 ;  /* 0x000000ffff437224 */ /* 0x000fe200078e0097 */
[----:B------:R-:W-:Y:S01]  /*667c0*/  BAR.SYNC.DEFER_BLOCKING 0x0 ;  /* 0x0000000000007b1d */ /* 0x000fe20000010000 */
[----:B------:R-:W-:-:S05]  /*667d0*/  LEA.HI.X.SX32 R7, R68, R3, 0x2, P2 ;  /* 0x0000000344077211 */ /* 0x000fca00010f16ff */
[----:B-1----:R1:W-:Y:S04]  /*667e0*/  STL.64 [R1+0x2240], R164 ;  /* 0x002240a401007387 */ /* 0x0023e80000100a00 */
[----:B------:R3:W-:Y:S01]  /*667f0*/  STL.64 [R1+0x2238], R166 ;  /* 0x002238a601007387 */ /* 0x0007e20000100a00 */
[----:B-1----:R-:W1:Y:S08]  /*66800*/  LDC R165, c[0x0][0x248] ;  /* 0x00009200ffa57b82 */ /* 0x002e700000000800 */
[----:B---3--:R-:W3:Y:S08]  /*66810*/  LDC R167, c[0x0][0x248] ;  /* 0x00009200ffa77b82 */ /* 0x008ef00000000800 */
[----:B------:R-:W1:Y:S08]  /*66820*/  LDC R166, c[0x0][0x248] ;  /* 0x00009200ffa67b82 */ /* 0x000e700000000800 */
[----:B------:R-:W1:Y:S01]  /*66830*/  LDC R164, c[0x0][0x248] ;  /* 0x00009200ffa47b82 */ /* 0x000e620000000800 */
[----:B--2---:R2:W-:Y:S07]  /*66840*/  STSM.16.M88.4 [R0], R64 ;  /* 0x0000004000007844 */ /* 0x0045ee0000000200 */
[----:B------:R-:W-:Y:S01]  /*66850*/  BAR.SYNC.DEFER_BLOCKING 0x0 ;  /* 0x0000000000007b1d */ /* 0x000fe20000010000 */
[----:B--2---:R-:W-:-:S02]  /*66860*/  VIADD R64, R5, 0x4 ;  /* 0x0000000405407836 */ /* 0x004fc40000000000 */
[----:B------:R-:W-:-:S05]  /*66870*/  VIADD R0, R5, 0x1 ;  /* 0x0000000105007836 */ /* 0x000fca0000000000 */
[----:B------:R-:W-:Y:S01]  /*66880*/  ISETP.LT.AND P4, PT, R0, R72, !P0 ;  /* 0x000000480000720c */ /* 0x000fe20004781270 */
[----:B------:R2:W-:Y:S01]  /*66890*/  @P1 STG.E desc[UR60][R6.64], R84 ;  /* 0x0000005406001986 */ /* 0x0005e2000c10193c */
[----:B------:R-:W-:Y:S01]  /*668a0*/  ISETP.LT.AND P1, PT, R64, R71, !P0 ;  /* 0x000000474000720c */ /* 0x000fe20004721270 */
[----:B------:R-:W-:Y:S01]  /*668b0*/  VIADD R0, R5, 0x2 ;  /* 0x0000000205007836 */ /* 0x000fe20000000000 */
[----:B------:R-:W3:Y:S08]  /*668c0*/  LDC R71, c[0x0][0x22c] ;  /* 0x00008b00ff477b82 */ /* 0x000ef00000000800 */
[----:B------:R-:W1:Y:S01]  /*668d0*/  LDC R72, c[0x0][0x22c] ;  /* 0x00008b00ff487b82 */ /* 0x000e620000000800 */
[----:B--2---:R-:W-:-:S02]  /*668e0*/  IMAD.IADD R7, R68, 0x1, R4 ;  /* 0x0000000144077824 */ /* 0x004fc400078e0204 */
[----:B------:R-:W-:Y:S02]  /*668f0*/  VIADD R6, R5, 0x3 ;  /* 0x0000000305067836 */ /* 0x000fe40000000000 */
[C---:B------:R-:W-:Y:S01]  /*66900*/  IMAD.IADD R65, R7.reuse, 0x1, R4 ;  /* 0x0000000107417824 */ /* 0x040fe200078e0204 */
[----:B------:R-:W-:Y:S02]  /*66910*/  ISETP.LT.AND P3, PT, R0, R70, !P0 ;  /* 0x000000460000720c */ /* 0x000fe40004761270 */
[----:B------:R-:W-:Y:S02]  /*66920*/  ISETP.LT.AND P2, PT, R6, R69, !P0 ;  /* 0x000000450600720c */ /* 0x000fe40004741270 */
[----:B------:R-:W-:Y:S02]  /*66930*/  LEA R6, P6, R7, R2, 0x2 ;  /* 0x0000000207067211 */ /* 0x000fe400078c10ff */
[----:B------:R-:W-:Y:S02]  /*66940*/  IADD3 R0, R65, R4, RZ ;  /* 0x0000000441007210 */ /* 0x000fe40007ffe0ff */
[----:B------:R-:W-:-:S02]  /*66950*/  LEA.HI.X.SX32 R7, R7, R3, 0x2, P6 ;  /* 0x0000000307077211 */ /* 0x000fc400030f16ff */
[CC--:B------:R-:W-:Y:S02]  /*66960*/  LEA R64, P5, R65.reuse, R2.reuse, 0x2 ;  /* 0x0000000241407211 */ /* 0x0c0fe400078a10ff */
[CC--:B------:R-:W-:Y:S01]  /*66970*/  LEA R66, P6, R0.reuse, R2.reuse, 0x2 ;  /* 0x0000000200427211 */ /* 0x0c0fe200078c10ff */
[C---:B------:R-:W-:Y:S01]  /*66980*/  IMAD.IADD R70, R0.reuse, 0x1, R4 ;  /* 0x0000000100467824 */ /* 0x040fe200078e0204 */
[-C--:B------:R-:W-:Y:S02]  /*66990*/  LEA.HI.X.SX32 R65, R65, R3.reuse, 0x2, P5 ;  /* 0x0000000341417211 */ /* 0x080fe400028f16ff */
[----:B------:R-:W-:Y:S01]  /*669a0*/  LEA.HI.X.SX32 R67, R0, R3, 0x2, P6 ;  /* 0x0000000300437211 */ /* 0x000fe200030f16ff */
[----:B------:R-:W-:Y:S01]  /*669b0*/  VIADD R0, R5, 0x5 ;  /* 0x0000000505007836 */ /* 0x000fe20000000000 */
[----:B----4-:R2:W-:Y:S01]  /*669c0*/  @P4 STG.E desc[UR60][R6.64], R83 ;  /* 0x0000005306004986 */ /* 0x0105e2000c10193c */
[----:B------:R-:W-:-:S03]  /*669d0*/  LEA R68, P5, R70, R2, 0x2 ;  /* 0x0000000246447211 */ /* 0x000fc600078a10ff */
[----:B------:R4:W-:Y:S01]  /*669e0*/  @P3 STG.E desc[UR60][R64.64], R81 ;  /* 0x0000005140003986 */ /* 0x0009e2000c10193c */
[----:B---3--:R-:W-:Y:S01]  /*669f0*/  ISETP.LT.AND P3, PT, R0, R71, !P0 ;  /* 0x000000470000720c */ /* 0x008fe20004761270 */
[C-C-:B------:R-:W-:Y:S02]  /*66a00*/  IMAD.IADD R0, R70.reuse, 0x1, R4.reuse ;  /* 0x0000000146007824 */ /* 0x140fe400078e0204 */
[C---:B--2---:R-:W-:Y:S01]  /*66a10*/  VIADD R7, R5.reuse, 0x7 ;  /* 0x0000000705077836 */ /* 0x044fe20000000000 */
[----:B------:R2:W-:Y:S01]  /*66a20*/  @P2 STG.E desc[UR60][R66.64], R82 ;  /* 0x0000005242002986 */ /* 0x0005e2000c10193c */
[C---:B------:R-:W-:Y:S01]  /*66a30*/  VIADD R6, R5.reuse, 0x6 ;  /* 0x0000000605067836 */ /* 0x040fe20000000000 */
[----:B------:R-:W-:Y:S01]  /*66a40*/  LEA.HI.X.SX32 R69, R70, R3, 0x2, P5 ;  /* 0x0000000346457211 */ /* 0x000fe200028f16ff */
[----:B----4-:R-:W-:Y:S01]  /*66a50*/  VIADD R64, R5, 0x8 ;  /* 0x0000000805407836 */ /* 0x010fe20000000000 */
[----:B------:R-:W-:Y:S01]  /*66a60*/  ISETP.LT.AND P2, PT, R7, R73, !P0 ;  /* 0x000000490700720c */ /* 0x000fe20004741270 */
[--C-:B------:R-:W-:Y:S01]  /*66a70*/  IMAD.IADD R65, R0, 0x1, R4.reuse ;  /* 0x0000000100417824 */ /* 0x100fe200078e0204 */
[----:B------:R-:W3:Y:S01]  /*66a80*/  LDC R73, c[0x0][0x22c] ;  /* 0x00008b00ff497b82 */ /* 0x000ee20000000800 */
[----:B-1----:R-:W-:Y:S01]  /*66a90*/  ISETP.LT.AND P4, PT, R6, R72, !P0 ;  /* 0x000000480600720c */ /* 0x002fe20004781270 */
[----:B------:R-:W4:Y:S01]  /*66aa0*/  LDL.LU R83, [R1+0x600] ;  /* 0x0006000001537983 */ /* 0x000f220000300800 */
[----:B------:R-:W-:Y:S01]  /*66ab0*/  LEA R6, P5, R0, R2, 0x2 ;  /* 0x0000000200067211 */ /* 0x000fe200078a10ff */
[----:B--2---:R-:W-:-:S02]  /*66ac0*/  IMAD.IADD R67, R65, 0x1, R4 ;  /* 0x0000000141437824 */ /* 0x004fc400078e0204 */
[----:B------:R1:W-:Y:S01]  /*66ad0*/  @P1 STG.E desc[UR60][R68.64], R80 ;  /* 0x0000005044001986 */ /* 0x0003e2000c10193c */
[----:B------:R-:W-:Y:S01]  /*66ae0*/  ISETP.LT.AND P1, PT, R64, R74, !P0 ;  /* 0x0000004a4000720c */ /* 0x000fe20004721270 */
[----:B------:R-:W2:Y:S01]  /*66af0*/  LDC R72, c[0x0][0x22c] ;  /* 0x00008b00ff487b82 */ /* 0x000ea20000000800 */
[----:B------:R-:W-:Y:S01]  /*66b00*/  LEA.HI.X.SX32 R7, R0, R3, 0x2, P5 ;  /* 0x0000000300077211 */ /* 0x000fe200028f16ff */
[----:B------:R-:W-:Y:S01]  /*66b10*/  IMAD.IADD R0, R67, 0x1, R4 ;  /* 0x0000000143007824 */ /* 0x000fe200078e0204 */
[-C--:B------:R-:W-:Y:S01]  /*66b20*/  LEA R64, P5, R65, R2.reuse, 0x2 ;  /* 0x0000000241407211 */ /* 0x080fe200078a10ff */
[----:B------:R-:W4:Y:S01]  /*66b30*/  LDL.LU R81, [R1+0x614] ;  /* 0x0006140001517983 */ /* 0x000f220000300800 */
[----:B------:R-:W-:-:S03]  /*66b40*/  LEA R66, P6, R67, R2, 0x2 ;  /* 0x0000000243427211 */ /* 0x000fc600078c10ff */
[----:B------:R-:W4:Y:S01]  /*66b50*/  LDL.LU R82, [R1+0x604] ;  /* 0x0006040001527983 */ /* 0x000f220000300800 */
[----:B------:R-:W-:Y:S01]  /*66b60*/  LEA.HI.X.SX32 R65, R65, R3, 0x2, P5 ;  /* 0x0000000341417211 */ /* 0x000fe200028f16ff */
[----:B------:R-:W2:Y:S02]  /*66b70*/  LDC R70, c[0x0][0x22c] ;  /* 0x00008b00ff467b82 */ /* 0x000ea40000000800 */
[----:B-1----:R-:W4:Y:S01]  /*66b80*/  LDL.LU R80, [R1+0x618] ;  /* 0x0006180001507983 */ /* 0x002f220000300800 */
[----:B------:R-:W-:-:S03]  /*66b90*/  LEA R68, P5, R0, R2, 0x2 ;  /* 0x0000000200447211 */ /* 0x000fc600078a10ff */
[----:B------:R-:W4:Y:S01]  /*66ba0*/  LDL.LU R13, [R1+0x18e8] ;  /* 0x0018e800010d7983 */ /* 0x000f220000300800 */
[-C--:B------:R-:W-:Y:S01]  /*66bb0*/  LEA.HI.X.SX32 R67, R67, R3.reuse, 0x2, P6 ;  /* 0x0000000343437211 */ /* 0x080fe200030f16ff */
[----:B------:R-:W1:Y:S02]  /*66bc0*/  LDC R71, c[0x0][0x22c] ;  /* 0x00008b00ff477b82 */ /* 0x000e640000000800 */
[----:B------:R-:W4:Y:S01]  /*66bd0*/  LDL.LU R12, [R1+0x18e4] ;  /* 0x0018e400010c7983 */ /* 0x000f220000300800 */
[----:B------:R-:W-:-:S03]  /*66be0*/  LEA.HI.X.SX32 R69, R0, R3, 0x2, P5 ;  /* 0x0000000300457211 */ /* 0x000fc600028f16ff */
[----:B------:R-:W4:Y:S02]  /*66bf0*/  LDL.LU R9, [R1+0x18ec] ;  /* 0x0018ec0001097983 */ /* 0x000f240000300800 */
[----:B------:R-:W4:Y:S02]  /*66c00*/  LDC R74, c[0x0][0x22c] ;  /* 0x00008b00ff4a7b82 */ /* 0x000f240000000800 */
[----:B------:R3:W-:Y:S04]  /*66c10*/  @P3 STG.E desc[UR60][R6.64], R79 ;  /* 0x0000004f06003986 */ /* 0x0007e8000c10193c */
[----:B------:R3:W-:Y:S04]  /*66c20*/  @P4 STG.E desc[UR60][R64.64], R77 ;  /* 0x0000004d40004986 */ /* 0x0007e8000c10193c */
[----:B------:R1:W-:Y:S04]  /*66c30*/  @P2 STG.E desc[UR60][R66.64], R78 ;  /* 0x0000004e42002986 */ /* 0x0003e8000c10193c */
[----:B------:R1:W-:Y:S01]  /*66c40*/  @P1 STG.E desc[UR60][R68.64], R76 ;  /* 0x0000004c44001986 */ /* 0x0003e2000c10193c */
[----:B---3--:R-:W-:Y:S01]  /*66c50*/  ISETP.LT.AND P1, PT, R8, R73, !P0 ;  /* 0x000000490800720c */ /* 0x008fe20004721270 */
[C---:B------:R-:W-:Y:S01]  /*66c60*/  VIADD R6, R5.reuse, 0x9 ;  /* 0x0000000905067836 */ /* 0x040fe20000000000 */
[C---:B------:R-:W-:Y:S01]  /*66c70*/  IADD3 R7, R5.reuse, 0xa, RZ ;  /* 0x0000000a05077810 */ /* 0x040fe20007ffe0ff */
[----:B------:R-:W3:Y:S01]  /*66c80*/  LDL.LU R8, [R1+0x18f0] ;  /* 0x0018f00001087983 */ /* 0x000ee20000300800 */
[----:B------:R-:W-:Y:S01]  /*66c90*/  VIADD R64, R5, 0xb ;  /* 0x0000000b05407836 */ /* 0x000fe20000000000 */
[----:B------:R-:W3:Y:S01]  /*66ca0*/  LDC R73, c[0x0][0x22c] ;  /* 0x00008b00ff497b82 */ /* 0x000ee20000000800 */
[--C-:B------:R-:W-:Y:S01]  /*66cb0*/  IMAD.IADD R5, R0, 0x1, R4.reuse ;  /* 0x0000000100057824 */ /* 0x100fe200078e0204 */
[----:B--2---:R-:W-:Y:S01]  /*66cc0*/  ISETP.LT.AND P4, PT, R6, R70, !P0 ;  /* 0x000000460600720c */ /* 0x004fe20004781270 */
[----:B------:R-:W2:Y:S01]  /*66cd0*/  LDL.LU R79, [R1+0x608] ;  /* 0x00060800014f7983 */ /* 0x000ea20000300800 */
[----:B------:R-:W-:Y:S01]  /*66ce0*/  ISETP.LT.AND P2, PT, R64, R72, !P0 ;  /* 0x000000484000720c */ /* 0x000fe20004741270 */
[--C-:B------:R-:W-:Y:S01]  /*66cf0*/  IMAD.IADD R65, R5, 0x1, R4.reuse ;  /* 0x0000000105417824 */ /* 0x100fe200078e0204 */
[----:B-1----:R-:W-:Y:S01]  /*66d00*/  ISETP.LT.AND P3, PT, R7, R71, !P0 ;  /* 0x000000470700720c */ /* 0x002fe20004761270 */
[----:B------:R-:W2:Y:S01]  /*66d10*/  LDL.LU R77, [R1+0x61c] ;  /* 0x00061c00014d7983 */ /* 0x000ea20000300800 */
[----:B------:R-:W1:Y:S01]  /*66d20*/  LDC R72, c[0x0][0x22c] ;  /* 0x00008b00ff487b82 */ /* 0x000e620000000800 */
[-C--:B------:R-:W-:Y:S01]  /*66d30*/  LEA R6, P5, R5, R2.reuse, 0x2 ;  /* 0x0000000205067211 */ /* 0x080fe200078a10ff */
[C---:B------:R-:W-:Y:S01]  /*66d40*/  IMAD.IADD R0, R65.reuse, 0x1, R4 ;  /* 0x0000000141007824 */ /* 0x040fe200078e0204 */
[----:B------:R-:W-:Y:S01]  /*66d50*/  LEA R64, P6, R65, R2, 0x2 ;  /* 0x0000000241407211 */ /* 0x000fe200078c10ff */
[----:B------:R-:W2:Y:S01]  /*66d60*/  LDL.LU R78, [R1+0x60c] ;  /* 0x00060c00014e7983 */ /* 0x000ea20000300800 */
[----:B------:R-:W-:-:S02]  /*66d70*/  LEA.HI.X.SX32 R7, R5, R3, 0x2, P5 ;  /* 0x0000000305077211 */ /* 0x000fc400028f16ff */
[CC--:B------:R-:W-:Y:S01]  /*66d80*/  LEA R66, P5, R0.reuse, R2.reuse, 0x2 ;  /* 0x0000000200427211 */ /* 0x0c0fe200078a10ff */
[----:B------:R-:W3:Y:S01]  /*66d90*/  LDC R71, c[0x0][0x22c] ;  /* 0x00008b00ff477b82 */ /* 0x000ee20000000800 */
[-C--:B------:R-:W-:Y:S01]  /*66da0*/  LEA.HI.X.SX32 R65, R65, R3.reuse, 0x2, P6 ;  /* 0x0000000341417211 */ /* 0x080fe200030f16ff */
[C---:B------:R-:W-:Y:S01]  /*66db0*/  IMAD.IADD R5, R0.reuse, 0x1, R4 ;  /* 0x0000000100057824 */ /* 0x040fe200078e0204 */
[-C--:B------:R-:W-:Y:S01]  /*66dc0*/  LEA.HI.X.SX32 R67, R0, R3.reuse, 0x2, P5 ;  /* 0x0000000300437211 */ /* 0x080fe200028f16ff */
[----:B------:R-:W2:Y:S03]  /*66dd0*/  LDL.LU R76, [R1+0x410] ;  /* 0x00041000014c7983 */ /* 0x000ea60000300800 */
[C---:B------:R-:W-:Y:S01]  /*66de0*/  LEA R68, P6, R5.reuse, R2, 0x2 ;  /* 0x0000000205447211 */ /* 0x040fe200078c10ff */
[----:B------:R-:W2:Y:S01]  /*66df0*/  LDL.LU R11, [R1+0x18f8] ;  /* 0x0018f800010b7983 */ /* 0x000ea20000300800 */
[----:B------:R-:W3:Y:S03]  /*66e00*/  LDC R70, c[0x0][0x22c] ;  /* 0x00008b00ff467b82 */ /* 0x000ee60000000800 */
[----:B------:R-:W2:Y:S01]  /*66e10*/  LDL.LU R10, [R1+0x18f4] ;  /* 0x0018f400010a7983 */ /* 0x000ea20000300800 */
[----:B------:R-:W-:-:S03]  /*66e20*/  LEA.HI.X.SX32 R69, R5, R3, 0x2, P6 ;  /* 0x0000000305457211 */ /* 0x000fc600030f16ff */
[----:B----4-:R-:W-:Y:S04]  /*66e30*/  @P4 STG.E desc[UR60][R6.64], R83 ;  /* 0x0000005306004986 */ /* 0x010fe8000c10193c */
[----:B------:R4:W-:Y:S04]  /*66e40*/  @P3 STG.E desc[UR60][R64.64], R81 ;  /* 0x0000005140003986 */ /* 0x0009e8000c10193c */
[----:B------:R4:W-:Y:S04]  /*66e50*/  @P2 STG.E desc[UR60][R66.64], R82 ;  /* 0x0000005242002986 */ /* 0x0009e8000c10193c */
[----:B------:R2:W-:Y:S01]  /*66e60*/  @P1 STG.E desc[UR60][R68.64], R80 ;  /* 0x0000005044001986 */ /* 0x0005e2000c10193c */
[----:B-1----:R-:W-:-:S03]  /*66e70*/  ISETP.LT.AND P2, PT, R9, R72, !P0 ;  /* 0x000000480900720c */ /* 0x002fc60004741270 */
[----:B------:R-:W2:Y:S01]  /*66e80*/  LDL.LU R9, [R1+0x18fc] ;  /* 0x0018fc0001097983 */ /* 0x000ea20000300800 */
[----:B------:R-:W1:Y:S01]  /*66e90*/  LDC R72, c[0x0][0x22c] ;  /* 0x00008b00ff487b82 */ /* 0x000e620000000800 */
[----:B---3--:R-:W-:Y:S02]  /*66ea0*/  ISETP.LT.AND P1, PT, R8, R73, !P0 ;  /* 0x000000490800720c */ /* 0x008fe40004721270 */
[----:B------:R-:W3:Y:S01]  /*66eb0*/  LDL.LU R8, [R1+0x1900] ;  /* 0x0019000001087983 */ /* 0x000ee20000300800 */
[----:B------:R-:W-:Y:S01]  /*66ec0*/  IMAD.IADD R5, R5, 0x1, R4 ;  /* 0x0000000105057824 */ /* 0x000fe200078e0204 */
[----:B------:R-:W-:-:S03]  /*66ed0*/  ISETP.LT.AND P4, PT, R13, R71, !P0 ;  /* 0x000000470d00720c */ /* 0x000fc60004781270 */
[----:B------:R-:W3:Y:S01]  /*66ee0*/  LDC R73, c[0x0][0x22c] ;  /* 0x00008b00ff497b82 */ /* 0x000ee20000000800 */
[----:B------:R-:W-:Y:S01]  /*66ef0*/  ISETP.LT.AND P3, PT, R12, R70, !P0 ;  /* 0x000000460c00720c */ /* 0x000fe20004761270 */
[C-C-:B----4-:R-:W-:Y:S01]  /*66f00*/  IMAD.IADD R65, R5.reuse, 0x1, R4.reuse ;  /* 0x0000000105417824 */ /* 0x150fe200078e0204 */
[-C--:B------:R-:W-:Y:S01]  /*66f10*/  LEA R6, P5, R5, R2.reuse, 0x2 ;  /* 0x0000000205067211 */ /* 0x080fe200078a10ff */
[----:B------:R-:W4:Y:S02]  /*66f20*/  LDL.LU R83, [R1+0x400] ;  /* 0x0004000001537983 */ /* 0x000f240000300800 */
[--C-:B------:R-:W-:Y:S01]  /*66f30*/  IMAD.IADD R0, R65, 0x1, R4.reuse ;  /* 0x0000000141007824 */ /* 0x100fe200078e0204 */
[-C--:B------:R-:W-:Y:S01]  /*66f40*/  LEA.HI.X.SX32 R7, R5, R3.reuse, 0x2, P5 ;  /* 0x0000000305077211 */ /* 0x080fe200028f16ff */
[----:B------:R-:W4:Y:S01]  /*66f50*/  LDL.LU R81, [R1+0x414] ;  /* 0x0004140001517983 */ /* 0x000f220000300800 */
[CC--:B------:R-:W-:Y:S01]  /*66f60*/  LEA R64, P6, R65.reuse, R2.reuse, 0x2 ;  /* 0x0000000241407211 */ /* 0x0c0fe200078c10ff */
[----:B------:R-:W3:Y:S01]  /*66f70*/  LDC R71, c[0x0][0x22c] ;  /* 0x00008b00ff477b82 */ /* 0x000ee20000000800 */
[C---:B------:R-:W-:Y:S01]  /*66f80*/  LEA R66, P5, R0.reuse, R2, 0x2 ;  /* 0x0000000200427211 */ /* 0x040fe200078a10ff */
[C---:B------:R-:W-:Y:S01]  /*66f90*/  IMAD.IADD R5, R0.reuse, 0x1, R4 ;  /* 0x0000000100057824 */ /* 0x040fe200078e0204 */
[-C--:B------:R-:W-:Y:S01]  /*66fa0*/  LEA.HI.X.SX32 R65, R65, R3.reuse, 0x2, P6 ;  /* 0x0000000341417211 */ /* 0x080fe200030f16ff */
[----:B--2---:R-:W-:Y:S01]  /*66fb0*/  @P4 STG.E desc[UR60][R6.64], R79 ;  /* 0x0000004f06004986 */ /* 0x004fe2000c10193c */
[----:B------:R-:W-:-:S03]  /*66fc0*/  LEA.HI.X.SX32 R67, R0, R3, 0x2, P5 ;  /* 0x0000000300437211 */ /* 0x000fc600028f16ff */
[----:B------:R-:W2:Y:S01]  /*66fd0*/  LDL.LU R82, [R1+0x404] ;  /* 0x0004040001527983 */ /* 0x000ea20000300800 */
[C---:B------:R-:W-:Y:S01]  /*66fe0*/  LEA R68, P6, R5.reuse, R2, 0x2 ;  /* 0x0000000205447211 */ /* 0x040fe200078c10ff */
[----:B------:R-:W3:Y:S02]  /*66ff0*/  LDC R70, c[0x0][0x22c] ;  /* 0x00008b00ff467b82 */ /* 0x000ee40000000800 */
[----:B------:R3:W-:Y:S04]  /*67000*/  @P3 STG.E desc[UR60][R64.64], R77 ;  /* 0x0000004d40003986 */ /* 0x0007e8000c10193c */
[----:B------:R-:W2:Y:S04]  /*67010*/  LDL.LU R80, [R1+0x418] ;  /* 0x0004180001507983 */ /* 0x000ea80000300800 */
[----:B------:R3:W-:Y:S04]  /*67020*/  @P2 STG.E desc[UR60][R66.64], R78 ;  /* 0x0000004e42002986 */ /* 0x0007e8000c10193c */
[----:B------:R-:W2:Y:S04]  /*67030*/  LDL.LU R13, [R1+0x1908] ;  /* 0x00190800010d7983 */ /* 0x000ea80000300800 */
[----:B------:R-:W2:Y:S01]  /*67040*/  LDL.LU R12, [R1+0x1904] ;  /* 0x00190400010c7983 */ /* 0x000ea20000300800 */
[----:B------:R-:W-:-:S05]  /*67050*/  LEA.HI.X.SX32 R69, R5, R3, 0x2, P6 ;  /* 0x0000000305457211 */ /* 0x000fca00030f16ff */
[----:B------:R3:W-:Y:S01]  /*67060*/  @P1 STG.E desc[UR60][R68.64], R76 ;  /* 0x0000004c44001986 */ /* 0x0007e2000c10193c */
[----:B-1----:R-:W-:-:S03]  /*67070*/  ISETP.LT.AND P2, PT, R9, R72, !P0 ;  /* 0x000000480900720c */ /* 0x002fc60004741270 */
[----:B------:R-:W2:Y:S01]  /*67080*/  LDL.LU R9, [R1+0x190c] ;  /* 0x00190c0001097983 */ /* 0x000ea20000300800 */
[----:B------:R-:W-:Y:S01]  /*67090*/  IMAD.IADD R5, R5, 0x1, R4 ;  /* 0x0000000105057824 */ /* 0x000fe200078e0204 */
[----:B------:R-:W1:Y:S01]  /*670a0*/  LDC R72, c[0x0][0x22c] ;  /* 0x00008b00ff487b82 */ /* 0x000e620000000800 */
[----:B---3--:R-:W-:Y:S02]  /*670b0*/  ISETP.LT.AND P1, PT, R8, R73, !P0 ;  /* 0x000000490800720c */ /* 0x008fe40004721270 */
[----:B------:R-:W3:Y:S01]  /*670c0*/  LDL.LU R8, [R1+0x1910] ;  /* 0x0019100001087983 */ /* 0x000ee20000300800 */
[----:B------:R-:W-:-:S04]  /*670d0*/  IADD3 R65, R5, R4, RZ ;  /* 0x0000000405417210 */ /* 0x000fc80007ffe0ff */
[----:B------:R-:W3:Y:S01]  /*670e0*/  LDC R73, c[0x0][0x22c] ;  /* 0x00008b00ff497b82 */ /* 0x000ee20000000800 */
[----:B------:R-:W-:Y:S01]  /*670f0*/  ISETP.LT.AND P4, PT, R11, R71, !P0 ;  /* 0x000000470b00720c */ /* 0x000fe20004781270 */
[----:B------:R-:W3:Y:S01]  /*67100*/  LDL.LU R79, [R1+0x408] ;  /* 0x00040800014f7983 */ /* 0x000ee20000300800 */
[----:B------:R-:W-:Y:S01]  /*67110*/  ISETP.LT.AND P3, PT, R10, R70, !P0 ;  /* 0x000000460a00720c */ /* 0x000fe20004761270 */
[----:B------:R-:W-:Y:S01]  /*67120*/  IMAD.IADD R0, R65, 0x1, R4 ;  /* 0x0000000141007824 */ /* 0x000fe200078e0204 */
[-C--:B------:R-:W-:Y:S01]  /*67130*/  LEA R6, P5, R5, R2.reuse, 0x2 ;  /* 0x0000000205067211 */ /* 0x080fe200078a10ff */
[----:B------:R-:W3:Y:S01]  /*67140*/  LDL.LU R77, [R1+0x41c] ;  /* 0x00041c00014d7983 */ /* 0x000ee20000300800 */
[-C--:B------:R-:W-:Y:S01]  /*67150*/  LEA R64, P6, R65, R2.reuse, 0x2 ;  /* 0x0000000241407211 */ /* 0x080fe200078c10ff */
[----:B------:R-:W1:Y:S01]  /*67160*/  LDC R71, c[0x0][0x22c] ;  /* 0x00008b00ff477b82 */ /* 0x000e620000000800 */
[----:B------:R-:W-:Y:S01]  /*67170*/  LEA.HI.X.SX32 R7, R5, R3, 0x2, P5 ;  /* 0x0000000305077211 */ /* 0x000fe200028f16ff */
[----:B------:R-:W3:Y:S01]  /*67180*/  LDL.LU R78, [R1+0x40c] ;  /* 0x00040c00014e7983 */ /* 0x000ee20000300800 */
[----:B------:R-:W-:-:S03]  /*67190*/  LEA R66, P5, R0, R2, 0x2 ;  /* 0x0000000200427211 */ /* 0x000fc600078a10ff */
[----:B------:R-:W3:Y:S01]  /*671a0*/  LDL.LU R76, [R1+0x20] ;  /* 0x00002000014c7983 */ /* 0x000ee20000300800 */
[-C--:B------:R-:W-:Y:S01]  /*671b0*/  LEA.HI.X.SX32 R65, R65, R3.reuse, 0x2, P6 ;  /* 0x0000000341417211 */ /* 0x080fe200030f16ff */
[----:B------:R-:W3:Y:S02]  /*671c0*/  LDC R70, c[0x0][0x22c] ;  /* 0x00008b00ff467b82 */ /* 0x000ee40000000800 */
[----:B------:R-:W3:Y:S01]  /*671d0*/  LDL.LU R11, [R1+0x1918] ;  /* 0x00191800010b7983 */ /* 0x000ee20000300800 */
[C---:B------:R-:W-:Y:S01]  /*671e0*/  LEA.HI.X.SX32 R67, R0.reuse, R3, 0x2, P5 ;  /* 0x0000000300437211 */ /* 0x040fe200028f16ff */
[----:B------:R-:W-:Y:S02]  /*671f0*/  IMAD.IADD R5, R0, 0x1, R4 ;  /* 0x0000000100057824 */ /* 0x000fe400078e0204 */
[----:B----4-:R4:W-:Y:S04]  /*67200*/  @P4 STG.E desc[UR60][R6.64], R83 ;  /* 0x0000005306004986 */ /* 0x0109e8000c10193c */
[----:B------:R4:W-:Y:S01]  /*67210*/  @P3 STG.E desc[UR60][R64.64], R81 ;  /* 0x0000005140003986 */ /* 0x0009e2000c10193c */
[----:B------:R-:W-:-:S03]  /*67220*/  LEA R68, P6, R5, R2, 0x2 ;  /* 0x0000000205447211 */ /* 0x000fc600078c10ff */
[----:B--2---:R2:W-:Y:S04]  /*67230*/  @P2 STG.E desc[UR60][R66.64], R82 ;  /* 0x0000005242002986 */ /* 0x0045e8000c10193c */
[----:B------:R-:W2:Y:S01]  /*67240*/  LDL.LU R10, [R1+0x1914] ;  /* 0x00191400010a7983 */ /* 0x000ea20000300800 */
[----:B------:R-:W-:-:S05]  /*67250*/  LEA.HI.X.SX32 R69, R5, R3, 0x2, P6 ;  /* 0x0000000305457211 */ /* 0x000fca00030f16ff */
[----:B------:R2:W-:Y:S01]  /*67260*/  @P1 STG.E desc[UR60][R68.64], R80 ;  /* 0x0000005044001986 */ /* 0x0005e2000c10193c */
[----:B-1----:R-:W-:-:S03]  /*67270*/  ISETP.LT.AND P2, PT, R9, R72, !P0 ;  /* 0x000000480900720c */ /* 0x002fc60004741270 */
[----:B------:R-:W2:Y:S01]  /*67280*/  LDL.LU R9, [R1+0x191c] ;  /* 0x00191c0001097983 */ /* 0x000ea20000300800 */
[----:B------:R-:W-:Y:S01]  /*67290*/  ISETP.LT.AND P4, PT, R13, R71, !P0 ;  /* 0x000000470d00720c */ /* 0x000fe20004781270 */
[----:B------:R-:W-:Y:S01]  /*672a0*/  IMAD.IADD R5, R5, 0x1, R4 ;  /* 0x0000000105057824 */ /* 0x000fe200078e0204 */
[----:B------:R-:W1:Y:S01]  /*672b0*/  LDC R71, c[0x0][0x22c] ;  /* 0x00008b00ff477b82 */ /* 0x000e620000000800 */
[----:B---3--:R-:W-:-:S07]  /*672c0*/  ISETP.LT.AND P1, PT, R8, R73, !P0 ;  /* 0x000000490800720c */ /* 0x008fce0004721270 */
[----:B------:R-:W3:Y:S01]  /*672d0*/  LDC R72, c[0x0][0x22c] ;  /* 0x00008b00ff487b82 */ /* 0x000ee20000000800 */
[----:B------:R-:W3:Y:S01]  /*672e0*/  LDL.LU R8, [R1+0x1920] ;  /* 0x0019200001087983 */ /* 0x000ee20000300800 */
[----:B------:R-:W-:Y:S02]  /*672f0*/  ISETP.LT.AND P3, PT, R12, R70, !P0 ;  /* 0x000000460c00720c */ /* 0x000fe40004761270 */
[CC--:B----4-:R-:W-:Y:S01]  /*67300*/  LEA R6, P5, R5.reuse, R2.reuse, 0x2 ;  /* 0x0000000205067211 */ /* 0x0d0fe200078a10ff */
[C-C-:B------:R-:W-:Y:S01]  /*67310*/  IMAD.IADD R65, R5.reuse, 0x1, R4.reuse ;  /* 0x0000000105417824 */ /* 0x140fe200078e0204 */
[----:B------:R-:W4:Y:S02]  /*67320*/  LDL.LU R83, [R1+0x10] ;  /* 0x0000100001537983 */ /* 0x000f240000300800 */
[----:B------:R-:W1:Y:S01]  /*67330*/  LDC R70, c[0x0][0x22c] ;  /* 0x00008b00ff467b82 */ /* 0x000e620000000800 */
[----:B------:R-:W-:Y:S01]  /*67340*/  LEA.HI.X.SX32 R7, R5, R3, 0x2, P5 ;  /* 0x0000000305077211 */ /* 0x000fe200028f16ff */
[C---:B------:R-:W-:Y:S01]  /*67350*/  IMAD.IADD R0, R65.reuse, 0x1, R4 ;  /* 0x0000000141007824 */ /* 0x040fe200078e0204 */
[----:B------:R-:W4:Y:S01]  /*67360*/  LDL.LU R81, [R1+0x24] ;  /* 0x0000240001517983 */ /* 0x000f220000300800 */
[----:B------:R-:W-:-:S04]  /*67370*/  LEA R64, P6, R65, R2, 0x2 ;  /* 0x0000000241407211 */ /* 0x000fc800078c10ff */
[----:B------:R-:W3:Y:S01]  /*67380*/  LDC R73, c[0x0][0x22c] ;  /* 0x00008b00ff497b82 */ /* 0x000ee20000000800 */
[----:B------:R-:W-:Y:S01]  /*67390*/  @P4 STG.E desc[UR60][R6.64], R79 ;  /* 0x0000004f06004986 */ /* 0x000fe2000c10193c */
[CC--:B--2---:R-:W-:Y:S02]  /*673a0*/  LEA R66, P5, R0.reuse, R2.reuse, 0x2 ;  /* 0x0000000200427211 */ /* 0x0c4fe400078a10ff */
[----:B-1----:R-:W-:Y:S01]  /*673b0*/  ISETP.LT.AND P4, PT, R11, R71, !P0 ;  /* 0x000000470b00720c */ /* 0x002fe20004781270 */
[----:B------:R-:W2:Y:S01]  /*673c0*/  LDL.LU R82, [R1+0x14] ;  /* 0x0000140001527983 */ /* 0x000ea20000300800 */
[-C--:B------:R-:W-:Y:S01]  /*673d0*/  LEA.HI.X.SX32 R65, R65, R3.reuse, 0x2, P6 ;  /* 0x0000000341417211 */ /* 0x080fe200030f16ff */
[C---:B------:R-:W-:Y:S01]  /*673e0*/  IMAD.IADD R5, R0.reuse, 0x1, R4 ;  /* 0x0000000100057824 */ /* 0x040fe200078e0204 */
[----:B------:R-:W-:Y:S01]  /*673f0*/  LEA.HI.X.SX32 R67, R0, R3, 0x2, P5 ;  /* 0x0000000300437211 */ /* 0x000fe200028f16ff */
[----:B------:R-:W2:Y:S01]  /*67400*/  LDL.LU R80, [R1+0x28] ;  /* 0x0000280001507983 */ /* 0x000ea20000300800 */
[----:B------:R-:W1:Y:S03]  /*67410*/  LDC R71, c[0x0][0x22c] ;  /* 0x00008b00ff477b82 */ /* 0x000e660000000800 */
[----:B------:R-:W1:Y:S01]  /*67420*/  LDL.LU R11, [R1+0x1928] ;  /* 0x00192800010b7983 */ /* 0x000e620000300800 */
[----:B------:R-:W-:-:S03]  /*67430*/  LEA R68, P6, R5, R2, 0x2 ;  /* 0x0000000205447211 */ /* 0x000fc600078c10ff */
[----:B------:R3:W-:Y:S01]  /*67440*/  @P3 STG.E desc[UR60][R64.64], R77 ;  /* 0x0000004d40003986 */ /* 0x0007e2000c10193c */
[----:B------:R-:W-:-:S03]  /*67450*/  ISETP.LT.AND P3, PT, R10, R70, !P0 ;  /* 0x000000460a00720c */ /* 0x000fc60004761270 */
[----:B------:R3:W-:Y:S01]  /*67460*/  @P2 STG.E desc[UR60][R66.64], R78 ;  /* 0x0000004e42002986 */ /* 0x0007e2000c10193c */
[----:B------:R-:W-:Y:S01]  /*67470*/  LEA.HI.X.SX32 R69, R5, R3, 0x2, P6 ;  /* 0x0000000305457211 */ /* 0x000fe200030f16ff */
[----:B------:R-:W1:Y:S02]  /*67480*/  LDC R70, c[0x0][0x22c] ;  /* 0x00008b00ff467b82 */ /* 0x000e640000000800 */
[----:B------:R-:W2:Y:S04]  /*67490*/  LDL.LU R10, [R1+0x1924] ;  /* 0x00192400010a7983 */ /* 0x000ea80000300800 */
[----:B------:R3:W-:Y:S02]  /*674a0*/  @P1 STG.E desc[UR60][R68.64], R76 ;  /* 0x0000004c44001986 */ /* 0x0007e4000c10193c */
[----:B---3--:R-:W-:-:S02]  /*674b0*/  ISETP.LT.AND P2, PT, R9, R72, !P0 ;  /* 0x000000480900720c */ /* 0x008fc40004741270 */
[----:B------:R-:W3:Y:S01]  /*674c0*/  LDL.LU R9, [R1+0x192c] ;  /* 0x00192c0001097983 */ /* 0x000ee20000300800 */
[--C-:B------:R-:W-:Y:S01]  /*674d0*/  IMAD.IADD R5, R5, 0x1, R4.reuse ;  /* 0x0000000105057824 */ /* 0x100fe200078e0204 */
[----:B------:R-:W3:Y:S01]  /*674e0*/  LDC R72, c[0x0][0x22c] ;  /* 0x00008b00ff487b82 */ /* 0x000ee20000000800 */
[----:B------:R-:W-:Y:S02]  /*674f0*/  ISETP.LT.AND P1, PT, R8, R73, !P0 ;  /* 0x000000490800720c */ /* 0x000fe40004721270 */
[----:B------:R-:W3:Y:S01]  /*67500*/  LDL.LU R8, [R1+0x1930] ;  /* 0x0019300001087983 */ /* 0x000ee20000300800 */
[C---:B------:R-:W-:Y:S01]  /*67510*/  IMAD.IADD R65, R5.reuse, 0x1, R4 ;  /* 0x0000000105417824 */ /* 0x040fe200078e0204 */
[----:B------:R-:W-:-:S03]  /*67520*/  LEA R6, P5, R5, R2, 0x2 ;  /* 0x0000000205067211 */ /* 0x000fc600078a10ff */
[----:B------:R-:W3:Y:S01]  /*67530*/  LDC R73, c[0x0][0x22c] ;  /* 0x00008b00ff497b82 */ /* 0x000ee20000000800 */
[----:B------:R-:W3:Y:S04]  /*67540*/  LDL.LU R79, [R1+0x18] ;  /* 0x00001800014f7983 */ /* 0x000ee80000300800 */
[----:B------:R-:W3:Y:S04]  /*67550*/  LDL.LU R77, [R1+0x2c] ;  /* 0x00002c00014d7983 */ /* 0x000ee80000300800 */
[----:B------:R-:W3:Y:S01]  /*67560*/  LDL.LU R78, [R1+0x1c] ;  /* 0x00001c00014e7983 */ /* 0x000ee20000300800 */
[----:B------:R-:W-:Y:S01]  /*67570*/  IMAD.IADD R0, R65, 0x1, R4 ;  /* 0x0000000141007824 */ /* 0x000fe200078e0204 */
[----:B------:R-:W-:-:S02]  /*67580*/  LEA.HI.X.SX32 R7, R5, R3, 0x2, P5 ;  /* 0x0000000305077211 */ /* 0x000fc400028f16ff */
[CC--:B------:R-:W-:Y:S01]  /*67590*/  LEA R64, P6, R65.reuse, R2.reuse, 0x2 ;  /* 0x0000000241407211 */ /* 0x0c0fe200078c10ff */
[C---:B------:R-:W-:Y:S01]  /*675a0*/  IMAD.IADD R5, R0.reuse, 0x1, R4 ;  /* 0x0000000100057824 */ /* 0x040fe200078e0204 */
[----:B------:R-:W3:Y:S02]  /*675b0*/  LDL.LU R76, [R1] ;  /* 0x00000000014c7983 */ /* 0x000ee40000300800 */
[-C--:B------:R-:W-:Y:S02]  /*675c0*/  LEA.HI.X.SX32 R65, R65, R3.reuse, 0x2, P6 ;  /* 0x0000000341417211 */ /* 0x080fe400030f16ff */
[CC--:B------:R-:W-:Y:S01]  /*675d0*/  LEA R68, P6, R5.reuse, R2.reuse, 0x2 ;  /* 0x0000000205447211 */ /* 0x0c0fe200078c10ff */
[----:B----4-:R4:W-:Y:S01]  /*675e0*/  @P4 STG.E desc[UR60][R6.64], R83 ;  /* 0x0000005306004986 */ /* 0x0109e2000c10193c */
[----:B------:R-:W-:Y:S02]  /*675f0*/  LEA R66, P5, R0, R2, 0x2 ;  /* 0x0000000200427211 */ /* 0x000fe400078a10ff */
[----:B------:R-:W-:Y:S01]  /*67600*/  LEA.HI.X.SX32 R69, R5, R3, 0x2, P6 ;  /* 0x0000000305457211 */ /* 0x000fe200030f16ff */
[----:B------:R-:W3:Y:S01]  /*67610*/  LDL.LU R12, [R1+0x1938] ;  /* 0x00193800010c7983 */ /* 0x000ee20000300800 */
[----:B-1----:R-:W-:-:S02]  /*67620*/  ISETP.LT.AND P4, PT, R11, R71, !P0 ;  /* 0x000000470b00720c */ /* 0x002fc40004781270 */
[----:B------:R-:W-:Y:S01]  /*67630*/  IADD3 R5, R5, R4, RZ ;  /* 0x0000000405057210 */ /* 0x000fe20007ffe0ff */
[----:B------:R-:W3:Y:S01]  /*67640*/  LDL.LU R11, [R1+0x1934] ;  /* 0x00193400010b7983 */ /* 0x000ee20000300800 */
[-C--:B------:R-:W-:Y:S01]  /*67650*/  LEA.HI.X.SX32 R67, R0, R3.reuse, 0x2, P5 ;  /* 0x0000000300437211 */ /* 0x080fe200028f16ff */
[----:B------:R-:W1:Y:S02]  /*67660*/  LDC R71, c[0x0][0x22c] ;  /* 0x00008b00ff477b82 */ /* 0x000e640000000800 */
[----:B------:R2:W-:Y:S01]  /*67670*/  @P3 STG.E desc[UR60][R64.64], R81 ;  /* 0x0000005140003986 */ /* 0x0005e2000c10193c */
[C---:B----4-:R-:W-:Y:S02]  /*67680*/  LEA R6, P5, R5.reuse, R2, 0x2 ;  /* 0x0000000205067211 */ /* 0x050fe400078a10ff */
[----:B--2---:R-:W-:Y:S01]  /*67690*/  ISETP.LT.AND P3, PT, R10, R70, !P0 ;  /* 0x000000460a00720c */ /* 0x004fe20004761270 */
[----:B------:R2:W-:Y:S01]  /*676a0*/  @P2 STG.E desc[UR60][R66.64], R82 ;  /* 0x0000005242002986 */ /* 0x0005e2000c10193c */
[C---:B------:R-:W-:Y:S01]  /*676b0*/  IMAD.IADD R65, R5.reuse, 0x1, R4 ;  /* 0x0000000105417824 */ /* 0x040fe200078e0204 */
[----:B------:R-:W-:-:S02]  /*676c0*/  LEA.HI.X.SX32 R7, R5, R3, 0x2, P5 ;  /* 0x0000000305077211 */ /* 0x000fc400028f16ff */
[----:B------:R-:W4:Y:S01]  /*676d0*/  LDL.LU R10, [R1+0x193c] ;  /* 0x00193c00010a7983 */ /* 0x000f220000300800 */
[----:B------:R-:W1:Y:S01]  /*676e0*/  LDC R70, c[0x0][0x22c] ;  /* 0x00008b00ff467b82 */ /* 0x000e620000000800 */
[C---:B------:R-:W-:Y:S01]  /*676f0*/  IMAD.IADD R0, R65.reuse, 0x1, R4 ;  /* 0x0000000141007824 */ /* 0x040fe200078e0204 */
[----:B------:R-:W-:-:S04]  /*67700*/  LEA R64, P6, R65, R2, 0x2 ;  /* 0x0000000241407211 */ /* 0x000fc800078c10ff */
[C---:B--2---:R-:W-:Y:S02]  /*67710*/  LEA R66, P5, R0.reuse, R2, 0x2 ;  /* 0x0000000200427211 */ /* 0x044fe400078a10ff */
[-C--:B------:R-:W-:Y:S01]  /*67720*/  LEA.HI.X.SX32 R65, R65, R3.reuse, 0x2, P6 ;  /* 0x0000000341417211 */ /* 0x080fe200030f16ff */
[----:B------:R-:W2:Y:S01]  /*67730*/  LDC R82, c[0x0][0x22c] ;  /* 0x00008b00ff527b82 */ /* 0x000ea20000000800 */
[C---:B------:R-:W-:Y:S01]  /*67740*/  LEA.HI.X.SX32 R67, R0.reuse, R3, 0x2, P5 ;  /* 0x0000000300437211 */ /* 0x040fe200028f16ff */
[----:B------:R3:W-:Y:S06]  /*67750*/  @P1 STG.E desc[UR60][R68.64], R80 ;  /* 0x0000005044001986 */ /* 0x0007ec000c10193c */
[----:B------:R-:W2:Y:S01]  /*67760*/  LDC R81, c[0x0][0x22c] ;  /* 0x00008b00ff517b82 */ /* 0x000ea20000000800 */
[----:B---3--:R-:W-:Y:S01]  /*67770*/  ISETP.LT.AND P2, PT, R9, R72, !P0 ;  /* 0x000000480900720c */ /* 0x008fe20004741270 */
[----:B------:R-:W-:Y:S01]  /*67780*/  IMAD.IADD R5, R0, 0x1, R4 ;  /* 0x0000000100057824 */ /* 0x000fe200078e0204 */
[----:B------:R-:W3:Y:S05]  /*67790*/  LDL.LU R9, [R1+0x1940] ;  /* 0x0019400001097983 */ /* 0x000eea0000300800 */
[----:B------:R-:W4:Y:S08]  /*677a0*/  LDC R72, c[0x0][0x22c] ;  /* 0x00008b00ff487b82 */ /* 0x000f300000000800 */
[----:B------:R-:W2:Y:S01]  /*677b0*/  LDC R80, c[0x0][0x22c] ;  /* 0x00008b00ff507b82 */ /* 0x000ea20000000800 */
[----:B------:R-:W-:-:S07]  /*677c0*/  ISETP.LT.AND P1, PT, R8, R73, !P0 ;  /* 0x000000490800720c */ /* 0x000fce0004721270 */
[----:B------:R-:W3:Y:S01]  /*677d0*/  LDC R73, c[0x0][0x22c] ;  /* 0x00008b00ff497b82 */ /* 0x000ee20000000800 */
[----:B------:R-:W-:Y:S04]  /*677e0*/  @P4 STG.E desc[UR60][R6.64], R79 ;  /* 0x0000004f06004986 */ /* 0x000fe8000c10193c */
[----:B------:R1:W-:Y:S04]  /*677f0*/  @P3 STG.E desc[UR60][R64.64], R77 ;  /* 0x0000004d40003986 */ /* 0x0003e8000c10193c */
[----:B------:R1:W-:Y:S04]  /*67800*/  @P2 STG.E desc[UR60][R66.64], R78 ;  /* 0x0000004e42002986 */ /* 0x0003e8000c10193c */
[----:B-1----:R-:W2:Y:S04]  /*67810*/  LDL.LU R77, [R1+0x4] ;  /* 0x00000400014d7983 */ /* 0x002ea80000300800 */
[----:B------:R-:W2:Y:S04]  /*67820*/  LDL.LU R78, [R1+0x8] ;  /* 0x00000800014e7983 */ /* 0x000ea80000300800 */
[----:B------:R-:W2:Y:S01]  /*67830*/  LDL.LU R8, [R1+0x1948] ;  /* 0x0019480001087983 */ /* 0x000ea20000300800 */
[----:B------:R-:W-:-:S02]  /*67840*/  ISETP.LT.AND P4, PT, R12, R71, !P0 ;  /* 0x000000470c00720c */ /* 0x000fc40004781270 */
[----:B------:R-:W-:Y:S01]  /*67850*/  ISETP.LT.AND P3, PT, R11, R70, !P0 ;  /* 0x000000460b00720c */ /* 0x000fe20004761270 */
[----:B------:R-:W2:Y:S01]  /*67860*/  LDL.LU R12, [R1+0x1944] ;  /* 0x00194400010c7983 */ /* 0x000ea20000300800 */
[----:B------:R-:W2:Y:S03]  /*67870*/  LDC R71, c[0x0][0x22c] ;  /* 0x00008b00ff477b82 */ /* 0x000ea60000000800 */
[----:B------:R-:W2:Y:S01]  /*67880*/  LDL.LU R11, [R1+0x194c] ;  /* 0x00194c00010b7983 */ /* 0x000ea20000300800 */
[----:B------:R-:W-:-:S04]  /*67890*/  LEA R68, P6, R5, R2, 0x2 ;  /* 0x0000000205447211 */ /* 0x000fc800078c10ff */
[CC--:B------:R-:W-:Y:S01]  /*678a0*/  LEA.HI.X.SX32 R69, R5.reuse, R3.reuse, 0x2, P6 ;  /* 0x0000000305457211 */ /* 0x0c0fe200030f16ff */
[--C-:B------:R-:W-:Y:S01]  /*678b0*/  IMAD.IADD R5, R5, 0x1, R4.reuse ;  /* 0x0000000105057824 */ /* 0x100fe200078e0204 */
[----:B------:R-:W1:Y:S04]  /*678c0*/  LDC R70, c[0x0][0x22c] ;  /* 0x00008b00ff467b82 */ /* 0x000e680000000800 */
[C---:B------:R-:W-:Y:S01]  /*678d0*/  LEA R6, P5, R5.reuse, R2, 0x2 ;  /* 0x0000000205067211 */ /* 0x040fe200078a10ff */
[----:B------:R4:W-:Y:S02]  /*678e0*/  @P1 STG.E desc[UR60][R68.64], R76 ;  /* 0x0000004c44001986 */ /* 0x0009e4000c10193c */
[----:B----4-:R-:W-:Y:S02]  /*678f0*/  ISETP.LT.AND P2, PT, R10, R72, !P0 ;  /* 0x000000480a00720c */ /* 0x010fe40004741270 */
[C---:B------:R-:W-:Y:S01]  /*67900*/  LEA.HI.X.SX32 R7, R5.reuse, R3, 0x2, P5 ;  /* 0x0000000305077211 */ /* 0x040fe200028f16ff */
[----:B------:R-:W4:Y:S01]  /*67910*/  LDL.LU R10, [R1+0x1950] ;  /* 0x00195000010a7983 */ /* 0x000f220000300800 */
[----:B------:R-:W1:Y:S03]  /*67920*/  LDC R72, c[0x0][0x22c] ;  /* 0x00008b00ff487b82 */ /* 0x000e660000000800 */
[----:B------:R3:W-:Y:S04]  /*67930*/  @P4 STG.E desc[UR60][R6.64], R248 ;  /* 0x000000f806004986 */ /* 0x0007e8000c10193c */
[----:B------:R-:W4:Y:S01]  /*67940*/  LDL.LU R76, [R1+0xc] ;  /* 0x00000c00014c7983 */ /* 0x000f220000300800 */
[--C-:B------:R-:W-:Y:S01]  /*67950*/  IMAD.IADD R65, R5, 0x1, R4.reuse ;  /* 0x0000000105417824 */ /* 0x100fe200078e0204 */
[----:B---3--:R-:W-:Y:S01]  /*67960*/  ISETP.LT.AND P1, PT, R9, R73, !P0 ;  /* 0x000000490900720c */ /* 0x008fe20004721270 */
[----:B------:R-:W3:Y:S01]  /*67970*/  LDC R248, c[0x0][0x248] ;  /* 0x00009200fff87b82 */ /* 0x000ee20000000800 */
[----:B------:R-:W3:Y:S04]  /*67980*/  LDL.LU R9, [R1+0x1958] ;  /* 0x0019580001097983 */ /* 0x000ee80000300800 */
[----:B------:R-:W3:Y:S01]  /*67990*/  LDL.LU R13, [R1+0x1954] ;  /* 0x00195400010d7983 */ /* 0x000ee20000300800 */
[----:B--2---:R-:W-:Y:S01]  /*679a0*/  ISETP.LT.AND P4, PT, R8, R71, !P0 ;  /* 0x000000470800720c */ /* 0x004fe20004781270 */
[----:B------:R-:W-:-:S02]  /*679b0*/  IMAD.IADD R0, R65, 0x1, R4 ;  /* 0x0000000141007824 */ /* 0x000fc400078e0204 */
[----:B------:R-:W2:Y:S01]  /*679c0*/  LDL.LU R8, [R1+0x195c] ;  /* 0x00195c0001087983 */ /* 0x000ea20000300800 */
[CC--:B------:R-:W-:Y:S01]  /*679d0*/  LEA R64, P6, R65.reuse, R2.reuse, 0x2 ;  /* 0x0000000241407211 */ /* 0x0c0fe200078c10ff */
[----:B------:R-:W4:Y:S01]  /*679e0*/  LDC R73, c[0x0][0x22c] ;  /* 0x00008b00ff497b82 */ /* 0x000f220000000800 */
[CC--:B------:R-:W-:Y:S01]  /*679f0*/  LEA R66, P5, R0.reuse, R2.reuse, 0x2 ;  /* 0x0000000200427211 */ /* 0x0c0fe200078a10ff */
[C---:B------:R-:W-:Y:S01]  /*67a00*/  IMAD.IADD R5, R0.reuse, 0x1, R4 ;  /* 0x0000000100057824 */ /* 0x040fe200078e0204 */
[-C--:B------:R-:W-:Y:S02]  /*67a10*/  LEA.HI.X.SX32 R65, R65, R3.reuse, 0x2, P6 ;  /* 0x0000000341417211 */ /* 0x080fe400030f16ff */
[----:B------:R-:W-:Y:S02]  /*67a20*/  LEA.HI.X.SX32 R67, R0, R3, 0x2, P5 ;  /* 0x0000000300437211 */ /* 0x000fe400028f16ff */
[----:B------:R-:W-:Y:S01]  /*67a30*/  LEA R68, P6, R5, R2, 0x2 ;  /* 0x0000000205447211 */ /* 0x000fe200078c10ff */
[----:B------:R1:W-:Y:S01]  /*67a40*/  @P3 STG.E desc[UR60][R64.64], R77 ;  /* 0x0000004d40003986 */ /* 0x0003e2000c10193c */
[----:B------:R-:W3:Y:S03]  /*67a50*/  LDC R71, c[0x0][0x22c] ;  /* 0x00008b00ff477b82 */ /* 0x000ee60000000800 */
[----:B------:R1:W-:Y:S02]  /*67a60*/  @P2 STG.E desc[UR60][R66.64], R249 ;  /* 0x000000f942002986 */ /* 0x0003e4000c10193c */
[----:B-1----:R-:W-:-:S02]  /*67a70*/  ISETP.LT.AND P2, PT, R11, R72, !P0 ;  /* 0x000000480b00720c */ /* 0x002fc40004741270 */
[C---:B------:R-:W-:Y:S01]  /*67a80*/  LEA.HI.X.SX32 R69, R5.reuse, R3, 0x2, P6 ;  /* 0x0000000305457211 */ /* 0x040fe200030f16ff */
[----:B------:R-:W2:Y:S01]  /*67a90*/  LDL.LU R11, [R1+0x1960] ;  /* 0x00196000010b7983 */ /* 0x000ea20000300800 */
[----:B------:R-:W2:Y:S01]  /*67aa0*/  LDC R72, c[0x0][0x22c] ;  /* 0x00008b00ff487b82 */ /* 0x000ea20000000800 */
[----:B------:R-:W-:-:S04]  /*67ab0*/  IMAD.IADD R5, R5, 0x1, R4 ;  /* 0x0000000105057824 */ /* 0x000fc800078e0204 */
[C-C-:B------:R-:W-:Y:S01]  /*67ac0*/  IMAD.IADD R65, R5.reuse, 0x1, R4.reuse ;  /* 0x0000000105417824 */ /* 0x140fe200078e0204 */
[----:B------:R-:W-:Y:S02]  /*67ad0*/  ISETP.LT.AND P3, PT, R12, R70, !P0 ;  /* 0x000000460c00720c */ /* 0x000fe40004761270 */
[-C--:B------:R-:W-:Y:S01]  /*67ae0*/  LEA R6, P5, R5, R2.reuse, 0x2 ;  /* 0x0000000205067211 */ /* 0x080fe200078a10ff */
[C---:B------:R-:W-:Y:S01]  /*67af0*/  IMAD.IADD R0, R65.reuse, 0x1, R4 ;  /* 0x0000000141007824 */ /* 0x040fe200078e0204 */
[-C--:B------:R-:W-:Y:S01]  /*67b00*/  LEA R64, P6, R65, R2.reuse, 0x2 ;  /* 0x0000000241407211 */ /* 0x080fe200078c10ff */
[----:B------:R-:W-:Y:S01]  /*67b10*/  @P1 STG.E desc[UR60][R68.64], R78 ;  /* 0x0000004e44001986 */ /* 0x000fe2000c10193c */
[-C--:B------:R-:W-:Y:S01]  /*67b20*/  LEA.HI.X.SX32 R7, R5, R3.reuse, 0x2, P5 ;  /* 0x0000000305077211 */ /* 0x080fe200028f16ff */
[----:B------:R-:W1:Y:S01]  /*67b30*/  LDC R70, c[0x0][0x22c] ;  /* 0x00008b00ff467b82 */ /* 0x000e620000000800 */
[----:B------:R-:W-:Y:S02]  /*67b40*/  LEA R66, P5, R0, R2, 0x2 ;  /* 0x0000000200427211 */ /* 0x000fe400078a10ff */
[----:B------:R-:W-:-:S02]  /*67b50*/  LEA.HI.X.SX32 R65, R65, R3, 0x2, P6 ;  /* 0x0000000341417211 */ /* 0x000fc400030f16ff */
[----:B------:R-:W-:Y:S01]  /*67b60*/  LEA.HI.X.SX32 R67, R0, R3, 0x2, P5 ;  /* 0x0000000300437211 */ /* 0x000fe200028f16ff */
[----:B------:R4:W-:Y:S02]  /*67b70*/  @P4 STG.E desc[UR60][R6.64], R250 ;  /* 0x000000fa06004986 */ /* 0x0009e4000c10193c */
[----:B----4-:R-:W-:Y:S01]  /*67b80*/  ISETP.LT.AND P1, PT, R10, R73, !P0 ;  /* 0x000000490a00720c */ /* 0x010fe20004721270 */
[----:B------:R-:W4:Y:S01]  /*67b90*/  LDC R249, c[0x0][0x248] ;  /* 0x00009200fff97b82 */ /* 0x000f220000000800 */
[----:B------:R-:W4:Y:S04]  /*67ba0*/  LDL.LU R10, [R1+0x1968] ;  /* 0x00196800010a7983 */ /* 0x000f280000300800 */
[----:B------:R-:W-:Y:S03]  /*67bb0*/  @P3 STG.E desc[UR60][R64.64], R76 ;  /* 0x0000004c40003986 */ /* 0x000fe6000c10193c */
[----:B------:R-:W1:Y:S01]  /*67bc0*/  LDC R73, c[0x0][0x22c] ;  /* 0x00008b00ff497b82 */ /* 0x000e620000000800 */
[----:B------:R-:W4:Y:S04]  /*67bd0*/  LDL.LU R12, [R1+0x1964] ;  /* 0x00196400010c7983 */ /* 0x000f280000300800 */
[----:B------:R1:W-:Y:S01]  /*67be0*/  @P2 STG.E desc[UR60][R66.64], R251 ;  /* 0x000000fb42002986 */ /* 0x0003e2000c10193c */
[----:B------:R-:W-:-:S02]  /*67bf0*/  IADD3 R5, R0, R4, RZ ;  /* 0x0000000400057210 */ /* 0x000fc40007ffe0ff */
[----:B------:R-:W4:Y:S08]  /*67c00*/  LDC R250, c[0x0][0x248] ;  /* 0x00009200fffa7b82 */ /* 0x000f300000000800 */
[----:B-1----:R-:W1:Y:S01]  /*67c10*/  LDC R251, c[0x0][0x248] ;  /* 0x00009200fffb7b82 */ /* 0x002e620000000800 */
[----:B---3--:R-:W-:Y:S02]  /*67c20*/  ISETP.LT.AND P4, PT, R9, R71, !P0 ;  /* 0x000000470900720c */ /* 0x008fe40004781270 */
[----:B------:R-:W3:Y:S01]  /*67c30*/  LDL.LU R9, [R1+0x196c] ;  /* 0x00196c0001097983 */ /* 0x000ee20000300800 */
[----:B--2---:R-:W-:-:S04]  /*67c40*/  ISETP.LT.AND P2, PT, R8, R72, !P0 ;  /* 0x000000480800720c */ /* 0x004fc80004741270 */
[----:B------:R-:W4:Y:S01]  /*67c50*/  LDC R71, c[0x0][0x22c] ;  /* 0x00008b00ff477b82 */ /* 0x000f220000000800 */
[----:B------:R-:W2:Y:S01]  /*67c60*/  LDL.LU R8, [R1+0x1970] ;  /* 0x0019700001087983 */ /* 0x000ea20000300800 */
[----:B------:R-:W-:-:S04]  /*67c70*/  LEA R68, P6, R5, R2, 0x2 ;  /* 0x0000000205447211 */ /* 0x000fc800078c10ff */
[C---:B------:R-:W-:Y:S01]  /*67c80*/  LEA.HI.X.SX32 R69, R5.reuse, R3, 0x2, P6 ;  /* 0x0000000305457211 */ /* 0x040fe200030f16ff */
[--C-:B------:R-:W-:Y:S01]  /*67c90*/  IMAD.IADD R5, R5, 0x1, R4.reuse ;  /* 0x0000000105057824 */ /* 0x100fe200078e0204 */
[----:B------:R-:W3:Y:S03]  /*67ca0*/  LDC R72, c[0x0][0x22c] ;  /* 0x00008b00ff487b82 */ /* 0x000ee60000000800 */
[----:B------:R1:W-:Y:S01]  /*67cb0*/  @P1 STG.E desc[UR60][R68.64], R244 ;  /* 0x000000f444001986 */ /* 0x0003e2000c10193c */
[C-C-:B------:R-:W-:Y:S01]  /*67cc0*/  IMAD.IADD R65, R5.reuse, 0x1, R4.reuse ;  /* 0x0000000105417824 */ /* 0x140fe200078e0204 */
[----:B------:R-:W-:Y:S02]  /*67cd0*/  LEA R6, P5, R5, R2, 0x2 ;  /* 0x0000000205067211 */ /* 0x000fe400078a10ff */
[----:B------:R-:W-:Y:S02]  /*67ce0*/  ISETP.LT.AND P1, PT, R11, R73, !P0 ;  /* 0x000000490b00720c */ /* 0x000fe40004721270 */
[----:B------:R-:W2:Y:S01]  /*67cf0*/  LDL.LU R11, [R1+0x1978] ;  /* 0x00197800010b7983 */ /* 0x000ea20000300800 */
[----:B------:R-:W2:Y:S01]  /*67d00*/  LDC R73, c[0x0][0x22c] ;  /* 0x00008b00ff497b82 */ /* 0x000ea20000000800 */
[----:B------:R-:W-:Y:S01]  /*67d10*/  IMAD.IADD R0, R65, 0x1, R4 ;  /* 0x0000000141007824 */ /* 0x000fe200078e0204 */
[----:B------:R-:W-:-:S02]  /*67d20*/  ISETP.LT.AND P3, PT, R13, R70, !P0 ;  /* 0x000000460d00720c */ /* 0x000fc40004761270 */
[-C--:B------:R-:W-:Y:S01]  /*67d30*/  LEA.HI.X.SX32 R7, R5, R3.reuse, 0x2, P5 ;  /* 0x0000000305077211 */ /* 0x080fe200028f16ff */
[C---:B------:R-:W-:Y:S01]  /*67d40*/  IMAD.IADD R5, R0.reuse, 0x1, R4 ;  /* 0x0000000100057824 */ /* 0x040fe200078e0204 */
[CC--:B------:R-:W-:Y:S01]  /*67d50*/  LEA R64, P6, R65.reuse, R2.reuse, 0x2 ;  /* 0x0000000241407211 */ /* 0x0c0fe200078c10ff */
[----:B------:R-:W2:Y:S01]  /*67d60*/  LDL.LU R13, [R1+0x1974] ;  /* 0x00197400010d7983 */ /* 0x000ea20000300800 */
[CC--:B------:R-:W-:Y:S01]  /*67d70*/  LEA R66, P5, R0.reuse, R2.reuse, 0x2 ;  /* 0x0000000200427211 */ /* 0x0c0fe200078a10ff */
[----:B------:R-:W4:Y:S01]  /*67d80*/  LDC R70, c[0x0][0x22c] ;  /* 0x00008b00ff467b82 */ /* 0x000f220000000800 */
[-C--:B------:R-:W-:Y:S02]  /*67d90*/  LEA.HI.X.SX32 R65, R65, R3.reuse, 0x2, P6 ;  /* 0x0000000341417211 */ /* 0x080fe400030f16ff */
[C---:B-1----:R-:W-:Y:S02]  /*67da0*/  LEA R68, P6, R5.reuse, R2, 0x2 ;  /* 0x0000000205447211 */ /* 0x042fe400078c10ff */
[-C--:B------:R-:W-:Y:S01]  /*67db0*/  LEA.HI.X.SX32 R67, R0, R3.reuse, 0x2, P5 ;  /* 0x0000000300437211 */ /* 0x080fe200028f16ff */
[----:B------:R1:W-:Y:S01]  /*67dc0*/  @P4 STG.E desc[UR60][R6.64], R240 ;  /* 0x000000f006004986 */ /* 0x0003e2000c10193c */
[----:B------:R-:W-:Y:S01]  /*67dd0*/  LEA.HI.X.SX32 R69, R5, R3, 0x2, P6 ;  /* 0x0000000305457211 */ /* 0x000fe200030f16ff */
[----:B------:R-:W2:Y:S02]  /*67de0*/  LDC R244, c[0x0][0x248] ;  /* 0x00009200fff47b82 */ /* 0x000ea40000000800 */
[----:B------:R-:W-:Y:S01]  /*67df0*/  @P3 STG.E desc[UR60][R64.64], R245 ;  /* 0x000000f540003986 */ /* 0x000fe2000c10193c */
[----:B----4-:R-:W-:-:S03]  /*67e00*/  ISETP.LT.AND P4, PT, R10, R71, !P0 ;  /* 0x000000470a00720c */ /* 0x010fc60004781270 */
[----:B------:R4:W-:Y:S02]  /*67e10*/  @P2 STG.E desc[UR60][R66.64], R241 ;  /* 0x000000f142002986 */ /* 0x0009e4000c10193c */
[----:B------:R-:W2:Y:S02]  /*67e20*/  LDC R71, c[0x0][0x22c] ;  /* 0x00008b00ff477b82 */ /* 0x000ea40000000800 */
[----:B------:R-:W2:Y:S04]  /*67e30*/  LDL.LU R10, [R1+0x197c] ;  /* 0x00197c00010a7983 */ /* 0x000ea80000300800 */
[----:B------:R4:W-:Y:S01]  /*67e40*/  @P1 STG.E desc[UR60][R68.64], R246 ;  /* 0x000000f644001986 */ /* 0x0009e2000c10193c */
[----:B------:R-:W-:Y:S01]  /*67e50*/  IMAD.IADD R5, R5, 0x1, R4 ;  /* 0x0000000105057824 */ /* 0x000fe200078e0204 */
[----:B------:R-:W-:Y:S01]  /*67e60*/  ISETP.LT.AND P3, PT, R12, R70, !P0 ;  /* 0x000000460c00720c */ /* 0x000fe20004761270 */
[----:B-1----:R-:W1:Y:S08]  /*67e70*/  LDC R240, c[0x0][0x248] ;  /* 0x00009200fff07b82 */ /* 0x002e700000000800 */
[----:B----4-:R-:W4:Y:S08]  /*67e80*/  LDC R241, c[0x0][0x248] ;  /* 0x00009200fff17b82 */ /* 0x010f300000000800 */
[----:B------:R-:W4:Y:S08]  /*67e90*/  LDC R245, c[0x0][0x248] ;  /* 0x00009200fff57b82 */ /* 0x000f300000000800 */
[----:B------:R-:W4:Y:S01]  /*67ea0*/  LDC R246, c[0x0][0x248] ;  /* 0x00009200fff67b82 */ /* 0x000f220000000800 */
[----:B---3--:R-:W-:-:S02]  /*67eb0*/  ISETP.LT.AND P2, PT, R9, R72, !P0 ;  /* 0x000000480900720c */ /* 0x008fc40004741270 */
[----:B--2---:R-:W-:Y:S01]  /*67ec0*/  ISETP.LT.AND P1, PT, R8, R73, !P0 ;  /* 0x000000490800720c */ /* 0x004fe20004721270 */
[----:B------:R-:W2:Y:S01]  /*67ed0*/  LDL.LU R9, [R1+0x1980] ;  /* 0x0019800001097983 */ /* 0x000ea20000300800 */
[CC--:B------:R-:W-:Y:S01]  /*67ee0*/  LEA R6, P5, R5.reuse, R2.reuse, 0x2 ;  /* 0x0000000205067211 */ /* 0x0c0fe200078a10ff */
[C-C-:B------:R-:W-:Y:S02]  /*67ef0*/  IMAD.IADD R65, R5.reuse, 0x1, R4.reuse ;  /* 0x0000000105417824 */ /* 0x140fe400078e0204 */
[----:B------:R-:W3:Y:S01]  /*67f00*/  LDC R72, c[0x0][0x22c] ;  /* 0x00008b00ff487b82 */ /* 0x000ee20000000800 */
[----:B------:R-:W4:Y:S01]  /*67f10*/  LDL.LU R8, [R1+0x1988] ;  /* 0x0019880001087983 */ /* 0x000f220000300800 */
[-C--:B------:R-:W-:Y:S01]  /*67f20*/  LEA.HI.X.SX32 R7, R5, R3.reuse, 0x2, P5 ;  /* 0x0000000305077211 */ /* 0x080fe200028f16ff */
[C-C-:B------:R-:W-:Y:S01]  /*67f30*/  IMAD.IADD R0, R65.reuse, 0x1, R4.reuse ;  /* 0x0000000141007824 */ /* 0x140fe200078e0204 */
[C---:B------:R-:W-:Y:S01]  /*67f40*/  LEA R64, P6, R65.reuse, R2, 0x2 ;  /* 0x0000000241407211 */ /* 0x040fe200078c10ff */
[----:B------:R-:W4:Y:S02]  /*67f50*/  LDL.LU R12, [R1+0x1984] ;  /* 0x00198400010c7983 */ /* 0x000f240000300800 */
[----:B------:R-:W-:Y:S01]  /*67f60*/  IMAD.IADD R5, R0, 0x1, R4 ;  /* 0x0000000100057824 */ /* 0x000fe200078e0204 */
[----:B------:R-:W2:Y:S01]  /*67f70*/  LDC R73, c[0x0][0x22c] ;  /* 0x00008b00ff497b82 */ /* 0x000ea20000000800 */
[----:B------:R1:W-:Y:S01]  /*67f80*/  @P4 STG.E desc[UR60][R6.64], R242 ;  /* 0x000000f206004986 */ /* 0x0003e2000c10193c */
[----:B------:R-:W-:-:S02]  /*67f90*/  LEA.HI.X.SX32 R65, R65, R3, 0x2, P6 ;  /* 0x0000000341417211 */ /* 0x000fc400030f16ff */
[----:B------:R-:W-:-:S04]  /*67fa0*/  ISETP.LT.AND P4, PT, R11, R71, !P0 ;  /* 0x000000470b00720c */ /* 0x000fc80004781270 */
[----:B------:R-:W3:Y:S01]  /*67fb0*/  LDC R70, c[0x0][0x22c] ;  /* 0x00008b00ff467b82 */ /* 0x000ee20000000800 */
[----:B------:R-:W4:Y:S01]  /*67fc0*/  LDL.LU R11, [R1+0x198c] ;  /* 0x00198c00010b7983 */ /* 0x000f220000300800 */
[----:B------:R-:W-:-:S06]  /*67fd0*/  LEA R68, P6, R5, R2, 0x2 ;  /* 0x0000000205447211 */ /* 0x000fcc00078c10ff */
[----:B------:R-:W4:Y:S01]  /*67fe0*/  LDC R71, c[0x0][0x22c] ;  /* 0x00008b00ff477b82 */ /* 0x000f220000000800 */
[C---:B------:R-:W-:Y:S01]  /*67ff0*/  LEA.HI.X.SX32 R69, R5.reuse, R3, 0x2, P6 ;  /* 0x0000000305457211 */ /* 0x040fe200030f16ff */
[----:B------:R-:W-:Y:S01]  /*68000*/  IMAD.IADD R5, R5, 0x1, R4 ;  /* 0x0000000105057824 */ /* 0x000fe200078e0204 */
[----:B------:R-:W-:-:S04]  /*68010*/  LEA R66, P5, R0, R2, 0x2 ;  /* 0x0000000200427211 */ /* 0x000fc800078a10ff */
[-C--:B------:R-:W-:Y:S01]  /*68020*/  LEA.HI.X.SX32 R67, R0, R3.reuse, 0x2, P5 ;  /* 0x0000000300437211 */ /* 0x080fe200028f16ff */
[----:B-1----:R-:W1:Y:S01]  /*68030*/  LDC R242, c[0x0][0x248] ;  /* 0x00009200fff27b82 */ /* 0x002e620000000800 */
[C---:B------:R-:W-:Y:S01]  /*68040*/  LEA R6, P5, R5.reuse, R2, 0x2 ;  /* 0x0000000205067211 */ /* 0x040fe200078a10ff */
[----:B------:R3:W-:Y:S03]  /*68050*/  @P3 STG.E desc[UR60][R64.64], R247 ;  /* 0x000000f740003986 */ /* 0x0007e6000c10193c */
[----:B------:R-:W-:Y:S01]  /*68060*/  LEA.HI.X.SX32 R7, R5, R3, 0x2, P5 ;  /* 0x0000000305077211 */ /* 0x000fe200028f16ff */
[----:B------:R-:W-:Y:S01]  /*68070*/  @P2 STG.E desc[UR60][R66.64], R243 ;  /* 0x000000f342002986 */ /* 0x000fe2000c10193c */
[----:B---3--:R-:W-:-:S03]  /*68080*/  ISETP.LT.AND P3, PT, R13, R70, !P0 ;  /* 0x000000460d00720c */ /* 0x008fc60004761270 */
[----:B------:R3:W-:Y:S01]  /*68090*/  @P1 STG.E desc[UR60][R68.64], R236 ;  /* 0x000000ec44001986 */ /* 0x0007e2000c10193c */
[----:B------:R-:W-:Y:S01]  /*680a0*/  ISETP.LT.AND P2, PT, R10, R72, !P0 ;  /* 0x000000480a00720c */ /* 0x000fe20004741270 */
[----:B------:R-:W1:Y:S02]  /*680b0*/  LDC R70, c[0x0][0x22c] ;  /* 0x00008b00ff467b82 */ /* 0x000e640000000800 */
[----:B------:R-:W4:Y:S04]  /*680c0*/  LDL.LU R10, [R1+0x1990] ;  /* 0x00199000010a7983 */ /* 0x000f280000300800 */
[----:B------:R3:W-:Y:S02]  /*680d0*/  @P4 STG.E desc[UR60][R6.64], R232 ;  /* 0x000000e806004986 */ /* 0x0007e4000c10193c */
[----:B------:R-:W1:Y:S01]  /*680e0*/  LDC R72, c[0x0][0x22c] ;  /* 0x00008b00ff487b82 */ /* 0x000e620000000800 */
[----:B------:R-:W-:-:S07]  /*680f0*/  IMAD.IADD R65, R5, 0x1, R4 ;  /* 0x0000000105417824 */ /* 0x000fce00078e0204 */
[----:B---3--:R-:W3:Y:S08]  /*68100*/  LDC R236, c[0x0][0x248] ;  /* 0x00009200ffec7b82 */ /* 0x008ef00000000800 */
[----:B------:R-:W3:Y:S08]  /*68110*/  LDC R232, c[0x0][0x248] ;  /* 0x00009200ffe87b82 */ /* 0x000ef00000000800 */
[----:B------:R-:W3:Y:S08]  /*68120*/  LDC R243, c[0x0][0x248] ;  /* 0x00009200fff37b82 */ /* 0x000ef00000000800 */
[----:B------:R-:W3:Y:S01]  /*68130*/  LDC R247, c[0x0][0x248] ;  /* 0x00009200fff77b82 */ /* 0x000ee20000000800 */
[----:B--2---:R-:W-:-:S02]  /*68140*/  ISETP.LT.AND P1, PT, R9, R73, !P0 ;  /* 0x000000490900720c */ /* 0x004fc40004721270 */
[----:B------:R-:W2:Y:S01]  /*68150*/  LDL.LU R9, [R1+0x1998] ;  /* 0x0019980001097983 */ /* 0x000ea20000300800 */
[----:B----4-:R-:W-:-:S04]  /*68160*/  ISETP.LT.AND P4, PT, R8, R71, !P0 ;  /* 0x000000470800720c */ /* 0x010fc80004781270 */
[----:B------:R-:W4:Y:S01]  /*68170*/  LDC R73, c[0x0][0x22c] ;  /* 0x00008b00ff497b82 */ /* 0x000f220000000800 */
[----:B------:R-:W3:Y:S04]  /*68180*/  LDL.LU R13, [R1+0x1994] ;  /* 0x00199400010d7983 */ /* 0x000ee80000300800 */
[----:B------:R-:W3:Y:S01]  /*68190*/  LDL.LU R8, [R1+0x199c] ;  /* 0x00199c0001087983 */ /* 0x000ee20000300800 */
[C---:B------:R-:W-:Y:S02]  /*681a0*/  IADD3 R0, R65.reuse, R4, RZ ;  /* 0x0000000441007210 */ /* 0x040fe40007ffe0ff */
[CC--:B------:R-:W-:Y:S01]  /*681b0*/  LEA R64, P6, R65.reuse, R2.reuse, 0x2 ;  /* 0x0000000241407211 */ /* 0x0c0fe200078c10ff */
[----:B------:R-:W2:Y:S01]  /*681c0*/  LDC R71, c[0x0][0x22c] ;  /* 0x00008b00ff477b82 */ /* 0x000ea20000000800 */
[C---:B------:R-:W-:Y:S01]  /*681d0*/  LEA R66, P5, R0.reuse, R2, 0x2 ;  /* 0x0000000200427211 */ /* 0x040fe200078a10ff */
[----:B------:R-:W-:Y:S01]  /*681e0*/  IMAD.IADD R5, R0, 0x1, R4 ;  /* 0x0000000100057824 */ /* 0x000fe200078e0204 */
[----:B------:R-:W-:-:S02]  /*681f0*/  LEA.HI.X.SX32 R65, R65, R3, 0x2, P6 ;  /* 0x0000000341417211 */ /* 0x000fc400030f16ff */
[-C--:B------:R-:W-:Y:S02]  /*68200*/  LEA.HI.X.SX32 R67, R0, R3.reuse, 0x2, P5 ;  /* 0x0000000300437211 */ /* 0x080fe400028f16ff */
[C---:B------:R-:W-:Y:S01]  /*68210*/  LEA R68, P6, R5.reuse, R2, 0x2 ;  /* 0x0000000205447211 */ /* 0x040fe200078c10ff */
[----:B------:R1:W-:Y:S02]  /*68220*/  @P3 STG.E desc[UR60][R64.64], R237 ;  /* 0x000000ed40003986 */ /* 0x0003e4000c10193c */
[----:B-1----:R-:W-:Y:S02]  /*68230*/  ISETP.LT.AND P3, PT, R12, R70, !P0 ;  /* 0x000000460c00720c */ /* 0x002fe40004761270 */
[-C--:B------:R-:W-:Y:S01]  /*68240*/  LEA.HI.X.SX32 R69, R5, R3.reuse, 0x2, P6 ;  /* 0x0000000305457211 */ /* 0x080fe200030f16ff */
[----:B------:R1:W-:Y:S01]  /*68250*/  @P2 STG.E desc[UR60][R66.64], R233 ;  /* 0x000000e942002986 */ /* 0x0003e2000c10193c */
[----:B------:R-:W-:Y:S01]  /*68260*/  ISETP.LT.AND P2, PT, R11, R72, !P0 ;  /* 0x000000480b00720c */ /* 0x000fe20004741270 */
[--C-:B------:R-:W-:Y:S01]  /*68270*/  IMAD.IADD R5, R5, 0x1, R4.reuse ;  /* 0x0000000105057824 */ /* 0x100fe200078e0204 */
[----:B------:R-:W3:Y:S01]  /*68280*/  LDC R72, c[0x0][0x22c] ;  /* 0x00008b00ff487b82 */ /* 0x000ee20000000800 */
[----:B------:R-:W3:Y:S02]  /*68290*/  LDL.LU R12, [R1+0x19a0] ;  /* 0x0019a000010c7983 */ /* 0x000ee40000300800 */
[C-C-:B------:R-:W-:Y:S01]  /*682a0*/  IMAD.IADD R65, R5.reuse, 0x1, R4.reuse ;  /* 0x0000000105417824 */ /* 0x140fe200078e0204 */
[-C--:B------:R-:W-:Y:S01]  /*682b0*/  LEA R6, P5, R5, R2.reuse, 0x2 ;  /* 0x0000000205067211 */ /* 0x080fe200078a10ff */
[----:B------:R-:W-:Y:S03]  /*682c0*/  @P1 STG.E desc[UR60][R68.64], R238 ;  /* 0x000000ee44001986 */ /* 0x000fe6000c10193c */
[----:B------:R-:W3:Y:S01]  /*682d0*/  LDC R70, c[0x0][0x22c] ;  /* 0x00008b00ff467b82 */ /* 0x000ee20000000800 */
[----:B------:R-:W-:Y:S01]  /*682e0*/  IMAD.IADD R0, R65, 0x1, R4 ;  /* 0x0000000141007824 */ /* 0x000fe200078e0204 */
[----:B------:R-:W-:Y:S01]  /*682f0*/  LEA.HI.X.SX32 R7, R5, R3, 0x2, P5 ;  /* 0x0000000305077211 */ /* 0x000fe200028f16ff */
[----:B------:R-:W3:Y:S01]  /*68300*/  LDL.LU R11, [R1+0x19a8] ;  /* 0x0019a800010b7983 */ /* 0x000ee20000300800 */
[----:B------:R-:W-:-:S02]  /*68310*/  LEA R64, P6, R65, R2, 0x2 ;  /* 0x0000000241407211 */ /* 0x000fc400078c10ff */
[C---:B-1----:R-:W-:Y:S02]  /*68320*/  LEA R66, P5, R0.reuse, R2, 0x2 ;  /* 0x0000000200427211 */ /* 0x042fe400078a10ff */
[-C--:B------:R-:W-:Y:S01]  /*68330*/  LEA.HI.X.SX32 R65, R65, R3.reuse, 0x2, P6 ;  /* 0x0000000341417211 */ /* 0x080fe200030f16ff */
[----:B------:R-:W1:Y:S01]  /*68340*/  LDC R233, c[0x0][0x248] ;  /* 0x00009200ffe97b82 */ /* 0x000e620000000800 */
[----:B------:R-:W-:Y:S01]  /*68350*/  LEA.HI.X.SX32 R67, R0, R3, 0x2, P5 ;  /* 0x0000000300437211 */ /* 0x000fe200028f16ff */
[----:B------:R4:W-:Y:S02]  /*68360*/  @P4 STG.E desc[UR60][R6.64], R234 ;  /* 0x000000ea06004986 */ /* 0x0009e4000c10193c */
[----:B----4-:R-:W-:Y:S02]  /*68370*/  ISETP.LT.AND P1, PT, R10, R73, !P0 ;  /* 0x000000490a00720c */ /* 0x010fe40004721270 */
[----:B------:R-:W-:Y:S02]  /*68380*/  @P3 STG.E desc[UR60][R64.64], R239 ;  /* 0x000000ef40003986 */ /* 0x000fe4000c10193c */
[----:B------:R-:W4:Y:S02]  /*68390*/  LDC R73, c[0x0][0x22c] ;  /* 0x00008b00ff497b82 */ /* 0x000f240000000800 */
[----:B------:R-:W4:Y:S04]  /*683a0*/  LDL.LU R10, [R1+0x19a4] ;  /* 0x0019a400010a7983 */ /* 0x000f280000300800 */
[----:B------:R1:W-:Y:S01]  /*683b0*/  @P2 STG.E desc[UR60][R66.64], R235 ;  /* 0x000000eb42002986 */ /* 0x0003e2000c10193c */
[----:B------:R-:W-:Y:S01]  /*683c0*/  IMAD.IADD R5, R0, 0x1, R4 ;  /* 0x0000000100057824 */ /* 0x000fe200078e0204 */
[----:B------:R-:W4:Y:S08]  /*683d0*/  LDC R234, c[0x0][0x248] ;  /* 0x00009200ffea7b82 */ /* 0x000f300000000800 */
[----:B------:R-:W4:Y:S08]  /*683e0*/  LDC R237, c[0x0][0x248] ;  /* 0x00009200ffed7b82 */ /* 0x000f300000000800 */
[----:B-1----:R-:W1:Y:S08]  /*683f0*/  LDC R235, c[0x0][0x248] ;  /* 0x00009200ffeb7b82 */ /* 0x002e700000000800 */
[----:B------:R-:W1:Y:S08]  /*68400*/  LDC R238, c[0x0][0x248] ;  /* 0x00009200ffee7b82 */ /* 0x000e700000000800 */
[----:B------:R-:W1:Y:S01]  /*68410*/  LDC R239, c[0x0][0x248] ;  /* 0x00009200ffef7b82 */ /* 0x000e620000000800 */
[----:B--2---:R-:W-:-:S02]  /*68420*/  ISETP.LT.AND P4, PT, R9, R71, !P0 ;  /* 0x000000470900720c */ /* 0x004fc40004781270 */
[----:B------:R-:W2:Y:S01]  /*68430*/  LDL.LU R9, [R1+0x19ac] ;  /* 0x0019ac0001097983 */ /* 0x000ea20000300800 */
[----:B---3--:R-:W-:-:S04]  /*68440*/  ISETP.LT.AND P2, PT, R8, R72, !P0 ;  /* 0x000000480800720c */ /* 0x008fc80004741270 */
[----:B------:R-:W3:Y:S01]  /*68450*/  LDC R71, c[0x0][0x22c] ;  /* 0x00008b00ff477b82 */ /* 0x000ee20000000800 */
[----:B------:R-:W2:Y:S01]  /*68460*/  LDL.LU R8, [R1+0x19b8] ;  /* 0x0019b80001087983 */ /* 0x000ea20000300800 */
[----:B------:R-:W-:Y:S02]  /*68470*/  LEA R68, P6, R5, R2, 0x2 ;  /* 0x0000000205447211 */ /* 0x000fe400078c10ff */
[----:B------:R-:W-:Y:S01]  /*68480*/  ISETP.LT.AND P3, PT, R13, R70, !P0 ;  /* 0x000000460d00720c */ /* 0x000fe20004761270 */
[----:B------:R-:W2:Y:S01]  /*68490*/  LDL.LU R14, [R1+0x19cc] ;  /* 0x0019cc00010e7983 */ /* 0x000ea20000300800 */
[C---:B------:R-:W-:Y:S01]  /*684a0*/  LEA.HI.X.SX32 R69, R5.reuse, R3, 0x2, P6 ;  /* 0x0000000305457211 */ /* 0x040fe200030f16ff */
[--C-:B------:R-:W-:Y:S01]  /*684b0*/  IMAD.IADD R5, R5, 0x1, R4.reuse ;  /* 0x0000000105057824 */ /* 0x100fe200078e0204 */
[----:B------:R-:W1:Y:S01]  /*684c0*/  LDC R70, c[0x0][0x22c] ;  /* 0x00008b00ff467b82 */ /* 0x000e620000000800 */
[----:B------:R-:W2:Y:S04]  /*684d0*/  LDL.LU R13, [R1+0x19c4] ;  /* 0x0019c400010d7983 */ /* 0x000ea80000300800 */
[----:B------:R4:W-:Y:S01]  /*684e0*/  @P1 STG.E desc[UR60][R68.64], R228 ;  /* 0x000000e444001986 */ /* 0x0009e2000c10193c */
[----:B------:R-:W-:-:S02]  /*684f0*/  IMAD.IADD R65, R5, 0x1, R4 ;  /* 0x0000000105417824 */ /* 0x000fc400078e0204 */
[----:B------:R-:W2:Y:S01]  /*68500*/  LDC R72, c[0x0][0x22c] ;  /* 0x00008b00ff487b82 */ /* 0x000ea20000000800 */
[----:B----4-:R-:W-:Y:S02]  /*68510*/  ISETP.LT.AND P1, PT, R12, R73, !P0 ;  /* 0x000000490c00720c */ /* 0x010fe40004721270 */
[----:B------:R-:W4:Y:S05]  /*68520*/  LDL.LU R12, [R1+0x19d0] ;  /* 0x0019d000010c7983 */ /* 0x000f2a0000300800 */
[----:B------:R-:W2:Y:S01]  /*68530*/  LDC R73, c[0x0][0x22c] ;  /* 0x00008b00ff497b82 */ /* 0x000ea20000000800 */
[-C--:B------:R-:W-:Y:S01]  /*68540*/  LEA R6, P5, R5, R2.reuse, 0x2 ;  /* 0x0000000205067211 */ /* 0x080fe200078a10ff */
[C---:B------:R-:W-:Y:S01]  /*68550*/  IMAD.IADD R0, R65.reuse, 0x1, R4 ;  /* 0x0000000141007824 */ /* 0x040fe200078e0204 */
[----:B------:R-:W-:-:S02]  /*68560*/  LEA R64, P6, R65, R2, 0x2 ;  /* 0x0000000241407211 */ /* 0x000fc400078c10ff */
[-C--:B------:R-:W-:Y:S01]  /*68570*/  LEA.HI.X.SX32 R7, R5, R3.reuse, 0x2, P5 ;  /* 0x0000000305077211 */ /* 0x080fe200028f16ff */
[C-C-:B------:R-:W-:Y:S01]  /*68580*/  IMAD.IADD R5, R0.reuse, 0x1, R4.reuse ;  /* 0x0000000100057824 */ /* 0x140fe200078e0204 */
[CC--:B------:R-:W-:Y:S02]  /*68590*/  LEA R66, P5, R0.reuse, R2.reuse, 0x2 ;  /* 0x0000000200427211 */ /* 0x0c0fe400078a10ff */
[-C--:B------:R-:W-:Y:S02]  /*685a0*/  LEA.HI.X.SX32 R65, R65, R3.reuse, 0x2, P6 ;  /* 0x0000000341417211 */ /* 0x080fe400030f16ff */
[C---:B------:R-:W-:Y:S02]  /*685b0*/  LEA R68, P6, R5.reuse, R2, 0x2 ;  /* 0x0000000205447211 */ /* 0x040fe400078c10ff */
[-C--:B------:R-:W-:Y:S02]  /*685c0*/  LEA.HI.X.SX32 R67, R0, R3.reuse, 0x2, P5 ;  /* 0x0000000300437211 */ /* 0x080fe400028f16ff */
[----:B------:R-:W-:Y:S01]  /*685d0*/  LEA.HI.X.SX32 R69, R5, R3, 0x2, P6 ;  /* 0x0000000305457211 */ /* 0x000fe200030f16ff */
[----:B------:R-:W-:Y:S01]  /*685e0*/  @P4 STG.E desc[UR60][R6.64], R224 ;  /* 0x000000e006004986 */ /* 0x000fe2000c10193c */
[----:B---3--:R-:W-:Y:S01]  /*685f0*/  ISETP.LT.AND P4, PT, R11, R71, !P0 ;  /* 0x000000470b00720c */ /* 0x008fe20004781270 */
[----:B------:R-:W-:Y:S01]  /*68600*/  IMAD.IADD R5, R5, 0x1, R4 ;  /* 0x0000000105057824 */ /* 0x000fe200078e0204 */
[----:B------:R-:W3:Y:S01]  /*68610*/  LDC R71, c[0x0][0x22c] ;  /* 0x00008b00ff477b82 */ /* 0x000ee20000000800 */
[----:B------:R2:W-:Y:S01]  /*68620*/  @P3 STG.E desc[UR60][R64.64], R229 ;  /* 0x000000e540003986 */ /* 0x0005e2000c10193c */
[----:B-1----:R-:W-:-:S03]  /*68630*/  ISETP.LT.AND P3, PT, R10, R70, !P0 ;  /* 0x000000460a00720c */ /* 0x002fc60004761270 */
[----:B------:R1:W-:Y:S03]  /*68640*/  @P2 STG.E desc[UR60][R66.64], R225 ;  /* 0x000000e142002986 */ /* 0x0003e6000c10193c */
[----:B------:R-:W3:Y:S01]  /*68650*/  LDC R70, c[0x0][0x22c] ;  /* 0x00008b00ff467b82 */ /* 0x000ee20000000800 */
[----:B------:R-:W4:Y:S04]  /*68660*/  LDL.LU R11, [R1+0x19e0] ;  /* 0x0019e000010b7983 */ /* 0x000f280000300800 */
[----:B------:R1:W-:Y:S04]  /*68670*/  @P1 STG.E desc[UR60][R68.64], R230 ;  /* 0x000000e644001986 */ /* 0x0003e8000c10193c */
[----:B------:R-:W4:Y:S01]  /*68680*/  LDL.LU R10, [R1+0x19f0] ;  /* 0x0019f000010a7983 */ /* 0x000f220000300800 */
[----:B--2---:R-:W-:-:S03]  /*68690*/  ISETP.LT.AND P2, PT, R9, R72, !P0 ;  /* 0x000000480900720c */ /* 0x004fc60004741270 */
[----:B------:R-:W2:Y:S01]  /*686a0*/  LDL.LU R9, [R1+0x19fc] ;  /* 0x0019fc0001097983 */ /* 0x000ea20000300800 */
[----:B------:R-:W4:Y:S01]  /*686b0*/  LDC R72, c[0x0][0x22c] ;  /* 0x00008b00ff487b82 */ /* 0x000f220000000800 */
[----:B------:R-:W-:Y:S02]  /*686c0*/  ISETP.LT.AND P1, PT, R8, R73, !P0 ;  /* 0x000000490800720c */ /* 0x000fe40004721270 */
[----:B------:R-:W2:Y:S01]  /*686d0*/  LDL.LU R8, [R1+0x19f8] ;  /* 0x0019f80001087983 */ /* 0x000ea20000300800 */
[----:B------:R-:W-:-:S04]  /*686e0*/  IADD3 R65, R5, R4, RZ ;  /* 0x0000000405417210 */ /* 0x000fc80007ffe0ff */
[----:B------:R-:W4:Y:S01]  /*686f0*/  LDC R73, c[0x0][0x22c] ;  /* 0x00008b00ff497b82 */ /* 0x000f220000000800 */
[----:B------:R-:W-:Y:S01]  /*68700*/  LEA R6, P5, R5, R2, 0x2 ;  /* 0x0000000205067211 */ /* 0x000fe200078a10ff */
[----:B------:R-:W-:-:S03]  /*68710*/  IMAD.IADD R0, R65, 0x1, R4 ;  /* 0x0000000141007824 */ /* 0x000fc600078e0204 */
[-C--:B------:R-:W-:Y:S02]  /*68720*/  LEA.HI.X.SX32 R7, R5, R3.reuse, 0x2, P5 ;  /* 0x0000000305077211 */ /* 0x080fe400028f16ff */
[CC--:B------:R-:W-:Y:S02]  /*68730*/  LEA R64, P6, R65.reuse, R2.reuse, 0x2 ;  /* 0x0000000241407211 */ /* 0x0c0fe400078c10ff */
[CC--:B-1----:R-:W-:Y:S01]  /*68740*/  LEA R66, P5, R0.reuse, R2.reuse, 0x2 ;  /* 0x0000000200427211 */ /* 0x0c2fe200078a10ff */
[C---:B------:R-:W-:Y:S01]  /*68750*/  IMAD.IADD R5, R0.reuse, 0x1, R4 ;  /* 0x0000000100057824 */ /* 0x040fe200078e0204 */
[-C--:B------:R-:W-:Y:S02]  /*68760*/  LEA.HI.X.SX32 R65, R65, R3.reuse, 0x2, P6 ;  /* 0x0000000341417211 */ /* 0x080fe400030f16ff */
[----:B------:R-:W-:Y:S01]  /*68770*/  LEA.HI.X.SX32 R67, R0, R3, 0x2, P5 ;  /* 0x0000000300437211 */ /* 0x000fe200028f16ff */
[----:B------:R-:W-:Y:S01]  /*68780*/  @P4 STG.E desc[UR60][R6.64], R226 ;  /* 0x000000e206004986 */ /* 0x000fe2000c10193c */
[----:B------:R-:W-:-:S03]  /*68790*/  LEA R68, P6, R5, R2, 0x2 ;  /* 0x0000000205447211 */ /* 0x000fc600078c10ff */
[----:B------:R1:W-:Y:S01]  /*687a0*/  @P3 STG.E desc[UR60][R64.64], R231 ;  /* 0x000000e740003986 */ /* 0x0003e2000c10193c */
[----:B---3--:R-:W-:Y:S02]  /*687b0*/  ISETP.LT.AND P3, PT, R13, R70, !P0 ;  /* 0x000000460d00720c */ /* 0x008fe40004761270 */
[----:B------:R-:W3:Y:S01]  /*687c0*/  LDC R70, c[0x0][0x22c] ;  /* 0x00008b00ff467b82 */ /* 0x000ee20000000800 */
[----:B------:R1:W-:Y:S01]  /*687d0*/  @P2 STG.E desc[UR60][R66.64], R227 ;  /* 0x000000e342002986 */ /* 0x0003e2000c10193c */
[----:B----4-:R-:W-:Y:S02]  /*687e0*/  ISETP.LT.AND P2, PT, R12, R72, !P0 ;  /* 0x000000480c00720c */ /* 0x010fe40004741270 */
[----:B------:R-:W-:Y:S01]  /*687f0*/  ISETP.LT.AND P4, PT, R14, R71, !P0 ;  /* 0x000000470e00720c */ /* 0x000fe20004781270 */
[----:B------:R-:W4:Y:S01]  /*68800*/  LDL.LU R12, [R1+0x1a00] ;  /* 0x001a0000010c7983 */ /* 0x000f220000300800 */
[C---:B------:R-:W-:Y:S02]  /*68810*/  LEA.HI.X.SX32 R69, R5.reuse, R3, 0x2, P6 ;  /* 0x0000000305457211 */ /* 0x040fe400030f16ff */
[----:B------:R-:W2:Y:S01]  /*68820*/  LDC R72, c[0x0][0x22c] ;  /* 0x00008b00ff487b82 */ /* 0x000ea20000000800 */
[----:B------:R-:W-:-:S07]  /*68830*/  IMAD.IADD R5, R5, 0x1, R4 ;  /* 0x0000000105057824 */ /* 0x000fce00078e0204 */
[----:B------:R-:W2:Y:S01]  /*68840*/  LDC R71, c[0x0][0x22c] ;  /* 0x00008b00ff477b82 */ /* 0x000ea20000000800 */
[C---:B-1----:R-:W-:Y:S01]  /*68850*/  IMAD.IADD R65, R5.reuse, 0x1, R4 ;  /* 0x0000000105417824 */ /* 0x042fe200078e0204 */
[----:B------:R-:W-:-:S03]  /*68860*/  LEA R6, P5, R5, R2, 0x2 ;  /* 0x0000000205067211 */ /* 0x000fc600078a10ff */
[----:B------:R-:W-:Y:S01]  /*68870*/  IMAD.IADD R0, R65, 0x1, R4 ;  /* 0x0000000141007824 */ /* 0x000fe200078e0204 */
[-C--:B------:R-:W-:Y:S02]  /*68880*/  LEA.HI.X.SX32 R7, R5, R3.reuse, 0x2, P5 ;  /* 0x0000000305077211 */ /* 0x080fe400028f16ff */
[CC--:B------:R-:W-:Y:S02]  /*68890*/  LEA R64, P6, R65.reuse, R2.reuse, 0x2 ;  /* 0x0000000241407211 */ /* 0x0c0fe400078c10ff */
[C---:B------:R-:W-:Y:S02]  /*688a0*/  LEA R66, P5, R0.reuse, R2, 0x2 ;  /* 0x0000000200427211 */ /* 0x040fe400078a10ff */
[-C--:B------:R-:W-:Y:S02]  /*688b0*/  LEA.HI.X.SX32 R65, R65, R3.reuse, 0x2, P6 ;  /* 0x0000000341417211 */ /* 0x080fe400030f16ff */
[----:B------:R-:W-:Y:S01]  /*688c0*/  LEA.HI.X.SX32 R67, R0, R3, 0x2, P5 ;  /* 0x0000000300437211 */ /* 0x000fe200028f16ff */
[----:B------:R1:W-:Y:S01]  /*688d0*/  @P1 STG.E desc[UR60][R68.64], R220 ;  /* 0x000000dc44001986 */ /* 0x0003e2000c10193c */
[----:B------:R-:W-:-:S02]  /*688e0*/  ISETP.LT.AND P1, PT, R11, R73, !P0 ;  /* 0x000000490b00720c */ /* 0x000fc40004721270 */
[----:B------:R-:W4:Y:S01]  /*688f0*/  LDC R73, c[0x0][0x22c] ;  /* 0x00008b00ff497b82 */ /* 0x000f220000000800 */
[----:B------:R-:W-:Y:S01]  /*68900*/  @P4 STG.E desc[UR60][R6.64], R216 ;  /* 0x000000d806004986 */ /* 0x000fe2000c10193c */
[----:B---3--:R-:W-:-:S03]  /*68910*/  ISETP.LT.AND P4, PT, R10, R70, !P0 ;  /* 0x000000460a00720c */ /* 0x008fc60004781270 */
[----:B------:R-:W3:Y:S01]  /*68920*/  LDL.LU R11, [R1+0x1a0c] ;  /* 0x001a0c00010b7983 */ /* 0x000ee20000300800 */
[----:B------:R-:W-:Y:S02]  /*68930*/  IMAD.IADD R5, R0, 0x1, R4 ;  /* 0x0000000100057824 */ /* 0x000fe400078e0204 */
[----:B------:R-:W3:Y:S01]  /*68940*/  LDC R70, c[0x0][0x22c] ;  /* 0x00008b00ff467b82 */ /* 0x000ee20000000800 */
[----:B------:R1:W-:Y:S04]  /*68950*/  @P3 STG.E desc[UR60][R64.64], R221 ;  /* 0x000000dd40003986 */ /* 0x0003e8000c10193c */
[----:B------:R4:W-:Y:S04]  /*68960*/  @P2 STG.E desc[UR60][R66.64], R217 ;  /* 0x000000d942002986 */ /* 0x0009e8000c10193c */
[----:B------:R-:W3:Y:S01]  /*68970*/  LDL.LU R10, [R1+0x1a1c] ;  /* 0x001a1c00010a7983 */ /* 0x000ee20000300800 */
[----:B--2---:R-:W-:-:S03]  /*68980*/  ISETP.LT.AND P3, PT, R9, R72, !P0 ;  /* 0x000000480900720c */ /* 0x004fc60004761270 */
[----:B------:R-:W2:Y:S01]  /*68990*/  LDL.LU R9, [R1+0x1a20] ;  /* 0x001a200001097983 */ /* 0x000ea20000300800 */
[C---:B-1----:R-:W-:Y:S01]  /*689a0*/  LEA R68, P6, R5.reuse, R2, 0x2 ;  /* 0x0000000205447211 */ /* 0x042fe200078c10ff */
[----:B------:R-:W1:Y:S01]  /*689b0*/  LDC R72, c[0x0][0x22c] ;  /* 0x00008b00ff487b82 */ /* 0x000e620000000800 */
[----:B------:R-:W-:Y:S02]  /*689c0*/  ISETP.LT.AND P2, PT, R8, R71, !P0 ;  /* 0x000000470800720c */ /* 0x000fe40004741270 */
[----:B------:R-:W2:Y:S01]  /*689d0*/  LDL.LU R8, [R1+0x1a24] ;  /* 0x001a240001087983 */ /* 0x000ea20000300800 */
[C---:B------:R-:W-:Y:S01]  /*689e0*/  LEA.HI.X.SX32 R69, R5.reuse, R3, 0x2, P6 ;  /* 0x0000000305457211 */ /* 0x040fe200030f16ff */
[----:B------:R-:W-:-:S03]  /*689f0*/  IMAD.IADD R5, R5, 0x1, R4 ;  /* 0x0000000105057824 */ /* 0x000fc600078e0204 */
[----:B------:R-:W1:Y:S01]  /*68a00*/  LDC R71, c[0x0][0x22c] ;  /* 0x00008b00ff477b82 */ /* 0x000e620000000800 */
[----:B------:R-:W2:Y:S04]  /*68a10*/  LDL.LU R15, [R1+0x1a3c] ;  /* 0x001a3c00010f7983 */ /* 0x000ea80000300800 */
[----:B------:R-:W2:Y:S01]  /*68a20*/  LDL.LU R14, [R1+0x1a30] ;  /* 0x001a3000010e7983 */ /* 0x000ea20000300800 */
[----:B------:R-:W-:-:S03]  /*68a30*/  IMAD.IADD R65, R5, 0x1, R4 ;  /* 0x0000000105417824 */ /* 0x000fc600078e0204 */
[----:B------:R4:W-:Y:S04]  /*68a40*/  @P1 STG.E desc[UR60][R68.64], R222 ;  /* 0x000000de44001986 */ /* 0x0009e8000c10193c */
[----:B------:R-:W2:Y:S01]  /*68a50*/  LDL.LU R13, [R1+0x1a48] ;  /* 0x001a4800010d7983 */ /* 0x000ea20000300800 */
[-C--:B------:R-:W-:Y:S01]  /*68a60*/  LEA R6, P5, R5, R2.reuse, 0x2 ;  /* 0x0000000205067211 */ /* 0x080fe200078a10ff */
[--C-:B------:R-:W-:Y:S01]  /*68a70*/  IMAD.IADD R0, R65, 0x1, R4.reuse ;  /* 0x0000000141007824 */ /* 0x100fe200078e0204 */
[----:B----4-:R-:W-:Y:S02]  /*68a80*/  ISETP.LT.AND P1, PT, R12, R73, !P0 ;  /* 0x000000490c00720c */ /* 0x010fe40004721270 */
[----:B------:R-:W4:Y:S01]  /*68a90*/  LDC R73, c[0x0][0x22c] ;  /* 0x00008b00ff497b82 */ /* 0x000f220000000800 */
[----:B------:R-:W4:Y:S01]  /*68aa0*/  LDL.LU R12, [R1+0x1a4c] ;  /* 0x001a4c00010c7983 */ /* 0x000f220000300800 */
[----:B------:R-:W-:Y:S01]  /*68ab0*/  LEA.HI.X.SX32 R7, R5, R3, 0x2, P5 ;  /* 0x0000000305077211 */ /* 0x000fe200028f16ff */
[----:B------:R-:W-:Y:S01]  /*68ac0*/  IMAD.IADD R5, R0, 0x1, R4 ;  /* 0x0000000100057824 */ /* 0x000fe200078e0204 */
[----:B------:R-:W-:-:S02]  /*68ad0*/  LEA R64, P6, R65, R2, 0x2 ;  /* 0x0000000241407211 */ /* 0x000fc400078c10ff */
[CC--:B------:R-:W-:Y:S02]  /*68ae0*/  LEA R66, P5, R0.reuse, R2.reuse, 0x2 ;  /* 0x0000000200427211 */ /* 0x0c0fe400078a10ff */
[-C--:B------:R-:W-:Y:S02]  /*68af0*/  LEA.HI.X.SX32 R65, R65, R3.reuse, 0x2, P6 ;  /* 0x0000000341417211 */ /* 0x080fe400030f16ff */
[C---:B------:R-:W-:Y:S02]  /*68b00*/  LEA R68, P6, R5.reuse, R2, 0x2 ;  /* 0x0000000205447211 */ /* 0x040fe400078c10ff */
[-C--:B------:R-:W-:Y:S02]  /*68b10*/  LEA.HI.X.SX32 R67, R0, R3.reuse, 0x2, P5 ;  /* 0x0000000300437211 */ /* 0x080fe400028f16ff */
[----:B------:R-:W-:Y:S01]  /*68b20*/  LEA.HI.X.SX32 R69, R5, R3, 0x2, P6 ;  /* 0x0000000305457211 */ /* 0x000fe200030f16ff */
[----:B------:R-:W-:Y:S04]  /*68b30*/  @P4 STG.E desc[UR60][R6.64], R218 ;  /* 0x000000da06004986 */ /* 0x000fe8000c10193c */
[----:B------:R4:W-:Y:S04]  /*68b40*/  @P3 STG.E desc[UR60][R64.64], R223 ;  /* 0x000000df40003986 */ /* 0x0009e8000c10193c */
[----:B------:R-:W-:Y:S04]  /*68b50*/  @P2 STG.E desc[UR60][R66.64], R219 ;  /* 0x000000db42002986 */ /* 0x000fe8000c10193c */
[----:B------:R4:W-:Y:S01]  /*68b60*/  @P1 STG.E desc[UR60][R68.64], R212 ;  /* 0x000000d444001986 */ /* 0x0009e2000c10193c */
[----:B---3--:R-:W-:-:S03]  /*68b70*/  ISETP.LT.AND P4, PT, R11, R70, !P0 ;  /* 0x000000460b00720c */ /* 0x008fc60004781270 */
[----:B------:R-:W3:Y:S01]  /*68b80*/  LDL.LU R11, [R1+0x1a5c] ;  /* 0x001a5c00010b7983 */ /* 0x000ee20000300800 */
[----:B------:R-:W-:Y:S01]  /*68b90*/  IADD3 R5, R5, R4, RZ ;  /* 0x0000000405057210 */ /* 0x000fe20007ffe0ff */
[----:B------:R-:W4:Y:S01]  /*68ba0*/  LDC R70, c[0x0][0x22c] ;  /* 0x00008b00ff467b82 */ /* 0x000f220000000800 */
[----:B-1----:R-:W-:Y:S02]  /*68bb0*/  ISETP.LT.AND P3, PT, R10, R71, !P0 ;  /* 0x000000470a00720c */ /* 0x002fe40004761270 */
[----:B------:R-:W3:Y:S01]  /*68bc0*/  LDL.LU R10, [R1+0x1a7c] ;  /* 0x001a7c00010a7983 */ /* 0x000ee20000300800 */
[----:B--2---:R-:W-:Y:S02]  /*68bd0*/  ISETP.LT.AND P2, PT, R9, R74, !P0 ;  /* 0x0000004a0900720c */ /* 0x004fe40004741270 */
[----:B----4-:R-:W-:Y:S01]  /*68be0*/  ISETP.LT.AND P1, PT, R8, R73, !P0 ;  /* 0x000000490800720c */ /* 0x010fe20004721270 */
[----:B------:R-:W2:Y:S01]  /*68bf0*/  LDL.LU R9, [R1+0x1a6c] ;  /* 0x001a6c0001097983 */ /* 0x000ea20000300800 */
[C-C-:B------:R-:W-:Y:S01]  /*68c00*/  IMAD.IADD R65, R5.reuse, 0x1, R4.reuse ;  /* 0x0000000105417824 */ /* 0x140fe200078e0204 */
[----:B------:R-:W-:Y:S01]  /*68c10*/  LEA R6, P5, R5, R2, 0x2 ;  /* 0x0000000205067211 */ /* 0x000fe200078a10ff */
[----:B------:R-:W1:Y:S01]  /*68c20*/  LDC R71, c[0x0][0x22c] ;  /* 0x00008b00ff477b82 */ /* 0x000e620000000800 */
[----:B------:R-:W4:Y:S01]  /*68c30*/  LDL.LU R8, [R1+0x1a60] ;  /* 0x001a600001087983 */ /* 0x000f220000300800 */
[----:B------:R-:W-:Y:S01]  /*68c40*/  IMAD.IADD R0, R65, 0x1, R4 ;  /* 0x0000000141007824 */ /* 0x000fe200078e0204 */
[----:B------:R-:W-:-:S05]  /*68c50*/  LEA.HI.X.SX32 R7, R5, R3, 0x2, P5 ;  /* 0x0000000305077211 */ /* 0x000fca00028f16ff */
[----:B------:R-:W1:Y:S01]  /*68c60*/  LDC R74, c[0x0][0x22c] ;  /* 0x00008b00ff4a7b82 */ /* 0x000e620000000800 */
[----:B------:R-:W-:Y:S01]  /*68c70*/  LEA R64, P6, R65, R2, 0x2 ;  /* 0x0000000241407211 */ /* 0x000fe200078c10ff */
[----:B------:R-:W-:-:S03]  /*68c80*/  IMAD.IADD R5, R0, 0x1, R4 ;  /* 0x0000000100057824 */ /* 0x000fc600078e0204 */
[-C--:B------:R-:W-:Y:S02]  /*68c90*/  LEA.HI.X.SX32 R65, R65, R3.reuse, 0x2, P6 ;  /* 0x0000000341417211 */ /* 0x080fe400030f16ff */
[CC--:B------:R-:W-:Y:S01]  /*68ca0*/  LEA R68, P6, R5.reuse, R2.reuse, 0x2 ;  /* 0x0000000205447211 */ /* 0x0c0fe200078c10ff */
[----:B------:R-:W3:Y:S01]  /*68cb0*/  LDC R73, c[0x0][0x22c] ;  /* 0x00008b00ff497b82 */ /* 0x000ee20000000800 */
[C---:B------:R-:W-:Y:S02]  /*68cc0*/  LEA R66, P5, R0.reuse, R2, 0x2 ;  /* 0x0000000200427211 */ /* 0x040fe400078a10ff */
[CC--:B------:R-:W-:Y:S01]  /*68cd0*/  LEA.HI.X.SX32 R69, R5.reuse, R3.reuse, 0x2, P6 ;  /* 0x0000000305457211 */ /* 0x0c0fe200030f16ff */
[----:B------:R-:W-:Y:S01]  /*68ce0*/  IMAD.IADD R5, R5, 0x1, R4 ;  /* 0x0000000105057824 */ /* 0x000fe200078e0204 */
[----:B------:R-:W-:Y:S01]  /*68cf0*/  LEA.HI.X.SX32 R67, R0, R3, 0x2, P5 ;  /* 0x0000000300437211 */ /* 0x000fe200028f16ff */
[----:B------:R1:W-:Y:S04]  /*68d00*/  @P4 STG.E desc[UR60][R6.64], R208 ;  /* 0x000000d006004986 */ /* 0x0003e8000c10193c */
[----:B------:R1:W-:Y:S01]  /*68d10*/  @P3 STG.E desc[UR60][R64.64], R213 ;  /* 0x000000d540003986 */ /* 0x0003e2000c10193c */
[----:B------:R-:W-:-:S02]  /*68d20*/  ISETP.LT.AND P3, PT, R14, R70, !P0 ;  /* 0x000000460e00720c */ /* 0x000fc40004761270 */
[----:B------:R-:W3:Y:S01]  /*68d30*/  LDC R70, c[0x0][0x22c] ;  /* 0x00008b00ff467b82 */ /* 0x000ee20000000800 */
[----:B------:R1:W-:Y:S02]  /*68d40*/  @P2 STG.E desc[UR60][R66.64], R209 ;  /* 0x000000d142002986 */ /* 0x0003e4000c10193c */
[----:B-1----:R-:W-:Y:S02]  /*68d50*/  LEA R6, P4, R5, R2, 0x2 ;  /* 0x0000000205067211 */ /* 0x002fe400078810ff */
[----:B------:R1:W-:Y:S01]  /*68d60*/  @P1 STG.E desc[UR60][R68.64], R214 ;  /* 0x000000d644001986 */ /* 0x0003e2000c10193c */
[----:B------:R-:W-:Y:S01]  /*68d70*/  ISETP.LT.AND P2, PT, R13, R72, !P0 ;  /* 0x000000480d00720c */ /* 0x000fe20004741270 */
[C---:B------:R-:W-:Y:S01]  /*68d80*/  IMAD.IADD R65, R5.reuse, 0x1, R4 ;  /* 0x0000000105417824 */ /* 0x040fe200078e0204 */
[----:B------:R-:W-:Y:S01]  /*68d90*/  LEA.HI.X.SX32 R7, R5, R3, 0x2, P4 ;  /* 0x0000000305077211 */ /* 0x000fe200020f16ff */
[----:B------:R-:W2:Y:S01]  /*68da0*/  LDC R72, c[0x0][0x22c] ;  /* 0x00008b00ff487b82 */ /* 0x000ea20000000800 */
[----:B------:R-:W-:-:S02]  /*68db0*/  ISETP.LT.AND P1, PT, R15, R71, !P0 ;  /* 0x000000470f00720c */ /* 0x000fc40004721270 */
[----:B------:R-:W-:Y:S02]  /*68dc0*/  ISETP.LT.AND P4, PT, R12, R74, !P0 ;  /* 0x0000004a0c00720c */ /* 0x000fe40004781270 */
[----:B------:R-:W4:Y:S01]  /*68dd0*/  LDL.LU R12, [R1+0x1a90] ;  /* 0x001a9000010c7983 */ /* 0x000f220000300800 */
[C-C-:B------:R-:W-:Y:S02]  /*68de0*/  IMAD.IADD R0, R65.reuse, 0x1, R4.reuse ;  /* 0x0000000141007824 */ /* 0x140fe400078e0204 */
[----:B------:R-:W4:Y:S01]  /*68df0*/  LDC R71, c[0x0][0x22c] ;  /* 0x00008b00ff477b82 */ /* 0x000f220000000800 */
[CC--:B------:R-:W-:Y:S01]  /*68e00*/  LEA R64, P6, R65.reuse, R2.reuse, 0x2 ;  /* 0x0000000241407211 */ /* 0x0c0fe200078c10ff */
[C---:B------:R-:W-:Y:S01]  /*68e10*/  IMAD.IADD R5, R0.reuse, 0x1, R4 ;  /* 0x0000000100057824 */ /* 0x040fe200078e0204 */
[----:B------:R-:W-:Y:S02]  /*68e20*/  LEA R66, P5, R0, R2, 0x2 ;  /* 0x0000000200427211 */ /* 0x000fe400078a10ff */
[----:B------:R-:W-:-:S02]  /*68e30*/  LEA.HI.X.SX32 R65, R65, R3, 0x2, P6 ;  /* 0x0000000341417211 */ /* 0x000fc400030f16ff */
[C---:B-1----:R-:W-:Y:S01]  /*68e40*/  LEA R68, P6, R5.reuse, R2, 0x2 ;  /* 0x0000000205447211 */ /* 0x042fe200078c10ff */
[----:B------:R-:W1:Y:S01]  /*68e50*/  LDC R15, c[0x0][0x248] ;  /* 0x00009200ff0f7b82 */ /* 0x000e620000000800 */
[-C--:B------:R-:W-:Y:S02]  /*68e60*/  LEA.HI.X.SX32 R67, R0, R3.reuse, 0x2, P5 ;  /* 0x0000000300437211 */ /* 0x080fe400028f16ff */
[----:B------:R-:W-:Y:S01]  /*68e70*/  LEA.HI.X.SX32 R69, R5, R3, 0x2, P6 ;  /* 0x0000000305457211 */ /* 0x000fe200030f16ff */
[----:B------:R-:W-:Y:S04]  /*68e80*/  @P1 STG.E desc[UR60][R6.64], R210 ;  /* 0x000000d206001986 */ /* 0x000fe8000c10193c */
[----:B------:R-:W-:Y:S04]  /*68e90*/  @P3 STG.E desc[UR60][R64.64], R215 ;  /* 0x000000d740003986 */ /* 0x000fe8000c10193c */
[----:B------:R4:W-:Y:S01]  /*68ea0*/  @P2 STG.E desc[UR60][R66.64], R211 ;  /* 0x000000d342002986 */ /* 0x0009e2000c10193c */
[----:B---3--:R-:W-:-:S03]  /*68eb0*/  ISETP.LT.AND P3, PT, R10, R73, !P0 ;  /* 0x000000490a00720c */ /* 0x008fc60004761270 */
[----:B------:R3:W-:Y:S01]  /*68ec0*/  @P4 STG.E desc[UR60][R68.64], R204 ;  /* 0x000000cc44004986 */ /* 0x0007e2000c10193c */
[----:B------:R-:W-:Y:S01]  /*68ed0*/  ISETP.LT.AND P4, PT, R11, R70, !P0 ;  /* 0x000000460b00720c */ /* 0x000fe20004781270 */
[----:B------:R-:W-:Y:S01]  /*68ee0*/  IMAD.IADD R0, R5, 0x1, R4 ;  /* 0x0000000105007824 */ /* 0x000fe200078e0204 */
[----:B------:R-:W1:Y:S01]  /*68ef0*/  LDC R70, c[0x0][0x22c] ;  /* 0x00008b00ff467b82 */ /* 0x000e620000000800 */
[----:B------:R-:W3:Y:S04]  /*68f00*/  LDL.LU R11, [R1+0x1a9c] ;  /* 0x001a9c00010b7983 */ /* 0x000ee80000300800 */
[----:B------:R-:W3:Y:S01]  /*68f10*/  LDL.LU R10, [R1+0x1a98] ;  /* 0x001a9800010a7983 */ /* 0x000ee20000300800 */
[----:B--2---:R-:W-:Y:S02]  /*68f20*/  ISETP.LT.AND P2, PT, R9, R72, !P0 ;  /* 0x000000480900720c */ /* 0x004fe40004741270 */
[----:B------:R-:W2:Y:S01]  /*68f30*/  LDC R73, c[0x0][0x22c] ;  /* 0x00008b00ff497b82 */ /* 0x000ea20000000800 */
[----:B------:R-:W2:Y:S01]  /*68f40*/  LDL.LU R9, [R1+0x1ab0] ;  /* 0x001ab00001097983 */ /* 0x000ea20000300800 */
[----:B----4-:R-:W-:-:S03]  /*68f50*/  ISETP.LT.AND P1, PT, R8, R71, !P0 ;  /* 0x000000470800720c */ /* 0x010fc60004721270 */
[----:B------:R-:W4:Y:S01]  /*68f60*/  LDL.LU R8, [R1+0x1ac4] ;  /* 0x001ac40001087983 */ /* 0x000f220000300800 */
[C-C-:B------:R-:W-:Y:S01]  /*68f70*/  IMAD.IADD R66, R0.reuse, 0x1, R4.reuse ;  /* 0x0000000100427824 */ /* 0x140fe200078e0204 */
[-C--:B------:R-:W-:Y:S01]  /*68f80*/  LEA R64, P5, R0, R2.reuse, 0x2 ;  /* 0x0000000200407211 */ /* 0x080fe200078a10ff */
[----:B------:R-:W2:Y:S01]  /*68f90*/  LDC R72, c[0x0][0x22c] ;  /* 0x00008b00ff487b82 */ /* 0x000ea20000000800 */
[----:B------:R-:W4:Y:S01]  /*68fa0*/  LDL.LU R13, [R1+0x1ac0] ;  /* 0x001ac000010d7983 */ /* 0x000f220000300800 */
[C---:B------:R-:W-:Y:S01]  /*68fb0*/  IMAD.IADD R6, R66.reuse, 0x1, R4 ;  /* 0x0000000142067824 */ /* 0x040fe200078e0204 */
[----:B---3--:R-:W-:Y:S02]  /*68fc0*/  LEA R68, P6, R66, R2, 0x2 ;  /* 0x0000000242447211 */ /* 0x008fe400078c10ff */
[-C--:B------:R-:W-:Y:S02]  /*68fd0*/  LEA.HI.X.SX32 R65, R0, R3.reuse, 0x2, P5 ;  /* 0x0000000300417211 */ /* 0x080fe400028f16ff */
[----:B------:R-:W-:-:S02]  /*68fe0*/  LEA.HI.X.SX32 R69, R66, R3, 0x2, P6 ;  /* 0x0000000342457211 */ /* 0x000fc400030f16ff */
[C---:B------:R-:W-:Y:S01]  /*68ff0*/  LEA R66, P5, R6.reuse, R2, 0x2 ;  /* 0x0000000206427211 */ /* 0x040fe200078a10ff */
[----:B------:R3:W-:Y:S03]  /*69000*/  @P4 STG.E desc[UR60][R64.64], R200 ;  /* 0x000000c840004986 */ /* 0x0007e6000c10193c */
[C---:B------:R-:W-:Y:S01]  /*69010*/  LEA.HI.X.SX32 R67, R6.reuse, R3, 0x2, P5 ;  /* 0x0000000306437211 */ /* 0x040fe200028f16ff */
[----:B------:R1:W-:Y:S01]  /*69020*/  @P3 STG.E desc[UR60][R68.64], R205 ;  /* 0x000000cd44003986 */ /* 0x0003e2000c10193c */
[----:B------:R-:W-:-:S03]  /*69030*/  IADD3 R5, R6, R4, RZ ;  /* 0x0000000406057210 */ /* 0x000fc60007ffe0ff */
[----:B------:R1:W-:Y:S01]  /*69040*/  @P2 STG.E desc[UR60][R66.64], R201 ;  /* 0x000000c942002986 */ /* 0x0003e2000c10193c */
[C---:B---3--:R-:W-:Y:S01]  /*69050*/  LEA R64, P4, R5.reuse, R2, 0x2 ;  /* 0x0000000205407211 */ /* 0x048fe200078810ff */
[----:B------:R-:W-:Y:S01]  /*69060*/  IMAD.IADD R7, R5, 0x1, R4 ;  /* 0x0000000105077824 */ /* 0x000fe200078e0204 */
[----:B-1----:R-:W1:Y:S08]  /*69070*/  LDC R68, c[0x0][0x22c] ;  /* 0x00008b00ff447b82 */ /* 0x002e700000000800 */
[----:B------:R-:W3:Y:S01]  /*69080*/  LDC R66, c[0x0][0x22c] ;  /* 0x00008b00ff427b82 */ /* 0x000ee20000000800 */
[----:B------:R-:W-:-:S02]  /*69090*/  ISETP.LT.AND P3, PT, R12, R70, !P0 ;  /* 0x000000460c00720c */ /* 0x000fc40004761270 */
[----:B------:R-:W4:Y:S05]  /*690a0*/  LDL.LU R12, [R1+0x1ad4] ;  /* 0x001ad400010c7983 */ /* 0x000f2a0000300800 */
[----:B------:R-:W4:Y:S01]  /*690b0*/  LDC R70, c[0x0][0x22c] ;  /* 0x00008b00ff467b82 */ /* 0x000f220000000800 */
[----:B------:R-:W-:Y:S01]  /*690c0*/  LEA.HI.X.SX32 R65, R5, R3, 0x2, P4 ;  /* 0x0000000305417211 */ /* 0x000fe200020f16ff */
[----:B------:R-:W-:-:S04]  /*690d0*/  IMAD.IADD R0, R7, 0x1, R4 ;  /* 0x0000000107007824 */ /* 0x000fc800078e0204 */
[----:B------:R1:W-:Y:S01]  /*690e0*/  @P1 STG.E desc[UR60][R64.64], R206 ;  /* 0x000000ce40001986 */ /* 0x0003e2000c10193c */
[----:B------:R-:W-:Y:S01]  /*690f0*/  LEA R76, P1, R7, R2, 0x2 ;  /* 0x00000002074c7211 */ /* 0x000fe200078210ff */
[----:B------:R-:W-:-:S03]  /*69100*/  IMAD.IADD R6, R0, 0x1, R4 ;  /* 0x0000000100067824 */ /* 0x000fc600078e0204 */
[----:B------:R-:W-:Y:S02]  /*69110*/  LEA.HI.X.SX32 R77, R7, R3, 0x2, P1 ;  /* 0x00000003074d7211 */ /* 0x000fe400008f16ff */
[----:B-1----:R-:W-:-:S03]  /*69120*/  LEA R64, P2, R6, R2, 0x2 ;  /* 0x0000000206407211 */ /* 0x002fc600078410ff */
[----:B------:R-:W-:Y:S01]  /*69130*/  @P3 STG.E desc[UR60][R76.64], R202 ;  /* 0x000000ca4c003986 */ /* 0x000fe2000c10193c */
[----:B------:R-:W-:Y:S02]  /*69140*/  LEA.HI.X.SX32 R65, R6, R3, 0x2, P2 ;  /* 0x0000000306417211 */ /* 0x000fe400010f16ff */
[----:B--2---:R-:W-:Y:S02]  /*69150*/  ISETP.LT.AND P4, PT, R11, R73, !P0 ;  /* 0x000000490b00720c */ /* 0x004fe40004781270 */
[----:B------:R-:W2:Y:S01]  /*69160*/  LDL.LU R11, [R1+0x1ae0] ;  /* 0x001ae000010b7983 */ /* 0x000ea20000300800 */
[----:B------:R-:W-:-:S03]  /*69170*/  ISETP.LT.AND P5, PT, R10, R72, !P0 ;  /* 0x000000480a00720c */ /* 0x000fc600047a1270 */
[----:B------:R-:W2:Y:S01]  /*69180*/  LDL.LU R10, [R1+0x1b00] ;  /* 0x001b0000010a7983 */ /* 0x000ea20000300800 */
[----:B---3--:R-:W-:-:S03]  /*69190*/  ISETP.LT.AND P3, PT, R9, R66, !P0 ;  /* 0x000000420900720c */ /* 0x008fc60004761270 */
[----:B------:R-:W3:Y:S01]  /*691a0*/  LDL.LU R9, [R1+0x1af4] ;  /* 0x001af40001097983 */ /* 0x000ee20000300800 */
[----:B----4-:R-:W-:-:S03]  /*691b0*/  ISETP.LT.AND P2, PT, R8, R70, !P0 ;  /* 0x000000460800720c */ /* 0x010fc60004741270 */
[----:B------:R-:W4:Y:S01]  /*691c0*/  LDL.LU R8, [R1+0x1aec] ;  /* 0x001aec0001087983 */ /* 0x000f220000300800 */
[----:B------:R-:W-:Y:S01]  /*691d0*/  LEA R78, P1, R0, R2, 0x2 ;  /* 0x00000002004e7211 */ /* 0x000fe200078210ff */
[----:B------:R-:W-:-:S03]  /*691e0*/  IMAD.IADD R5, R6, 0x1, R4 ;  /* 0x0000000106057824 */ /* 0x000fc600078e0204 */
[----:B------:R-:W-:-:S05]  /*691f0*/  LEA.HI.X.SX32 R79, R0, R3, 0x2, P1 ;  /* 0x00000003004f7211 */ /* 0x000fca00008f16ff */
[----:B------:R1:W-:Y:S04]  /*69200*/  @P4 STG.E desc[UR60][R78.64], R207 ;  /* 0x000000cf4e004986 */ /* 0x0003e8000c10193c */
[----:B------:R1:W-:Y:S01]  /*69210*/  @P5 STG.E desc[UR60][R64.64], R203 ;  /* 0x000000cb40005986 */ /* 0x0003e2000c10193c */
[C---:B------:R-:W-:Y:S01]  /*69220*/  IMAD.IADD R67, R5.reuse, 0x1, R4 ;  /* 0x0000000105437824 */ /* 0x040fe200078e0204 */
[----:B-1----:R-:W2:Y:S01]  /*69230*/  LDC R78, c[0x0][0x22c] ;  /* 0x00008b00ff4e7b82 */ /* 0x002ea20000000800 */
[----:B------:R-:W-:-:S04]  /*69240*/  LEA R64, P4, R5, R2, 0x2 ;  /* 0x0000000205407211 */ /* 0x000fc800078810ff */
[----:B------:R-:W-:-:S03]  /*69250*/  LEA.HI.X.SX32 R65, R5, R3, 0x2, P4 ;  /* 0x0000000305417211 */ /* 0x000fc600020f16ff */
[----:B------:R-:W4:Y:S01]  /*69260*/  LDC R79, c[0x0][0x22c] ;  /* 0x00008b00ff4f7b82 */ /* 0x000f220000000800 */
[C-C-:B------:R-:W-:Y:S01]  /*69270*/  IMAD.IADD R69, R67.reuse, 0x1, R4.reuse ;  /* 0x0000000143457824 */ /* 0x140fe200078e0204 */
[----:B------:R-:W-:Y:S02]  /*69280*/  LEA R66, P5, R67, R2, 0x2 ;  /* 0x0000000243427211 */ /* 0x000fe400078a10ff */
[----:B------:R-:W-:Y:S02]  /*69290*/  ISETP.LT.AND P1, PT, R13, R68, !P0 ;  /* 0x000000440d00720c */ /* 0x000fe40004721270 */
[----:B------:R-:W-:Y:S02]  /*692a0*/  ISETP.LT.AND P4, PT, R12, R82, !P0 ;  /* 0x000000520c00720c */ /* 0x000fe40004781270 */
[----:B------:R-:W4:Y:S01]  /*692b0*/  LDL.LU R12, [R1+0x1b10] ;  /* 0x001b1000010c7983 */ /* 0x000f220000300800 */
[----:B------:R-:W-:Y:S01]  /*692c0*/  IMAD.IADD R71, R69, 0x1, R4 ;  /* 0x0000000145477824 */ /* 0x000fe200078e0204 */
[----:B------:R-:W-:-:S02]  /*692d0*/  LEA.HI.X.SX32 R67, R67, R3, 0x2, P5 ;  /* 0x0000000343437211 */ /* 0x000fc400028f16ff */
[CC--:B------:R-:W-:Y:S01]  /*692e0*/  LEA R76, P5, R69.reuse, R2.reuse, 0x2 ;  /* 0x00000002454c7211 */ /* 0x0c0fe200078a10ff */
[----:B------:R1:W-:Y:S03]  /*692f0*/  @P3 STG.E desc[UR60][R64.64], R196 ;  /* 0x000000c440003986 */ /* 0x0003e6000c10193c */
[----:B------:R-:W-:Y:S01]  /*69300*/  LEA.HI.X.SX32 R77, R69, R3, 0x2, P5 ;  /* 0x00000003454d7211 */ /* 0x000fe200028f16ff */
[----:B------:R-:W-:Y:S01]  /*69310*/  @P2 STG.E desc[UR60][R66.64], R192 ;  /* 0x000000c042002986 */ /* 0x000fe2000c10193c */
[----:B-1----:R-:W-:-:S04]  /*69320*/  LEA R64, P3, R71, R2, 0x2 ;  /* 0x0000000247407211 */ /* 0x002fc800078610ff */
[----:B------:R-:W-:Y:S01]  /*69330*/  LEA.HI.X.SX32 R65, R71, R3, 0x2, P3 ;  /* 0x0000000347417211 */ /* 0x000fe200018f16ff */
[----:B------:R-:W-:Y:S04]  /*69340*/  @P1 STG.E desc[UR60][R76.64], R197 ;  /* 0x000000c54c001986 */ /* 0x000fe8000c10193c */
[----:B------:R1:W-:Y:S01]  /*69350*/  @P4 STG.E desc[UR60][R64.64], R193 ;  /* 0x000000c140004986 */ /* 0x0003e2000c10193c */
[----:B--2---:R-:W-:-:S03]  /*69360*/  ISETP.LT.AND P4, PT, R11, R78, !P0 ;  /* 0x0000004e0b00720c */ /* 0x004fc60004781270 */
[----:B------:R-:W2:Y:S01]  /*69370*/  LDL.LU R11, [R1+0x1b20] ;  /* 0x001b2000010b7983 */ /* 0x000ea20000300800 */
[----:B------:R-:W1:Y:S01]  /*69380*/  LDC R78, c[0x0][0x22c] ;  /* 0x00008b00ff4e7b82 */ /* 0x000e620000000800 */
[----:B------:R-:W-:Y:S02]  /*69390*/  ISETP.LT.AND P3, PT, R10, R81, !P0 ;  /* 0x000000510a00720c */ /* 0x000fe40004761270 */
[----:B------:R-:W2:Y:S01]  /*693a0*/  LDL.LU R10, [R1+0x1b1c] ;  /* 0x001b1c00010a7983 */ /* 0x000ea20000300800 */
[----:B---3--:R-:W-:-:S03]  /*693b0*/  ISETP.LT.AND P2, PT, R9, R80, !P0 ;  /* 0x000000500900720c */ /* 0x008fc60004741270 */
[----:B------:R-:W3:Y:S01]  /*693c0*/  LDL.LU R9, [R1+0x1b38] ;  /* 0x001b380001097983 */ /* 0x000ee20000300800 */
[--C-:B------:R-:W-:Y:S01]  /*693d0*/  IMAD.IADD R75, R71, 0x1, R4.reuse ;  /* 0x00000001474b7824 */ /* 0x100fe200078e0204 */
[----:B----4-:R-:W-:Y:S01]  /*693e0*/  ISETP.LT.AND P1, PT, R8, R79, !P0 ;  /* 0x0000004f0800720c */ /* 0x010fe20004721270 */
[----:B------:R-:W2:Y:S01]  /*693f0*/  LDC R80, c[0x0][0x22c] ;  /* 0x00008b00ff507b82 */ /* 0x000ea20000000800 */
[----:B------:R-:W4:Y:S01]  /*69400*/  LDL.LU R8, [R1+0x1b48] ;  /* 0x001b480001087983 */ /* 0x000f220000300800 */
[C-C-:B------:R-:W-:Y:S01]  /*69410*/  IMAD.IADD R73, R75.reuse, 0x1, R4.reuse ;  /* 0x000000014b497824 */ /* 0x140fe200078e0204 */
[-C--:B-1----:R-:W-:Y:S02]  /*69420*/  LEA R64, P5, R75, R2.reuse, 0x2 ;  /* 0x000000024b407211 */ /* 0x082fe400078a10ff */
[----:B------:R-:W4:Y:S01]  /*69430*/  LDL.LU R13, [R1+0x1b3c] ;  /* 0x001b3c00010d7983 */ /* 0x000f220000300800 */
[----:B------:R-:W-:Y:S01]  /*69440*/  IMAD.IADD R6, R73, 0x1, R4 ;  /* 0x0000000149067824 */ /* 0x000fe200078e0204 */
[----:B------:R-:W-:Y:S01]  /*69450*/  LEA.HI.X.SX32 R65, R75, R3, 0x2, P5 ;  /* 0x000000034b417211 */ /* 0x000fe200028f16ff */
[----:B------:R-:W1:Y:S01]  /*69460*/  LDC R79, c[0x0][0x22c] ;  /* 0x00008b00ff4f7b82 */ /* 0x000e620000000800 */
[----:B------:R-:W-:-:S02]  /*69470*/  LEA R76, P6, R73, R2, 0x2 ;  /* 0x00000002494c7211 */ /* 0x000fc400078c10ff */
[----:B------:R-:W-:Y:S01]  /*69480*/  IADD3 R74, R6, R4, RZ ;  /* 0x00000004064a7210 */ /* 0x000fe20007ffe0ff */
[----:B------:R1:W-:Y:S01]  /*69490*/  @P4 STG.E desc[UR60][R64.64], R198 ;  /* 0x000000c640004986 */ /* 0x0003e2000c10193c */
[----:B------:R-:W-:-:S03]  /*694a0*/  LEA.HI.X.SX32 R77, R73, R3, 0x2, P6 ;  /* 0x00000003494d7211 */ /* 0x000fc600030f16ff */
[C---:B------:R-:W-:Y:S02]  /*694b0*/  IMAD.IADD R0, R74.reuse, 0x1, R4 ;  /* 0x000000014a007824 */ /* 0x040fe400078e0204 */
[----:B------:R1:W-:Y:S02]  /*694c0*/  @P3 STG.E desc[UR60][R76.64], R194 ;  /* 0x000000c24c003986 */ /* 0x0003e4000c10193c */
[----:B-1----:R-:W-:-:S04]  /*694d0*/  LEA R64, P4, R74, R2, 0x2 ;  /* 0x000000024a407211 */ /* 0x002fc800078810ff */
[----:B------:R-:W-:Y:S02]  /*694e0*/  LEA.HI.X.SX32 R65, R74, R3, 0x2, P4 ;  /* 0x000000034a417211 */ /* 0x000fe400020f16ff */
[----:B------:R-:W3:Y:S01]  /*694f0*/  LDC R74, c[0x0][0x22c] ;  /* 0x00008b00ff4a7b82 */ /* 0x000ee20000000800 */
[----:B------:R-:W-:-:S04]  /*69500*/  LEA R66, P5, R6, R2, 0x2 ;  /* 0x0000000206427211 */ /* 0x000fc800078a10ff */
[----:B------:R-:W-:Y:S01]  /*69510*/  LEA.HI.X.SX32 R67, R6, R3, 0x2, P5 ;  /* 0x0000000306437211 */ /* 0x000fe200028f16ff */
[--C-:B------:R-:W-:Y:S02]  /*69520*/  IMAD.IADD R7, R0, 0x1, R4.reuse ;  /* 0x0000000100077824 */ /* 0x100fe400078e0204 */
[----:B------:R-:W1:Y:S01]  /*69530*/  LDC R76, c[0x0][0x22c] ;  /* 0x00008b00ff4c7b82 */ /* 0x000e620000000800 */
[----:B------:R-:W-:Y:S02]  /*69540*/  ISETP.LT.AND P3, PT, R12, R78, !P0 ;  /* 0x0000004e0c00720c */ /* 0x000fe40004761270 */
[----:B------:R-:W4:Y:S05]  /*69550*/  LDL.LU R12, [R1+0x1b50] ;  /* 0x001b5000010c7983 */ /* 0x000f2a0000300800 */
[----:B------:R-:W4:Y:S01]  /*69560*/  LDC R78, c[0x0][0x22c] ;  /* 0x00008b00ff4e7b82 */ /* 0x000f220000000800 */
[----:B------:R-:W-:Y:S01]  /*69570*/  @P2 STG.E desc[UR60][R66.64], R199 ;  /* 0x000000c742002986 */ /* 0x000fe2000c10193c */
[----:B------:R-:W-:-:S03]  /*69580*/  IMAD.IADD R72, R7, 0x1, R4 ;  /* 0x0000000107487824 */ /* 0x000fc600078e0204 */
[----:B------:R1:W-:Y:S02]  /*69590*/  @P1 STG.E desc[UR60][R64.64], R195 ;  /* 0x000000c340001986 */ /* 0x0003e4000c10193c */
[-C--:B------:R-:W-:Y:S02]  /*695a0*/  LEA R6, P2, R72, R2.reuse, 0x2 ;  /* 0x0000000248067211 */ /* 0x080fe400078410ff */
[----:B-1----:R-:W-:-:S04]  /*695b0*/  LEA R64, P1, R0, R2, 0x2 ;  /* 0x0000000200407211 */ /* 0x002fc800078210ff */
[-C--:B------:R-:W-:Y:S02]  /*695c0*/  LEA.HI.X.SX32 R65, R0, R3.reuse, 0x2, P1 ;  /* 0x0000000300417211 */ /* 0x080fe400008f16ff */
[----:B------:R-:W-:Y:S02]  /*695d0*/  LEA R66, P1, R7, R2, 0x2 ;  /* 0x0000000207427211 */ /* 0x000fe400078210ff */
[----:B--2---:R-:W-:Y:S01]  /*695e0*/  ISETP.LT.AND P4, PT, R11, R80, !P0 ;  /* 0x000000500b00720c */ /* 0x004fe20004781270 */
[----:B------:R-:W-:Y:S01]  /*695f0*/  @P3 STG.E desc[UR60][R64.64], R188 ;  /* 0x000000bc40003986 */ /* 0x000fe2000c10193c */
[----:B------:R-:W-:Y:S02]  /*69600*/  LEA.HI.X.SX32 R67, R7, R3, 0x2, P1 ;  /* 0x0000000307437211 */ /* 0x000fe400008f16ff */
[----:B------:R-:W-:Y:S01]  /*69610*/  ISETP.LT.AND P5, PT, R10, R79, !P0 ;  /* 0x0000004f0a00720c */ /* 0x000fe200047a1270 */
[----:B------:R-:W2:Y:S01]  /*69620*/  LDL.LU R11, [R1+0x1b64] ;  /* 0x001b6400010b7983 */ /* 0x000ea20000300800 */
[----:B------:R-:W-:Y:S01]  /*69630*/  LEA.HI.X.SX32 R7, R72, R3, 0x2, P2 ;  /* 0x0000000348077211 */ /* 0x000fe200010f16ff */
[----:B------:R-:W1:Y:S02]  /*69640*/  LDC R79, c[0x0][0x22c] ;  /* 0x00008b00ff4f7b82 */ /* 0x000e640000000800 */
[----:B------:R-:W2:Y:S01]  /*69650*/  LDL.LU R10, [R1+0x1b7c] ;  /* 0x001b7c00010a7983 */ /* 0x000ea20000300800 */
[----:B---3--:R-:W-:-:S03]  /*69660*/  ISETP.LT.AND P3, PT, R9, R74, !P0 ;  /* 0x0000004a0900720c */ /* 0x008fc60004761270 */
[----:B------:R-:W3:Y:S01]  /*69670*/  LDL.LU R9, [R1+0x1b78] ;  /* 0x001b780001097983 */ /* 0x000ee20000300800 */
[----:B----4-:R-:W-:-:S03]  /*69680*/  ISETP.LT.AND P2, PT, R8, R78, !P0 ;  /* 0x0000004e0800720c */ /* 0x010fc60004741270 */
[----:B------:R-:W4:Y:S01]  /*69690*/  LDL.LU R8, [R1+0x1b74] ;  /* 0x001b740001087983 */ /* 0x000f220000300800 */
[----:B------:R-:W-:-:S04]  /*696a0*/  IMAD.IADD R70, R72, 0x1, R4 ;  /* 0x0000000148467824 */ /* 0x000fc800078e0204 */
[--C-:B------:R-:W-:Y:S01]  /*696b0*/  IMAD.IADD R68, R70, 0x1, R4.reuse ;  /* 0x0000000146447824 */ /* 0x100fe200078e0204 */
[----:B------:R1:W-:Y:S03]  /*696c0*/  @P4 STG.E desc[UR60][R66.64], R184 ;  /* 0x000000b842004986 */ /* 0x0003e6000c10193c */
[--C-:B------:R-:W-:Y:S01]  /*696d0*/  IMAD.IADD R5, R68, 0x1, R4.reuse ;  /* 0x0000000144057824 */ /* 0x100fe200078e0204 */
[----:B------:R1:W-:Y:S01]  /*696e0*/  @P5 STG.E desc[UR60][R6.64], R189 ;  /* 0x000000bd06005986 */ /* 0x0003e2000c10193c */
[----:B------:R-:W-:Y:S02]  /*696f0*/  ISETP.LT.AND P1, PT, R13, R76, !P0 ;  /* 0x0000004c0d00720c */ /* 0x000fe40004721270 */
[----:B------:R-:W-:Y:S01]  /*69700*/  IMAD.IADD R69, R5, 0x1, R4 ;  /* 0x0000000105457824 */ /* 0x000fe200078e0204 */
[----:B------:R-:W4:Y:S01]  /*69710*/  LDL.LU R13, [R1+0x1b94] ;  /* 0x001b9400010d7983 */ /* 0x000f220000300800 */
[----:B-1----:R-:W-:-:S02]  /*69720*/  LEA R66, P4, R70, R2, 0x2 ;  /* 0x0000000246427211 */ /* 0x002fc400078810ff */
[-C--:B------:R-:W-:Y:S02]  /*69730*/  LEA R6, P5, R68, R2.reuse, 0x2 ;  /* 0x0000000244067211 */ /* 0x080fe400078a10ff */
[-C--:B------:R-:W-:Y:S02]  /*69740*/  LEA.HI.X.SX32 R67, R70, R3.reuse, 0x2, P4 ;  /* 0x0000000346437211 */ /* 0x080fe400020f16ff */
[-C--:B------:R-:W-:Y:S02]  /*69750*/  LEA.HI.X.SX32 R7, R68, R3.reuse, 0x2, P5 ;  /* 0x0000000344077211 */ /* 0x080fe400028f16ff */
[-C--:B------:R-:W-:Y:S01]  /*69760*/  LEA R64, P5, R5, R2.reuse, 0x2 ;  /* 0x0000000205407211 */ /* 0x080fe200078a10ff */
[----:B------:R-:W-:Y:S01]  /*69770*/  @P3 STG.E desc[UR60][R66.64], R185 ;  /* 0x000000b942003986 */ /* 0x000fe2000c10193c */
[----:B------:R-:W-:Y:S02]  /*69780*/  LEA R78, P3, R69, R2, 0x2 ;  /* 0x00000002454e7211 */ /* 0x000fe400078610ff */
[----:B------:R-:W-:-:S02]  /*69790*/  LEA.HI.X.SX32 R65, R5, R3, 0x2, P5 ;  /* 0x0000000305417211 */ /* 0x000fc400028f16ff */
[----:B------:R-:W-:Y:S02]  /*697a0*/  ISETP.LT.AND P4, PT, R12, R79, !P0 ;  /* 0x0000004f0c00720c */ /* 0x000fe40004781270 */
[----:B------:R-:W-:Y:S01]  /*697b0*/  LEA.HI.X.SX32 R79, R69, R3, 0x2, P3 ;  /* 0x00000003454f7211 */ /* 0x000fe200018f16ff */
[----:B------:R-:W-:Y:S04]  /*697c0*/  @P2 STG.E desc[UR60][R6.64], R190 ;  /* 0x000000be06002986 */ /* 0x000fe8000c10193c */
[----:B------:R1:W-:Y:S04]  /*697d0*/  @P1 STG.E desc[UR60][R64.64], R186 ;  /* 0x000000ba40001986 */ /* 0x0003e8000c10193c */
[----:B------:R-:W4:Y:S04]  /*697e0*/  LDL.LU R12, [R1+0x1bb0] ;  /* 0x001bb000010c7983 */ /* 0x000f280000300800 */
[----:B------:R1:W-:Y:S01]  /*697f0*/  @P4 STG.E desc[UR60][R78.64], R191 ;  /* 0x000000bf4e004986 */ /* 0x0003e2000c10193c */
[----:B--2---:R-:W-:-:S03]  /*69800*/  ISETP.LT.AND P4, PT, R11, R91, !P0 ;  /* 0x0000005b0b00720c */ /* 0x004fc60004781270 */
[----:B------:R-:W2:Y:S01]  /*69810*/  LDL.LU R11, [R1+0x1ba0] ;  /* 0x001ba000010b7983 */ /* 0x000ea20000300800 */
[--C-:B------:R-:W-:Y:S01]  /*69820*/  IMAD.IADD R90, R69, 0x1, R4.reuse ;  /* 0x00000001455a7824 */ /* 0x100fe200078e0204 */
[----:B------:R-:W-:Y:S01]  /*69830*/  ISETP.LT.AND P3, PT, R10, R94, !P0 ;  /* 0x0000005e0a00720c */ /* 0x000fe20004761270 */
[----:B------:R-:W1:Y:S01]  /*69840*/  LDC R91, c[0x0][0x22c] ;  /* 0x00008b00ff5b7b82 */ /* 0x000e620000000800 */
[----:B------:R-:W2:Y:S01]  /*69850*/  LDL.LU R10, [R1+0x1bbc] ;  /* 0x001bbc00010a7983 */ /* 0x000ea20000300800 */
[----:B---3--:R-:W-:Y:S02]  /*69860*/  ISETP.LT.AND P2, PT, R9, R93, !P0 ;  /* 0x0000005d0900720c */ /* 0x008fe40004741270 */
[----:B----4-:R-:W-:Y:S01]  /*69870*/  ISETP.LT.AND P1, PT, R8, R92, !P0 ;  /* 0x0000005c0800720c */ /* 0x010fe20004721270 */
[----:B------:R-:W3:Y:S01]  /*69880*/  LDL.LU R9, [R1+0x1bc8] ;  /* 0x001bc80001097983 */ /* 0x000ee20000300800 */
[C-C-:B------:R-:W-:Y:S01]  /*69890*/  IMAD.IADD R71, R90.reuse, 0x1, R4.reuse ;  /* 0x000000015a477824 */ /* 0x140fe200078e0204 */
[C---:B-1----:R-:W-:Y:S01]  /*698a0*/  LEA R64, P5, R90.reuse, R2, 0x2 ;  /* 0x000000025a407211 */ /* 0x042fe200078a10ff */
[----:B------:R-:W1:Y:S01]  /*698b0*/  LDC R94, c[0x0][0x22c] ;  /* 0x00008b00ff5e7b82 */ /* 0x000e620000000800 */
[----:B------:R-:W4:Y:S01]  /*698c0*/  LDL.LU R8, [R1+0x1bc4] ;  /* 0x001bc40001087983 */ /* 0x000f220000300800 */
[----:B------:R-:W-:Y:S01]  /*698d0*/  IMAD.IADD R89, R71, 0x1, R4 ;  /* 0x0000000147597824 */ /* 0x000fe200078e0204 */
[----:B------:R-:W-:-:S04]  /*698e0*/  LEA.HI.X.SX32 R65, R90, R3, 0x2, P5 ;  /* 0x000000035a417211 */ /* 0x000fc800028f16ff */
[C---:B------:R-:W-:Y:S01]  /*698f0*/  IADD3 R88, R89.reuse, R4, RZ ;  /* 0x0000000459587210 */ /* 0x040fe20007ffe0ff */
[----:B------:R1:W-:Y:S01]  /*69900*/  @P4 STG.E desc[UR60][R64.64], R187 ;  /* 0x000000bb40004986 */ /* 0x0003e2000c10193c */
[-C--:B------:R-:W-:Y:S01]  /*69910*/  LEA R6, P5, R89, R2.reuse, 0x2 ;  /* 0x0000000259067211 */ /* 0x080fe200078a10ff */
[----:B------:R-:W2:Y:S01]  /*69920*/  LDC R92, c[0x0][0x22c] ;  /* 0x00008b00ff5c7b82 */ /* 0x000ea20000000800 */
[----:B------:R-:W-:Y:S01]  /*69930*/  LEA R78, P6, R71, R2, 0x2 ;  /* 0x00000002474e7211 */ /* 0x000fe200078c10ff */
[----:B------:R-:W-:Y:S01]  /*69940*/  IMAD.IADD R87, R88, 0x1, R4 ;  /* 0x0000000158577824 */ /* 0x000fe200078e0204 */
[----:B------:R-:W-:-:S05]  /*69950*/  LEA.HI.X.SX32 R7, R89, R3, 0x2, P5 ;  /* 0x0000000359077211 */ /* 0x000fca00028f16ff */
[----:B------:R-:W3:Y:S01]  /*69960*/  LDC R90, c[0x0][0x22c] ;  /* 0x00008b00ff5a7b82 */ /* 0x000ee20000000800 */
[----:B-1----:R-:W-:-:S04]  /*69970*/  LEA R64, P4, R88, R2, 0x2 ;  /* 0x0000000258407211 */ /* 0x002fc800078810ff */
[----:B------:R-:W-:-:S03]  /*69980*/  LEA.HI.X.SX32 R65, R88, R3, 0x2, P4 ;  /* 0x0000000358417211 */ /* 0x000fc600020f16ff */
[----:B------:R-:W1:Y:S01]  /*69990*/  LDC R88, c[0x0][0x22c] ;  /* 0x00008b00ff587b82 */ /* 0x000e620000000800 */
[----:B------:R-:W-:-:S07]  /*699a0*/  LEA.HI.X.SX32 R79, R71, R3, 0x2, P6 ;  /* 0x00000003474f7211 */ /* 0x000fce00030f16ff */
[----:B------:R-:W4:Y:S01]  /*699b0*/  LDC R89, c[0x0][0x22c] ;  /* 0x00008b00ff597b82 */ /* 0x000f220000000800 */
[----:B------:R-:W-:Y:S01]  /*699c0*/  @P3 STG.E desc[UR60][R78.64], R180 ;  /* 0x000000b44e003986 */ /* 0x000fe2000c10193c */
[----:B------:R-:W-:Y:S01]  /*699d0*/  ISETP.LT.AND P3, PT, R13, R91, !P0 ;  /* 0x0000005b0d00720c */ /* 0x000fe20004761270 */
[--C-:B------:R-:W-:Y:S02]  /*699e0*/  IMAD.IADD R73, R87, 0x1, R4.reuse ;  /* 0x0000000157497824 */ /* 0x100fe400078e0204 */
[----:B------:R-:W-:Y:S02]  /*699f0*/  @P2 STG.E desc[UR60][R6.64], R176 ;  /* 0x000000b006002986 */ /* 0x000fe4000c10193c */
[----:B------:R-:W-:Y:S01]  /*69a00*/  IMAD.IADD R75, R73, 0x1, R4 ;  /* 0x00000001494b7824 */ /* 0x000fe200078e0204 */
[----:B------:R-:W4:Y:S01]  /*69a10*/  LDC R91, c[0x0][0x22c] ;  /* 0x00008b00ff5b7b82 */ /* 0x000f220000000800 */
[----:B------:R1:W-:Y:S02]  /*69a20*/  @P1 STG.E desc[UR60][R64.64], R181 ;  /* 0x000000b540001986 */ /* 0x0003e4000c10193c */
[----:B-1----:R-:W-:-:S02]  /*69a30*/  LEA R64, P1, R87, R2, 0x2 ;  /* 0x0000000257407211 */ /* 0x002fc400078210ff */
[-C--:B------:R-:W-:Y:S02]  /*69a40*/  LEA R6, P2, R75, R2.reuse, 0x2 ;  /* 0x000000024b067211 */ /* 0x080fe400078410ff */
[-C--:B------:R-:W-:Y:S02]  /*69a50*/  LEA.HI.X.SX32 R65, R87, R3.reuse, 0x2, P1 ;  /* 0x0000000357417211 */ /* 0x080fe400008f16ff */
[----:B------:R-:W-:Y:S02]  /*69a60*/  LEA R78, P1, R73, R2, 0x2 ;  /* 0x00000002494e7211 */ /* 0x000fe400078210ff */
[----:B------:R-:W-:Y:S01]  /*69a70*/  ISETP.LT.AND P4, PT, R12, R94, !P0 ;  /* 0x0000005e0c00720c */ /* 0x000fe20004781270 */
[----:B------:R-:W-:Y:S01]  /*69a80*/  @P3 STG.E desc[UR60][R64.64], R177 ;  /* 0x000000b140003986 */ /* 0x000fe2000c10193c */
[-C--:B------:R-:W-:Y:S02]  /*69a90*/  LEA.HI.X.SX32 R7, R75, R3.reuse, 0x2, P2 ;  /* 0x000000034b077211 */ /* 0x080fe400010f16ff */
[----:B--2---:R-:W-:Y:S01]  /*69aa0*/  ISETP.LT.AND P5, PT, R11, R92, !P0 ;  /* 0x0000005c0b00720c */ /* 0x004fe200047a1270 */
[----:B------:R-:W2:Y:S01]  /*69ab0*/  LDL.LU R12, [R1+0x1bd4] ;  /* 0x001bd400010c7983 */ /* 0x000ea20000300800 */
[----:B------:R-:W-:Y:S01]  /*69ac0*/  LEA.HI.X.SX32 R79, R73, R3, 0x2, P1 ;  /* 0x00000003494f7211 */ /* 0x000fe200008f16ff */
[--C-:B------:R-:W-:Y:S01]  /*69ad0*/  IMAD.IADD R77, R75, 0x1, R4.reuse ;  /* 0x000000014b4d7824 */ /* 0x100fe200078e0204 */
[----:B------:R-:W-:Y:S01]  /*69ae0*/  ISETP.LT.AND P3, PT, R10, R88, !P0 ;  /* 0x000000580a00720c */ /* 0x000fe20004761270 */
[----:B------:R-:W2:Y:S01]  /*69af0*/  LDL.LU R11, [R1+0x1bec] ;  /* 0x001bec00010b7983 */ /* 0x000ea20000300800 */
[----:B------:R-:W1:Y:S03]  /*69b00*/  LDC R88, c[0x0][0x22c] ;  /* 0x00008b00ff587b82 */ /* 0x000e660000000800 */
[----:B------:R-:W2:Y:S01]  /*69b10*/  LDL.LU R10, [R1+0x1c00] ;  /* 0x001c0000010a7983 */ /* 0x000ea20000300800 */
[----:B------:R-:W-:-:S04]  /*69b20*/  IMAD.IADD R86, R77, 0x1, R4 ;  /* 0x000000014d567824 */ /* 0x000fc800078e0204 */
[--C-:B------:R-:W-:Y:S01]  /*69b30*/  IMAD.IADD R84, R86, 0x1, R4.reuse ;  /* 0x0000000156547824 */ /* 0x100fe200078e0204 */
[----:B------:R-:W1:Y:S03]  /*69b40*/  LDC R87, c[0x0][0x22c] ;  /* 0x00008b00ff577b82 */ /* 0x000e660000000800 */
[----:B------:R-:W-:-:S04]  /*69b50*/  IMAD.IADD R85, R84, 0x1, R4 ;  /* 0x0000000154557824 */ /* 0x000fc800078e0204 */
[----:B------:R-:W-:-:S04]  /*69b60*/  IMAD.IADD R0, R85, 0x1, R4 ;  /* 0x0000000155007824 */ /* 0x000fc800078e0204 */
[----:B------:R-:W-:-:S04]  /*69b70*/  IMAD.IADD R81, R0, 0x1, R4 ;  /* 0x0000000100517824 */ /* 0x000fc800078e0204 */
[----:B------:R-:W-:Y:S01]  /*69b80*/  IMAD.IADD R82, R81, 0x1, R4 ;  /* 0x0000000151527824 */ /* 0x000fe200078e0204 */
[----:B---3--:R-:W-:Y:S02]  /*69b90*/  ISETP.LT.AND P2, PT, R9, R90, !P0 ;  /* 0x0000005a0900720c */ /* 0x008fe40004741270 */
[----:B------:R-:W3:Y:S01]  /*69ba0*/  LDL.LU R9, [R1+0x1bfc] ;  /* 0x001bfc0001097983 */ /* 0x000ee20000300800 */
[----:B----4-:R-:W-:Y:S01]  /*69bb0*/  ISETP.LT.AND P1, PT, R8, R89, !P0 ;  /* 0x000000590800720c */ /* 0x010fe20004721270 */
[----:B------:R-:W4:Y:S02]  /*69bc0*/  LDC R90, c[0x0][0x22c] ;  /* 0x00008b00ff5a7b82 */ /* 0x000f240000000800 */
[----:B------:R-:W1:Y:S01]  /*69bd0*/  LDL.LU R8, [R1+0x1bf0] ;  /* 0x001bf00001087983 */ /* 0x000e620000300800 */
[----:B------:R-:W-:-:S05]  /*69be0*/  IADD3 R83, R82, R4, RZ ;  /* 0x0000000452537210 */ /* 0x000fca0007ffe0ff */
[--C-:B------:R-:W-:Y:S01]  /*69bf0*/  IMAD.IADD R80, R83, 0x1, R4.reuse ;  /* 0x0000000153507824 */ /* 0x100fe200078e0204 */
[----:B------:R4:W-:Y:S01]  /*69c00*/  @P4 STG.E desc[UR60][R78.64], R182 ;  /* 0x000000b64e004986 */ /* 0x0009e2000c10193c */
[----:B------:R-:W3:Y:S02]  /*69c10*/  LDC R89, c[0x0][0x22c] ;  /* 0x00008b00ff597b82 */ /* 0x000ee40000000800 */
[----:B------:R-:W-:-:S04]  /*69c20*/  IMAD.IADD R76, R80, 0x1, R4 ;  /* 0x00000001504c7824 */ /* 0x000fc800078e0204 */
[----:B------:R-:W-:-:S04]  /*69c30*/  IMAD.IADD R74, R76, 0x1, R4 ;  /* 0x000000014c4a7824 */ /* 0x000fc800078e0204 */
[----:B------:R-:W-:-:S04]  /*69c40*/  IMAD.IADD R72, R74, 0x1, R4 ;  /* 0x000000014a487824 */ /* 0x000fc800078e0204 */
[----:B------:R-:W-:-:S04]  /*69c50*/  IMAD.IADD R70, R72, 0x1, R4 ;  /* 0x0000000148467824 */ /* 0x000fc800078e0204 */
[----:B------:R-:W-:-:S04]  /*69c60*/  IMAD.IADD R68, R70, 0x1, R4 ;  /* 0x0000000146447824 */ /* 0x000fc800078e0204 */
[----:B------:R-:W-:-:S04]  /*69c70*/  IMAD.IADD R67, R68, 0x1, R4 ;  /* 0x0000000144437824 */ /* 0x000fc800078e0204 */
[----:B------:R-:W-:-:S04]  /*69c80*/  IMAD.IADD R5, R67, 0x1, R4 ;  /* 0x0000000143057824 */ /* 0x000fc800078e0204 */
[----:B------:R-:W-:-:S04]  /*69c90*/  IMAD.IADD R66, R5, 0x1, R4 ;  /* 0x0000000105427824 */ /* 0x000fc800078e0204 */
[----:B------:R-:W-:-:S05]  /*69ca0*/  IMAD.IADD R69, R66, 0x1, R4 ;  /* 0x0000000142457824 */ /* 0x000fca00078e0204 */
[----:B------:R-:W-:-:S05]  /*69cb0*/  IADD3 R185, R69, R4, RZ ;  /* 0x0000000445b97210 */ /* 0x000fca0007ffe0ff */
        /* <DEDUP_REMOVED lines=9> */
[----:B------:R-:W-:Y:S01]  /*69d50*/  IMAD.IADD R73, R111, 0x1, R4 ;  /* 0x000000016f497824 */ /* 0x000fe200078e0204 */
[----:B------:R2:W-:Y:S01]  /*69d60*/  @P5 STG.E desc[UR60][R6.64], R178 ;  /* 0x000000b206005986 */ /* 0x0005e2000c10193c */
[----:B----4-:R-:W-:-:S03]  /*69d70*/  LEA R78, P4, R77, R2, 0x2 ;  /* 0x000000024d4e7211 */ /* 0x010fc600078810ff */
[----:B------:R-:W-:Y:S02]  /*69d80*/  IADD3 R226, R73, R4, RZ ;  /* 0x0000000449e27210 */ /* 0x000fe40007ffe0ff */
[----:B--2---:R-:W-:-:S03]  /*69d90*/  LEA R6, P5, R86, R2, 0x2 ;  /* 0x0000000256067211 */ /* 0x004fc600078a10ff */
[--C-:B------:R-:W-:Y:S01]  /*69da0*/  IMAD.IADD R230, R226, 0x1, R4.reuse ;  /* 0x00000001e2e67824 */ /* 0x100fe200078e0204 */
[-C--:B------:R-:W-:Y:S02]  /*69db0*/  LEA.HI.X.SX32 R7, R86, R3.reuse, 0x2, P5 ;  /* 0x0000000356077211 */ /* 0x080fe400028f16ff */
[----:B------:R-:W-:Y:S02]  /*69dc0*/  LEA R64, P5, R84, R2, 0x2 ;  /* 0x0000000254407211 */ /* 0x000fe400078a10ff */
[-C--:B------:R-:W-:Y:S01]  /*69dd0*/  LEA.HI.X.SX32 R79, R77, R3.reuse, 0x2, P4 ;  /* 0x000000034d4f7211 */ /* 0x080fe200020f16ff */
[----:B------:R-:W-:Y:S01]  /*69de0*/  IMAD.IADD R227, R230, 0x1, R4 ;  /* 0x00000001e6e37824 */ /* 0x000fe200078e0204 */
[----:B------:R-:W-:Y:S01]  /*69df0*/  LEA.HI.X.SX32 R65, R84, R3, 0x2, P5 ;  /* 0x0000000354417211 */ /* 0x000fe200028f16ff */
[----:B------:R-:W2:Y:S02]  /*69e00*/  LDC R86, c[0x0][0x22c] ;  /* 0x00008b00ff567b82 */ /* 0x000ea40000000800 */
[----:B------:R4:W-:Y:S01]  /*69e10*/  @P3 STG.E desc[UR60][R78.64], R183 ;  /* 0x000000b74e003986 */ /* 0x0009e2000c10193c */
[----:B------:R-:W-:-:S03]  /*69e20*/  ISETP.LT.AND P4, PT, R12, R91, !P0 ;  /* 0x0000005b0c00720c */ /* 0x000fc60004781270 */
[----:B------:R-:W-:Y:S04]  /*69e30*/  @P2 STG.E desc[UR60][R6.64], R179 ;  /* 0x000000b306002986 */ /* 0x000fe8000c10193c */
[----:B------:R-:W-:Y:S01]  /*69e40*/  STL.64 [R1+0x22f8], R226 ;  /* 0x0022f8e201007387 */ /* 0x000fe20000100a00 */
[----:B------:R-:W-:Y:S01]  /*69e50*/  IMAD.IADD R75, R227, 0x1, R4 ;  /* 0x00000001e34b7824 */ /* 0x000fe200078e0204 */
[----:B------:R-:W2:Y:S02]  /*69e60*/  LDC R84, c[0x0][0x22c] ;  /* 0x00008b00ff547b82 */ /* 0x000ea40000000800 */
[----:B------:R4:W-:Y:S04]  /*69e70*/  @P1 STG.E desc[UR60][R64.64], R172 ;  /* 0x000000ac40001986 */ /* 0x0009e8000c10193c */
[----:B------:R-:W2:Y:S01]  /*69e80*/  LDL.LU R12, [R1+0x1c18] ;  /* 0x001c1800010c7983 */ /* 0x000ea20000300800 */
[----:B-1----:R-:W-:-:S03]  /*69e90*/  ISETP.LT.AND P1, PT, R8, R88, !P0 ;  /* 0x000000580800720c */ /* 0x002fc60004721270 */
[----:B------:R-:W2:Y:S01]  /*69ea0*/  LDL.LU R8, [R1+0x1c28] ;  /* 0x001c280001087983 */ /* 0x000ea20000300800 */
[----:B------:R-:W-:Y:S01]  /*69eb0*/  IMAD.IADD R110, R75, 0x1, R4 ;  /* 0x000000014b6e7824 */ /* 0x000fe200078e0204 */
[----:B----4-:R-:W-:-:S03]  /*69ec0*/  LEA R78, P3, R85, R2, 0x2 ;  /* 0x00000002554e7211 */ /* 0x010fc600078610ff */
[--C-:B------:R-:W-:Y:S01]  /*69ed0*/  IMAD.IADD R77, R110, 0x1, R4.reuse ;  /* 0x000000016e4d7824 */ /* 0x100fe200078e0204 */
[----:B------:R-:W-:Y:S02]  /*69ee0*/  LEA.HI.X.SX32 R79, R85, R3, 0x2, P3 ;  /* 0x00000003554f7211 */ /* 0x000fe400018f16ff */
[----:B------:R-:W2:Y:S01]  /*69ef0*/  LDC R85, c[0x0][0x22c] ;  /* 0x00008b00ff557b82 */ /* 0x000ea20000000800 */
[--C-:B------:R-:W-:Y:S02]  /*69f00*/  IMAD.IADD R91, R77, 0x1, R4.reuse ;  /* 0x000000014d5b7824 */ /* 0x100fe400078e0204 */
[----:B------:R-:W-:Y:S01]  /*69f10*/  @P4 STG.E desc[UR60][R78.64], R168 ;  /* 0x000000a84e004986 */ /* 0x000fe2000c10193c */
[----:B------:R-:W-:Y:S01]  /*69f20*/  ISETP.LT.AND P4, PT, R11, R87, !P0 ;  /* 0x000000570b00720c */ /* 0x000fe20004781270 */
[--C-:B------:R-:W-:Y:S02]  /*69f30*/  IMAD.IADD R109, R91, 0x1, R4.reuse ;  /* 0x000000015b6d7824 */ /* 0x100fe400078e0204 */
[----:B------:R-:W4:Y:S02]  /*69f40*/  LDL.LU R11, [R1+0x1c2c] ;  /* 0x001c2c00010b7983 */ /* 0x000f240000300800 */
[----:B------:R-:W-:Y:S01]  /*69f50*/  IMAD.IADD R181, R109, 0x1, R4 ;  /* 0x000000016db57824 */ /* 0x000fe200078e0204 */
[----:B------:R-:W-:-:S03]  /*69f60*/  LEA R64, P5, R0, R2, 0x2 ;  /* 0x0000000200407211 */ /* 0x000fc600078a10ff */
[--C-:B------:R-:W-:Y:S01]  /*69f70*/  IMAD.IADD R182, R181, 0x1, R4.reuse ;  /* 0x00000001b5b67824 */ /* 0x100fe200078e0204 */
[----:B------:R-:W-:Y:S02]  /*69f80*/  ISETP.LT.AND P3, PT, R10, R90, !P0 ;  /* 0x0000005a0a00720c */ /* 0x000fe40004761270 */
[----:B------:R-:W4:Y:S01]  /*69f90*/  LDL.LU R10, [R1+0x1c4c] ;  /* 0x001c4c00010a7983 */ /* 0x000f220000300800 */
[----:B------:R-:W-:Y:S01]  /*69fa0*/  LEA.HI.X.SX32 R65, R0, R3, 0x2, P5 ;  /* 0x0000000300417211 */ /* 0x000fe200028f16ff */
[----:B------:R-:W-:Y:S01]  /*69fb0*/  IMAD.IADD R225, R182, 0x1, R4 ;  /* 0x00000001b6e17824 */ /* 0x000fe200078e0204 */
[----:B---3--:R-:W-:Y:S02]  /*69fc0*/  ISETP.LT.AND P2, PT, R9, R89, !P0 ;  /* 0x000000590900720c */ /* 0x008fe40004741270 */
[----:B------:R-:W3:Y:S02]  /*69fd0*/  LDL.LU R9, [R1+0x1c50] ;  /* 0x001c500001097983 */ /* 0x000ee40000300800 */
[----:B------:R-:W-:-:S02]  /*69fe0*/  IADD3 R180, R225, R4, RZ ;  /* 0x00000004e1b47210 */ /* 0x000fc40007ffe0ff */
[----:B------:R1:W-:Y:S04]  /*69ff0*/  @P4 STG.E desc[UR60][R64.64], R173 ;  /* 0x000000ad40004986 */ /* 0x0003e8000c10193c */
[----:B------:R-:W-:Y:S01]  /*6a000*/  STL [R1+0x22f0], R182 ;  /* 0x0022f0b601007387 */ /* 0x000fe20000100800 */
[----:B-1----:R-:W-:-:S03]  /*6a010*/  LEA R64, P4, R83, R2, 0x2 ;  /* 0x0000000253407211 */ /* 0x002fc600078810ff */
[----:B------:R-:W-:Y:S01]  /*6a020*/  STL.64 [R1+0x22e8], R180 ;  /* 0x0022e8b401007387 */ /* 0x000fe20000100a00 */
[----:B------:R-:W-:Y:S02]  /*6a030*/  LEA.HI.X.SX32 R65, R83, R3, 0x2, P4 ;  /* 0x0000000353417211 */ /* 0x000fe400020f16ff */
[----:B--2---:R-:W-:Y:S02]  /*6a040*/  ISETP.LT.AND P4, PT, R8, R85, !P0 ;  /* 0x000000550800720c */ /* 0x004fe40004781270 */
[----:B------:R-:W2:Y:S01]  /*6a050*/  LDL.LU R8, [R1+0x1c44] ;  /* 0x001c440001087983 */ /* 0x000ea20000300800 */
[CC--:B------:R-:W-:Y:S02]  /*6a060*/  LEA R78, P6, R81.reuse, R2.reuse, 0x2 ;  /* 0x00000002514e7211 */ /* 0x0c0fe400078c10ff */
[----:B------:R-:W-:Y:S01]  /*6a070*/  LEA R6, P5, R82, R2, 0x2 ;  /* 0x0000000252067211 */ /* 0x000fe200078a10ff */
[----:B------:R-:W2:Y:S01]  /*6a080*/  LDL.LU R14, [R1+0x1c5c] ;  /* 0x001c5c00010e7983 */ /* 0x000ea20000300800 */
[----:B------:R-:W-:-:S02]  /*6a090*/  LEA.HI.X.SX32 R79, R81, R3, 0x2, P6 ;  /* 0x00000003514f7211 */ /* 0x000fc400030f16ff */
[----:B------:R-:W-:Y:S01]  /*6a0a0*/  LEA.HI.X.SX32 R7, R82, R3, 0x2, P5 ;  /* 0x0000000352077211 */ /* 0x000fe200028f16ff */
[----:B------:R-:W2:Y:S01]  /*6a0b0*/  LDL.LU R13, [R1+0x1c48] ;  /* 0x001c4800010d7983 */ /* 0x000ea20000300800 */
[----:B------:R-:W1:Y:S03]  /*6a0c0*/  LDC R82, c[0x0][0x22c] ;  /* 0x00008b00ff527b82 */ /* 0x000e660000000800 */
[----:B------:R4:W-:Y:S04]  /*6a0d0*/  @P3 STG.E desc[UR60][R78.64], R169 ;  /* 0x000000a94e003986 */ /* 0x0009e8000c10193c */
[----:B------:R-:W-:Y:S04]  /*6a0e0*/  @P2 STG.E desc[UR60][R6.64], R174 ;  /* 0x000000ae06002986 */ /* 0x000fe8000c10193c */
[----:B------:R3:W-:Y:S01]  /*6a0f0*/  @P1 STG.E desc[UR60][R64.64], R170 ;  /* 0x000000aa40001986 */ /* 0x0007e2000c10193c */
[----:B------:R-:W-:-:S02]  /*6a100*/  ISETP.LT.AND P3, PT, R12, R84, !P0 ;  /* 0x000000540c00720c */ /* 0x000fc40004761270 */
[----:B------:R-:W1:Y:S01]  /*6a110*/  LDC R84, c[0x0][0x22c] ;  /* 0x00008b00ff547b82 */ /* 0x000e620000000800 */
[C---:B----4-:R-:W-:Y:S01]  /*6a120*/  LEA R78, P1, R80.reuse, R2, 0x2 ;  /* 0x00000002504e7211 */ /* 0x050fe200078210ff */
[----:B------:R-:W4:Y:S03]  /*6a130*/  LDL.LU R12, [R1+0x1c40] ;  /* 0x001c4000010c7983 */ /* 0x000f260000300800 */
[----:B------:R-:W-:-:S03]  /*6a140*/  LEA.HI.X.SX32 R79, R80, R3, 0x2, P1 ;  /* 0x00000003504f7211 */ /* 0x000fc600008f16ff */
[----:B------:R-:W2:Y:S01]  /*6a150*/  LDC R80, c[0x0][0x22c] ;  /* 0x00008b00ff507b82 */ /* 0x000ea20000000800 */
[----:B------:R-:W-:Y:S02]  /*6a160*/  ISETP.LT.AND P5, PT, R11, R86, !P0 ;  /* 0x000000560b00720c */ /* 0x000fe400047a1270 */
[-C--:B---3--:R-:W-:Y:S02]  /*6a170*/  LEA R64, P2, R76, R2.reuse, 0x2 ;  /* 0x000000024c407211 */ /* 0x088fe400078410ff */
[----:B------:R-:W-:Y:S02]  /*6a180*/  LEA R6, P1, R74, R2, 0x2 ;  /* 0x000000024a067211 */ /* 0x000fe400078210ff */
[-C--:B------:R-:W-:Y:S01]  /*6a190*/  LEA.HI.X.SX32 R65, R76, R3.reuse, 0x2, P2 ;  /* 0x000000034c417211 */ /* 0x080fe200010f16ff */
[----:B------:R3:W-:Y:S01]  /*6a1a0*/  @P3 STG.E desc[UR60][R78.64], R175 ;  /* 0x000000af4e003986 */ /* 0x0007e2000c10193c */
[----:B------:R-:W-:Y:S01]  /*6a1b0*/  LEA.HI.X.SX32 R7, R74, R3, 0x2, P1 ;  /* 0x000000034a077211 */ /* 0x000fe200008f16ff */
[----:B------:R-:W2:Y:S01]  /*6a1c0*/  LDC R76, c[0x0][0x22c] ;  /* 0x00008b00ff4c7b82 */ /* 0x000ea20000000800 */
[----:B-1----:R-:W-:Y:S01]  /*6a1d0*/  ISETP.LT.AND P2, PT, R10, R82, !P0 ;  /* 0x000000520a00720c */ /* 0x002fe20004741270 */
[----:B------:R-:W-:Y:S04]  /*6a1e0*/  @P4 STG.E desc[UR60][R64.64], R171 ;  /* 0x000000ab40004986 */ /* 0x000fe8000c10193c */
[----:B------:R1:W-:Y:S01]  /*6a1f0*/  @P5 STG.E desc[UR60][R6.64], R16 ;  /* 0x0000001006005986 */ /* 0x0003e2000c10193c */
[----:B------:R-:W-:Y:S01]  /*6a200*/  ISETP.LT.AND P3, PT, R9, R84, !P0 ;  /* 0x000000540900720c */ /* 0x000fe20004761270 */
[----:B------:R-:W-:Y:S01]  /*6a210*/  IMAD.IADD R0, R180, 0x1, R4 ;  /* 0x00000001b4007824 */ /* 0x000fe200078e0204 */
[----:B------:R-:W4:Y:S01]  /*6a220*/  LDC R74, c[0x0][0x22c] ;  /* 0x00008b00ff4a7b82 */ /* 0x000f220000000800 */
[----:B------:R-:W4:Y:S04]  /*6a230*/  LDL.LU R10, [R1+0x18dc] ;  /* 0x0018dc00010a7983 */ /* 0x000f280000300800 */
[----:B------:R-:W4:Y:S03]  /*6a240*/  LDL.LU R9, [R1+0x1c60] ;  /* 0x001c600001097983 */ /* 0x000f260000300800 */
[----:B---3--:R-:W3:Y:S01]  /*6a250*/  LDC R78, c[0x0][0x22c] ;  /* 0x00008b00ff4e7b82 */ /* 0x008ee20000000800 */
[----:B-1----:R-:W-:-:S04]  /*6a260*/  LEA R6, P1, R72, R2, 0x2 ;  /* 0x0000000248067211 */ /* 0x002fc800078210ff */
[----:B------:R-:W-:-:S03]  /*6a270*/  LEA.HI.X.SX32 R7, R72, R3, 0x2, P1 ;  /* 0x0000000348077211 */ /* 0x000fc600008f16ff */
[----:B------:R-:W1:Y:S02]  /*6a280*/  LDC R11, c[0x0][0x22c] ;  /* 0x00008b00ff0b7b82 */ /* 0x000e640000000800 */
[----:B------:R2:W-:Y:S02]  /*6a290*/  @P2 STG.E desc[UR60][R6.64], R18 ;  /* 0x0000001206002986 */ /* 0x0005e4000c10193c */
[----:B--2---:R-:W-:Y:S02]  /*6a2a0*/  ISETP.LT.AND P5, PT, R8, R80, !P0 ;  /* 0x000000500800720c */ /* 0x004fe400047a1270 */
[----:B------:R-:W2:Y:S04]  /*6a2b0*/  LDL.LU R8, [R1+0x1c38] ;  /* 0x001c380001087983 */ /* 0x000ea80000300800 */
[----:B------:R-:W2:Y:S01]  /*6a2c0*/  LDL.LU R18, [R1+0x2304] ;  /* 0x0023040001127983 */ /* 0x000ea20000300800 */
[----:B------:R-:W-:-:S04]  /*6a2d0*/  LEA R64, P1, R70, R2, 0x2 ;  /* 0x0000000246407211 */ /* 0x000fc800078210ff */
[-C--:B------:R-:W-:Y:S02]  /*6a2e0*/  LEA.HI.X.SX32 R65, R70, R3.reuse, 0x2, P1 ;  /* 0x0000000346417211 */ /* 0x080fe400008f16ff */
[----:B------:R-:W-:Y:S01]  /*6a2f0*/  LEA R6, P1, R68, R2, 0x2 ;  /* 0x0000000244067211 */ /* 0x000fe200078210ff */
[--C-:B------:R-:W-:Y:S01]  /*6a300*/  IMAD.IADD R81, R0, 0x1, R4.reuse ;  /* 0x0000000100517824 */ /* 0x100fe200078e0204 */
[----:B---3--:R-:W-:Y:S01]  /*6a310*/  ISETP.LT.AND P4, PT, R14, R78, !P0 ;  /* 0x0000004e0e00720c */ /* 0x008fe20004781270 */
[----:B------:R3:W-:Y:S01]  /*6a320*/  @P3 STG.E desc[UR60][R64.64], R17 ;  /* 0x0000001140003986 */ /* 0x0007e2000c10193c */
[-C--:B------:R-:W-:Y:S01]  /*6a330*/  LEA.HI.X.SX32 R7, R68, R3.reuse, 0x2, P1 ;  /* 0x0000000344077211 */ /* 0x080fe200008f16ff */
[--C-:B------:R-:W-:Y:S01]  /*6a340*/  IMAD.IADD R108, R81, 0x1, R4.reuse ;  /* 0x00000001516c7824 */ /* 0x100fe200078e0204 */
[----:B------:R-:W-:Y:S01]  /*6a350*/  ISETP.LT.AND P3, PT, R13, R76, !P0 ;  /* 0x0000004c0d00720c */ /* 0x000fe20004761270 */
[----:B------:R-:W2:Y:S01]  /*6a360*/  LDC R70, c[0x0][0x22c] ;  /* 0x00008b00ff467b82 */ /* 0x000ea20000000800 */
[-C--:B------:R-:W-:Y:S01]  /*6a370*/  LEA R16, P1, R67, R2.reuse, 0x2 ;  /* 0x0000000243107211 */ /* 0x080fe200078210ff */
[----:B------:R1:W-:Y:S01]  /*6a380*/  @P5 STG.E desc[UR60][R6.64], R19 ;  /* 0x0000001306005986 */ /* 0x0003e2000c10193c */
[----:B---3--:R-:W-:Y:S01]  /*6a390*/  LEA R64, P5, R5, R2, 0x2 ;  /* 0x0000000205407211 */ /* 0x008fe200078a10ff */
[----:B------:R-:W-:Y:S01]  /*6a3a0*/  IMAD.IADD R178, R108, 0x1, R4 ;  /* 0x000000016cb27824 */ /* 0x000fe200078e0204 */
[----:B------:R-:W-:-:S03]  /*6a3b0*/  LEA.HI.X.SX32 R17, R67, R3, 0x2, P1 ;  /* 0x0000000343117211 */ /* 0x000fc600008f16ff */
[----:B------:R-:W3:Y:S01]  /*6a3c0*/  LDC R68, c[0x0][0x22c] ;  /* 0x00008b00ff447b82 */ /* 0x000ee20000000800 */
[-C--:B------:R-:W-:Y:S02]  /*6a3d0*/  LEA.HI.X.SX32 R65, R5, R3.reuse, 0x2, P5 ;  /* 0x0000000305417211 */ /* 0x080fe400028f16ff */
[CC--:B------:R-:W-:Y:S01]  /*6a3e0*/  LEA R180, P5, R185.reuse, R2.reuse, 0x2 ;  /* 0x00000002b9b47211 */ /* 0x0c0fe200078a10ff */
[----:B-1----:R-:W3:Y:S01]  /*6a3f0*/  LDL.LU R19, [R1+0x2300] ;  /* 0x0023000001137983 */ /* 0x002ee20000300800 */
[C---:B------:R-:W-:Y:S02]  /*6a400*/  LEA R6, P6, R66.reuse, R2, 0x2 ;  /* 0x0000000242067211 */ /* 0x040fe400078c10ff */
[-C--:B------:R-:W-:Y:S01]  /*6a410*/  LEA.HI.X.SX32 R181, R185, R3.reuse, 0x2, P5 ;  /* 0x00000003b9b57211 */ /* 0x080fe200028f16ff */
[----:B------:R-:W1:Y:S01]  /*6a420*/  LDC R13, c[0x0][0x248] ;  /* 0x00009200ff0d7b82 */ /* 0x000e620000000800 */
[----:B------:R-:W-:Y:S01]  /*6a430*/  LEA.HI.X.SX32 R7, R66, R3, 0x2, P6 ;  /* 0x0000000342077211 */ /* 0x000fe200030f16ff */
[----:B------:R-:W-:-:S04]  /*6a440*/  IMAD.IADD R223, R178, 0x1, R4 ;  /* 0x00000001b2df7824 */ /* 0x000fc800078e0204 */
[--C-:B------:R-:W-:Y:S01]  /*6a450*/  IMAD.IADD R224, R223, 0x1, R4.reuse ;  /* 0x00000001dfe07824 */ /* 0x100fe200078e0204 */
[----:B----4-:R-:W-:Y:S01]  /*6a460*/  ISETP.LT.AND P2, PT, R12, R74, !P0 ;  /* 0x0000004a0c00720c */ /* 0x010fe20004741270 */
[----:B------:R-:W4:Y:S02]  /*6a470*/  LDC R14, c[0x0][0x248] ;  /* 0x00009200ff0e7b82 */ /* 0x000f240000000800 */
[----:B------:R-:W-:-:S04]  /*6a480*/  IMAD.IADD R179, R224, 0x1, R4 ;  /* 0x00000001e0b37824 */ /* 0x000fc800078e0204 */
[--C-:B------:R-:W-:Y:S01]  /*6a490*/  IMAD.IADD R220, R179, 0x1, R4.reuse ;  /* 0x00000001b3dc7824 */ /* 0x100fe200078e0204 */
[----:B------:R-:W-:Y:S01]  /*6a4a0*/  ISETP.LT.AND P1, PT, R10, R11, !P0 ;  /* 0x0000000b0a00720c */ /* 0x000fe20004721270 */
[----:B------:R-:W4:Y:S02]  /*6a4b0*/  LDC R12, c[0x0][0x248] ;  /* 0x00009200ff0c7b82 */ /* 0x000f240000000800 */
[----:B------:R-:W-:-:S04]  /*6a4c0*/  IMAD.IADD R83, R220, 0x1, R4 ;  /* 0x00000001dc537824 */ /* 0x000fc800078e0204 */
[----:B------:R-:W-:Y:S02]  /*6a4d0*/  IMAD.IADD R90, R83, 0x1, R4 ;  /* 0x00000001535a7824 */ /* 0x000fe400078e0204 */
[----:B------:R-:W1:Y:S03]  /*6a4e0*/  LDC R11, c[0x0][0x248] ;  /* 0x00009200ff0b7b82 */ /* 0x000e660000000800 */
[----:B------:R-:W-:-:S05]  /*6a4f0*/  IADD3 R221, R90, R4, RZ ;  /* 0x000000045add7210 */ /* 0x000fca0007ffe0ff */
[--C-:B------:R-:W-:Y:S01]  /*6a500*/  IMAD.IADD R222, R221, 0x1, R4.reuse ;  /* 0x00000001ddde7824 */ /* 0x100fe200078e0204 */
[----:B------:R-:W4:Y:S03]  /*6a510*/  LDC R10, c[0x0][0x248] ;  /* 0x00009200ff0a7b82 */ /* 0x000f260000000800 */
[----:B------:R-:W-:Y:S01]  /*6a520*/  IMAD.IADD R218, R222, 0x1, R4 ;  /* 0x00000001deda7824 */ /* 0x000fe200078e0204 */
[----:B--2---:R-:W-:Y:S04]  /*6a530*/  @P4 STG.E desc[UR60][R16.64], R18 ;  /* 0x0000001210004986 */ /* 0x004fe8000c10193c */
[----:B------:R2:W-:Y:S01]  /*6a540*/  @P3 STG.E desc[UR60][R64.64], R252 ;  /* 0x000000fc40003986 */ /* 0x0005e2000c10193c */
[----:B------:R-:W-:-:S04]  /*6a550*/  LEA R182, P3, R69, R2, 0x2 ;  /* 0x0000000245b67211 */ /* 0x000fc800078610ff */
[----:B------:R-:W-:Y:S02]  /*6a560*/  LEA.HI.X.SX32 R183, R69, R3, 0x2, P3 ;  /* 0x0000000345b77211 */ /* 0x000fe400018f16ff */
[----:B------:R-:W-:-:S04]  /*6a570*/  LEA R226, P3, R93, R2, 0x2 ;  /* 0x000000025de27211 */ /* 0x000fc800078610ff */
[----:B------:R-:W-:Y:S01]  /*6a580*/  LEA.HI.X.SX32 R227, R93, R3, 0x2, P3 ;  /* 0x000000035de37211 */ /* 0x000fe200018f16ff */
[----:B------:R1:W-:Y:S01]  /*6a590*/  STL.64 [R1+0xae8], R182 ;  /* 0x000ae8b601007387 */ /* 0x0003e20000100a00 */
[--C-:B------:R-:W-:Y:S01]  /*6a5a0*/  IMAD.IADD R219, R218, 0x1, R4.reuse ;  /* 0x00000001dadb7824 */ /* 0x100fe200078e0204 */
[----:B------:R-:W-:Y:S01]  /*6a5b0*/  ISETP.LT.AND P4, PT, R8, R70, !P0 ;  /* 0x000000460800720c */ /* 0x000fe20004781270 */
[----:B--2---:R-:W2:Y:S01]  /*6a5c0*/  LDC R252, c[0x0][0x248] ;  /* 0x00009200fffc7b82 */ /* 0x004ea20000000800 */
[----:B------:R4:W-:Y:S04]  /*6a5d0*/  STL.64 [R1+0xae0], R180 ;  /* 0x000ae0b401007387 */ /* 0x0009e80000100a00 */
[----:B------:R4:W-:Y:S01]  /*6a5e0*/  STL.64 [R1+0xad8], R226 ;  /* 0x000ad8e201007387 */ /* 0x0009e20000100a00 */
[----:B-1----:R-:W-:Y:S01]  /*6a5f0*/  LEA R182, P5, R71, R2, 0x2 ;  /* 0x0000000247b67211 */ /* 0x002fe200078a10ff */
[----:B------:R-:W-:-:S02]  /*6a600*/  IMAD.IADD R107, R219, 0x1, R4 ;  /* 0x00000001db6b7824 */ /* 0x000fc400078e0204 */
[----:B---3--:R-:W-:Y:S01]  /*6a610*/  @P2 STG.E desc[UR60][R6.64], R19 ;  /* 0x0000001306002986 */ /* 0x008fe2000c10193c */
[----:B------:R-:W1:Y:S01]  /*6a620*/  LDC R8, c[0x0][0x248] ;  /* 0x00009200ff087b82 */ /* 0x000e620000000800 */
[-C--:B----4-:R-:W-:Y:S02]  /*6a630*/  LEA R180, P6, R112, R2.reuse, 0x2 ;  /* 0x0000000270b47211 */ /* 0x090fe400078c10ff */
[-C--:B------:R-:W-:Y:S02]  /*6a640*/  LEA.HI.X.SX32 R183, R71, R3.reuse, 0x2, P5 ;  /* 0x0000000347b77211 */ /* 0x080fe400028f16ff */
[-C--:B------:R-:W-:Y:S02]  /*6a650*/  LEA R226, P3, R184, R2.reuse, 0x2 ;  /* 0x00000002b8e27211 */ /* 0x080fe400078610ff */
[-C--:B------:R-:W-:Y:S02]  /*6a660*/  LEA.HI.X.SX32 R181, R112, R3.reuse, 0x2, P6 ;  /* 0x0000000370b57211 */ /* 0x080fe400030f16ff */
[----:B------:R-:W-:Y:S01]  /*6a670*/  LEA.HI.X.SX32 R227, R184, R3, 0x2, P3 ;  /* 0x00000003b8e37211 */ /* 0x000fe200018f16ff */
[----:B------:R3:W-:Y:S04]  /*6a680*/  STL.64 [R1+0xad0], R182 ;  /* 0x000ad0b601007387 */ /* 0x0007e80000100a00 */
[----:B------:R4:W-:Y:S04]  /*6a690*/  STL.64 [R1+0xab8], R180 ;  /* 0x000ab8b401007387 */ /* 0x0009e80000100a00 */
[----:B------:R4:W-:Y:S01]  /*6a6a0*/  STL.64 [R1+0xab0], R226 ;  /* 0x000ab0e201007387 */ /* 0x0009e20000100a00 */
[----:B---3--:R-:W-:-:S02]  /*6a6b0*/  LEA R182, P5, R228, R2, 0x2 ;  /* 0x00000002e4b67211 */ /* 0x008fc400078a10ff */
[-C--:B----4-:R-:W-:Y:S02]  /*6a6c0*/  LEA R180, P6, R231, R2.reuse, 0x2 ;  /* 0x00000002e7b47211 */ /* 0x090fe400078c10ff */
[-C--:B------:R-:W-:Y:S02]  /*6a6d0*/  LEA.HI.X.SX32 R183, R228, R3.reuse, 0x2, P5 ;  /* 0x00000003e4b77211 */ /* 0x080fe400028f16ff */
[----:B------:R-:W-:Y:S02]  /*6a6e0*/  LEA R226, P3, R229, R2, 0x2 ;  /* 0x00000002e5e27211 */ /* 0x000fe400078610ff */
[-C--:B------:R-:W-:Y:S02]  /*6a6f0*/  LEA.HI.X.SX32 R181, R231, R3.reuse, 0x2, P6 ;  /* 0x00000003e7b57211 */ /* 0x080fe400030f16ff */
[----:B------:R-:W-:Y:S01]  /*6a700*/  LEA.HI.X.SX32 R227, R229, R3, 0x2, P3 ;  /* 0x00000003e5e37211 */ /* 0x000fe200018f16ff */
[----:B------:R-:W-:Y:S04]  /*6a710*/  STL.64 [R1+0xaa8], R182 ;  /* 0x000aa8b601007387 */ /* 0x000fe80000100a00 */
[----:B------:R-:W-:Y:S04]  /*6a720*/  STL.64 [R1+0xaa0], R180 ;  /* 0x000aa0b401007387 */ /* 0x000fe80000100a00 */
[----:B------:R3:W-:Y:S04]  /*6a730*/  STL.64 [R1+0xa98], R226 ;  /* 0x000a98e201007387 */ /* 0x0007e80000100a00 */
[----:B---3--:R-:W3:Y:S01]  /*6a740*/  LDL.LU.64 R226, [R1+0x22f8] ;  /* 0x0022f80001e27983 */ /* 0x008ee20000300a00 */
        /* <DEDUP_REMOVED lines=17> */
[----:B------:R-:W-:Y:S02]  /*6a860*/  IADD3 R80, R212, R4, RZ ;  /* 0x00000004d4507210 */ /* 0x000fe40007ffe0ff */
[----:B------:R-:W-:-:S03]  /*6a870*/  LEA R182, P5, R92, R2, 0x2 ;  /* 0x000000025cb67211 */ /* 0x000fc600078a10ff */
[----:B------:R-:W-:Y:S01]  /*6a880*/  IMAD.IADD R173, R80, 0x1, R4 ;  /* 0x0000000150ad7824 */ /* 0x000fe200078e0204 */
[----:B------:R-:W-:-:S03]  /*6a890*/  LEA R180, P6, R111, R2, 0x2 ;  /* 0x000000026fb47211 */ /* 0x000fc600078c10ff */
[--C-:B------:R-:W-:Y:S01]  /*6a8a0*/  IMAD.IADD R211, R173, 0x1, R4.reuse ;  /* 0x00000001add37824 */ /* 0x100fe200078e0204 */
[-C--:B------:R-:W-:Y:S02]  /*6a8b0*/  LEA.HI.X.SX32 R183, R92, R3.reuse, 0x2, P5 ;  /* 0x000000035cb77211 */ /* 0x080fe400028f16ff */
[----:B------:R-:W-:Y:S01]  /*6a8c0*/  LEA.HI.X.SX32 R181, R111, R3, 0x2, P6 ;  /* 0x000000036fb57211 */ /* 0x000fe200030f16ff */
[--C-:B------:R-:W-:Y:S02]  /*6a8d0*/  IMAD.IADD R104, R211, 0x1, R4.reuse ;  /* 0x00000001d3687824 */ /* 0x100fe400078e0204 */
[----:B------:R4:W-:Y:S02]  /*6a8e0*/  STL.64 [R1+0xa90], R182 ;  /* 0x000a90b601007387 */ /* 0x0009e40000100a00 */
[--C-:B------:R-:W-:Y:S02]  /*6a8f0*/  IMAD.IADD R82, R104, 0x1, R4.reuse ;  /* 0x0000000168527824 */ /* 0x100fe400078e0204 */
[----:B------:R2:W-:Y:S02]  /*6a900*/  STL.64 [R1+0xa88], R180 ;  /* 0x000a88b401007387 */ /* 0x0005e40000100a00 */
[----:B------:R-:W-:Y:S01]  /*6a910*/  IMAD.IADD R210, R82, 0x1, R4 ;  /* 0x0000000152d27824 */ /* 0x000fe200078e0204 */
[----:B----4-:R-:W-:-:S02]  /*6a920*/  LEA R182, P3, R73, R2, 0x2 ;  /* 0x0000000249b67211 */ /* 0x010fc400078610ff */
[C---:B--2---:R-:W-:Y:S02]  /*6a930*/  LEA R180, P6, R230.reuse, R2, 0x2 ;  /* 0x00000002e6b47211 */ /* 0x044fe400078c10ff */
[-C--:B------:R-:W-:Y:S02]  /*6a940*/  LEA.HI.X.SX32 R183, R73, R3.reuse, 0x2, P3 ;  /* 0x0000000349b77211 */ /* 0x080fe400018f16ff */
[----:B------:R-:W-:Y:S01]  /*6a950*/  LEA.HI.X.SX32 R181, R230, R3, 0x2, P6 ;  /* 0x00000003e6b57211 */ /* 0x000fe200030f16ff */
[--C-:B------:R-:W-:Y:S02]  /*6a960*/  IMAD.IADD R172, R210, 0x1, R4.reuse ;  /* 0x00000001d2ac7824 */ /* 0x100fe400078e0204 */
[----:B------:R2:W-:Y:S02]  /*6a970*/  STL.64 [R1+0xa80], R182 ;  /* 0x000a80b601007387 */ /* 0x0005e40000100a00 */
[----:B------:R-:W-:-:S04]  /*6a980*/  IMAD.IADD R84, R172, 0x1, R4 ;  /* 0x00000001ac547824 */ /* 0x000fc800078e0204 */
[--C-:B------:R-:W-:Y:S01]  /*6a990*/  IMAD.IADD R209, R84, 0x1, R4.reuse ;  /* 0x0000000154d17824 */ /* 0x100fe200078e0204 */
[----:B--2---:R-:W2:Y:S04]  /*6a9a0*/  LDL.LU R182, [R1+0x22f0] ;  /* 0x0022f00001b67983 */ /* 0x004ea80000300800 */
[----:B------:R4:W-:Y:S01]  /*6a9b0*/  STL.64 [R1+0xa70], R180 ;  /* 0x000a70b401007387 */ /* 0x0009e20000100a00 */
        /* <DEDUP_REMOVED lines=19> */
[----:B------:R-:W-:Y:S01]  /*6aaf0*/  IMAD.IADD R74, R151, 0x1, R4 ;  /* 0x00000001974a7824 */ /* 0x000fe200078e0204 */
[CC--:B---3--:R-:W-:Y:S02]  /*6ab00*/  LEA R228, P5, R226.reuse, R2.reuse, 0x2 ;  /* 0x00000002e2e47211 */ /* 0x0c8fe400078a10ff */
[C---:B----4-:R-:W-:Y:S02]  /*6ab10*/  LEA R180, P3, R227.reuse, R2, 0x2 ;  /* 0x00000002e3b47211 */ /* 0x050fe400078610ff */
[-C--:B------:R-:W-:Y:S02]  /*6ab20*/  LEA.HI.X.SX32 R229, R226, R3.reuse, 0x2, P5 ;  /* 0x00000003e2e57211 */ /* 0x080fe400028f16ff */
[----:B------:R-:W-:-:S03]  /*6ab30*/  LEA.HI.X.SX32 R181, R227, R3, 0x2, P3 ;  /* 0x00000003e3b57211 */ /* 0x000fc600018f16ff */
[----:B------:R-:W-:Y:S04]  /*6ab40*/  STL.64 [R1+0xa78], R228 ;  /* 0x000a78e401007387 */ /* 0x000fe80000100a00 */
[----:B------:R3:W-:Y:S04]  /*6ab50*/  STL.64 [R1+0xa68], R180 ;  /* 0x000a68b401007387 */ /* 0x0007e80000100a00 */
[----:B---3--:R-:W3:Y:S01]  /*6ab60*/  LDL.LU.64 R180, [R1+0x22e8] ;  /* 0x0022e80001b47983 */ /* 0x008ee20000300a00 */
        /* <DEDUP_REMOVED lines=8> */
[--C-:B------:R-:W-:Y:S01]  /*6abf0*/  IMAD.IADD R149, R66, 0x1, R4.reuse ;  /* 0x0000000142957824 */ /* 0x100fe200078e0204 */
[----:B------:R-:W-:Y:S02]  /*6ac00*/  ISETP.LT.AND P2, PT, R9, R68, !P0 ;  /* 0x000000440900720c */ /* 0x000fe40004741270 */
[-C--:B------:R-:W-:Y:S01]  /*6ac10*/  LEA R230, P5, R75, R2.reuse, 0x2 ;  /* 0x000000024be67211 */ /* 0x080fe200078a10ff */
[--C-:B------:R-:W-:Y:S01]  /*6ac20*/  IMAD.IADD R199, R149, 0x1, R4.reuse ;  /* 0x0000000195c77824 */ /* 0x100fe200078e0204 */
[----:B------:R-:W-:Y:S01]  /*6ac30*/  LEA R228, P6, R110, R2, 0x2 ;  /* 0x000000026ee47211 */ /* 0x000fe200078c10ff */
[----:B------:R-:W4:Y:S02]  /*6ac40*/  LDC R9, c[0x0][0x248] ;  /* 0x00009200ff097b82 */ /* 0x000f240000000800 */
        /* <DEDUP_REMOVED lines=37> */
[--C-:B------:R-:W-:Y:S01]  /*6aea0*/  IMAD.IADD R93, R69, 0x1, R4.reuse ;  /* 0x00000001455d7824 */ /* 0x100fe200078e0204 */
[-C--:B------:R-:W-:Y:S02]  /*6aeb0*/  LEA.HI.X.SX32 R231, R75, R3.reuse, 0x2, P5 ;  /* 0x000000034be77211 */ /* 0x080fe400028f16ff */
[----:B------:R-:W-:Y:S02]  /*6aec0*/  LEA.HI.X.SX32 R229, R110, R3, 0x2, P6 ;  /* 0x000000036ee57211 */ /* 0x000fe400030f16ff */
[----:B------:R-:W-:Y:S01]  /*6aed0*/  IADD3 R185, R93, R4, RZ ;  /* 0x000000045db97210 */ /* 0x000fe20007ffe0ff */
[----:B------:R1:W-:Y:S04]  /*6aee0*/  STL.64 [R1+0xa60], R230 ;  /* 0x000a60e601007387 */ /* 0x0003e80000100a00 */
[----:B------:R-:W-:Y:S01]  /*6aef0*/  IMAD.IADD R112, R185, 0x1, R4 ;  /* 0x00000001b9707824 */ /* 0x000fe200078e0204 */
[----:B------:R4:W-:Y:S01]  /*6af00*/  STL.64 [R1+0xa58], R228 ;  /* 0x000a58e401007387 */ /* 0x0009e20000100a00 */
[----:B------:R-:W-:-:S02]  /*6af10*/  LEA R226, P6, R109, R2, 0x2 ;  /* 0x000000026de27211 */ /* 0x000fc400078c10ff */
[--C-:B------:R-:W-:Y:S01]  /*6af20*/  IMAD.IADD R71, R112, 0x1, R4.reuse ;  /* 0x0000000170477824 */ /* 0x100fe200078e0204 */
[-C--:B-1----:R-:W-:Y:S02]  /*6af30*/  LEA R230, P3, R77, R2.reuse, 0x2 ;  /* 0x000000024de67211 */ /* 0x082fe400078610ff */
[----:B----4-:R-:W-:Y:S02]  /*6af40*/  LEA R228, P5, R91, R2, 0x2 ;  /* 0x000000025be47211 */ /* 0x010fe400078a10ff */
[-C--:B------:R-:W-:Y:S01]  /*6af50*/  LEA.HI.X.SX32 R231, R77, R3.reuse, 0x2, P3 ;  /* 0x000000034de77211 */ /* 0x080fe200018f16ff */
[--C-:B------:R-:W-:Y:S01]  /*6af60*/  IMAD.IADD R184, R71, 0x1, R4.reuse ;  /* 0x0000000147b87824 */ /* 0x100fe200078e0204 */
[-C--:B------:R-:W-:Y:S02]  /*6af70*/  LEA.HI.X.SX32 R229, R91, R3.reuse, 0x2, P5 ;  /* 0x000000035be57211 */ /* 0x080fe400028f16ff */
[----:B------:R-:W-:Y:S01]  /*6af80*/  LEA.HI.X.SX32 R227, R109, R3, 0x2, P6 ;  /* 0x000000036de37211 */ /* 0x000fe200030f16ff */
[----:B------:R-:W-:Y:S01]  /*6af90*/  STL.64 [R1+0xa50], R230 ;  /* 0x000a50e601007387 */ /* 0x000fe20000100a00 */
[----:B------:R-:W-:-:S03]  /*6afa0*/  IMAD.IADD R111, R184, 0x1, R4 ;  /* 0x00000001b86f7824 */ /* 0x000fc600078e0204 */
[----:B------:R2:W-:Y:S01]  /*6afb0*/  STL.64 [R1+0xa38], R228 ;  /* 0x000a38e401007387 */ /* 0x0005e20000100a00 */
[----:B------:R-:W-:-:S03]  /*6afc0*/  IMAD.IADD R73, R111, 0x1, R4 ;  /* 0x000000016f497824 */ /* 0x000fc600078e0204 */
[----:B------:R1:W-:Y:S01]  /*6afd0*/  STL.64 [R1+0xa30], R226 ;  /* 0x000a30e201007387 */ /* 0x0003e20000100a00 */
[--C-:B------:R-:W-:Y:S01]  /*6afe0*/  IMAD.IADD R183, R73, 0x1, R4.reuse ;  /* 0x0000000149b77824 */ /* 0x100fe200078e0204 */
[CC--:B--2---:R-:W-:Y:S02]  /*6aff0*/  LEA R228, P5, R182.reuse, R2.reuse, 0x2 ;  /* 0x00000002b6e47211 */ /* 0x0c4fe400078a10ff */
[C---:B-1----:R-:W-:Y:S02]  /*6b000*/  LEA R226, P6, R225.reuse, R2, 0x2 ;  /* 0x00000002e1e27211 */ /* 0x042fe400078c10ff */
[-C--:B------:R-:W-:Y:S02]  /*6b010*/  LEA.HI.X.SX32 R229, R182, R3.reuse, 0x2, P5 ;  /* 0x00000003b6e57211 */ /* 0x080fe400028f16ff */
[----:B------:R-:W-:Y:S01]  /*6b020*/  LEA.HI.X.SX32 R227, R225, R3, 0x2, P6 ;  /* 0x00000003e1e37211 */ /* 0x000fe200030f16ff */
[----:B------:R-:W-:-:S04]  /*6b030*/  IMAD.IADD R92, R183, 0x1, R4 ;  /* 0x00000001b75c7824 */ /* 0x000fc800078e0204 */
[----:B------:R-:W-:-:S04]  /*6b040*/  IMAD.IADD R75, R92, 0x1, R4 ;  /* 0x000000015c4b7824 */ /* 0x000fc800078e0204 */
[----:B------:R-:W-:-:S04]  /*6b050*/  IMAD.IADD R110, R75, 0x1, R4 ;  /* 0x000000014b6e7824 */ /* 0x000fc800078e0204 */
[----:B------:R-:W-:Y:S01]  /*6b060*/  IMAD.IADD R77, R110, 0x1, R4 ;  /* 0x000000016e4d7824 */ /* 0x000fe200078e0204 */
[----:B---3--:R-:W-:-:S04]  /*6b070*/  LEA R230, P3, R181, R2, 0x2 ;  /* 0x00000002b5e67211 */ /* 0x008fc800078610ff */
[----:B------:R-:W-:-:S05]  /*6b080*/  LEA.HI.X.SX32 R231, R181, R3, 0x2, P3 ;  /* 0x00000003b5e77211 */ /* 0x000fca00018f16ff */
[----:B------:R1:W-:Y:S04]  /*6b090*/  STL.64 [R1+0xa28], R230 ;  /* 0x000a28e601007387 */ /* 0x0003e80000100a00 */
[----:B------:R2:W-:Y:S04]  /*6b0a0*/  STL.64 [R1+0xa20], R228 ;  /* 0x000a20e401007387 */ /* 0x0005e80000100a00 */
[----:B------:R3:W-:Y:S01]  /*6b0b0*/  STL.64 [R1+0xa18], R226 ;  /* 0x000a18e201007387 */ /* 0x0007e20000100a00 */
[-C--:B-1----:R-:W-:Y:S02]  /*6b0c0*/  LEA R230, P3, R180, R2.reuse, 0x2 ;  /* 0x00000002b4e67211 */ /* 0x082fe400078610ff */
[----:B--2---:R-:W-:-:S02]  /*6b0d0*/  LEA R228, P5, R0, R2, 0x2 ;  /* 0x0000000200e47211 */ /* 0x004fc400078a10ff */
[-C--:B------:R-:W-:Y:S02]  /*6b0e0*/  LEA.HI.X.SX32 R231, R180, R3.reuse, 0x2, P3 ;  /* 0x00000003b4e77211 */ /* 0x080fe400018f16ff */
[CC--:B---3--:R-:W-:Y:S02]  /*6b0f0*/  LEA R226, P6, R81.reuse, R2.reuse, 0x2 ;  /* 0x0000000251e27211 */ /* 0x0c8fe400078c10ff */
[-C--:B------:R-:W-:Y:S02]  /*6b100*/  LEA.HI.X.SX32 R229, R0, R3.reuse, 0x2, P5 ;  /* 0x0000000300e57211 */ /* 0x080fe400028f16ff */
[----:B------:R-:W-:Y:S01]  /*6b110*/  LEA.HI.X.SX32 R227, R81, R3, 0x2, P6 ;  /* 0x0000000351e37211 */ /* 0x000fe200030f16ff */
[----:B------:R1:W-:Y:S04]  /*6b120*/  STL.64 [R1+0xa10], R230 ;  /* 0x000a10e601007387 */ /* 0x0003e80000100a00 */
[----:B------:R2:W-:Y:S04]  /*6b130*/  STL.64 [R1+0xa08], R228 ;  /* 0x000a08e401007387 */ /* 0x0005e80000100a00 */
[----:B------:R3:W-:Y:S01]  /*6b140*/  STL.64 [R1+0xa00], R226 ;  /* 0x000a00e201007387 */ /* 0x0007e20000100a00 */
[----:B-1----:R-:W-:-:S02]  /*6b150*/  LEA R230, P3, R108, R2, 0x2 ;  /* 0x000000026ce67211 */ /* 0x002fc400078610ff */
[-C--:B--2---:R-:W-:Y:S02]  /*6b160*/  LEA R228, P5, R178, R2.reuse, 0x2 ;  /* 0x00000002b2e47211 */ /* 0x084fe400078a10ff */
[-C--:B------:R-:W-:Y:S02]  /*6b170*/  LEA.HI.X.SX32 R231, R108, R3.reuse, 0x2, P3 ;  /* 0x000000036ce77211 */ /* 0x080fe400018f16ff */
[C---:B---3--:R-:W-:Y:S02]  /*6b180*/  LEA R226, P6, R223.reuse, R2, 0x2 ;  /* 0x00000002dfe27211 */ /* 0x048fe400078c10ff */
[-C--:B------:R-:W-:Y:S02]  /*6b190*/  LEA.HI.X.SX32 R229, R178, R3.reuse, 0x2, P5 ;  /* 0x00000003b2e57211 */ /* 0x080fe400028f16ff */
[----:B------:R-:W-:Y:S01]  /*6b1a0*/  LEA.HI.X.SX32 R227, R223, R3, 0x2, P6 ;  /* 0x00000003dfe37211 */ /* 0x000fe200030f16ff */
[----:B------:R1:W-:Y:S01]  /*6b1b0*/  STL.64 [R1+0x9f8], R230 ;  /* 0x0009f8e601007387 */ /* 0x0003e20000100a00 */
[----:B------:R-:W-:-:S03]  /*6b1c0*/  IADD3 R181, R77, R4, RZ ;  /* 0x000000044db57210 */ /* 0x000fc60007ffe0ff */
[----:B------:R2:W-:Y:S04]  /*6b1d0*/  STL.64 [R1+0x9f0], R228 ;  /* 0x0009f0e401007387 */ /* 0x0005e80000100a00 */
[----:B------:R3:W-:Y:S01]  /*6b1e0*/  STL.64 [R1+0x9d8], R226 ;  /* 0x0009d8e201007387 */ /* 0x0007e20000100a00 */
[CC--:B-1----:R-:W-:Y:S01]  /*6b1f0*/  LEA R230, P3, R224.reuse, R2.reuse, 0x2 ;  /* 0x00000002e0e67211 */ /* 0x0c2fe200078610ff */
[----:B------:R-:W-:Y:S02]  /*6b200*/  IMAD.IADD R182, R181, 0x1, R232 ;  /* 0x00000001b5b67824 */ /* 0x000fe400078e02e8 */
[----:B------:R-:W1:Y:S01]  /*6b210*/  LDC R232, c[0x0][0x248] ;  /* 0x00009200ffe87b82 */ /* 0x000e620000000800 */
[----:B--2---:R-:W-:Y:S02]  /*6b220*/  LEA R228, P5, R179, R2, 0x2 ;  /* 0x00000002b3e47211 */ /* 0x004fe400078a10ff */
[----:B------:R-:W-:-:S02]  /*6b230*/  LEA.HI.X.SX32 R231, R224, R3, 0x2, P3 ;  /* 0x00000003e0e77211 */ /* 0x000fc400018f16ff */
[CC--:B---3--:R-:W-:Y:S02]  /*6b240*/  LEA R226, P6, R220.reuse, R2.reuse, 0x2 ;  /* 0x00000002dce27211 */ /* 0x0c8fe400078c10ff */
[-C--:B------:R-:W-:Y:S02]  /*6b250*/  LEA.HI.X.SX32 R229, R179, R3.reuse, 0x2, P5 ;  /* 0x00000003b3e57211 */ /* 0x080fe400028f16ff */
[----:B------:R-:W-:Y:S01]  /*6b260*/  LEA.HI.X.SX32 R227, R220, R3, 0x2, P6 ;  /* 0x00000003dce37211 */ /* 0x000fe200030f16ff */
[----:B------:R-:W-:Y:S01]  /*6b270*/  IMAD.IADD R91, R182, 0x1, R233 ;  /* 0x00000001b65b7824 */ /* 0x000fe200078e02e9 */
[----:B------:R2:W-:Y:S01]  /*6b280*/  STL.64 [R1+0x9d0], R230 ;  /* 0x0009d0e601007387 */ /* 0x0005e20000100a00 */
[----:B------:R-:W-:-:S03]  /*6b290*/  LEA R224, P6, R221, R2, 0x2 ;  /* 0x00000002dde07211 */ /* 0x000fc600078c10ff */
[----:B------:R3:W-:Y:S01]  /*6b2a0*/  STL.64 [R1+0x9c8], R228 ;  /* 0x0009c8e401007387 */ /* 0x0007e20000100a00 */
[----:B------:R-:W-:-:S03]  /*6b2b0*/  IMAD.IADD R109, R91, 0x1, R234 ;  /* 0x000000015b6d7824 */ /* 0x000fc600078e02ea */
[----:B------:R4:W-:Y:S01]  /*6b2c0*/  STL.64 [R1+0x9c0], R226 ;  /* 0x0009c0e201007387 */ /* 0x0009e20000100a00 */
[----:B------:R-:W-:Y:S01]  /*6b2d0*/  IMAD.IADD R180, R109, 0x1, R235 ;  /* 0x000000016db47824 */ /* 0x000fe200078e02eb */
[-C--:B------:R-:W-:Y:S01]  /*6b2e0*/  LEA.HI.X.SX32 R225, R221, R3.reuse, 0x2, P6 ;  /* 0x00000003dde17211 */ /* 0x080fe200030f16ff */
[----:B--2---:R-:W2:Y:S01]  /*6b2f0*/  LDC R230, c[0x0][0x248] ;  /* 0x00009200ffe67b82 */ /* 0x004ea20000000800 */
[CC--:B---3--:R-:W-:Y:S02]  /*6b300*/  LEA R228, P3, R83.reuse, R2.reuse, 0x2 ;  /* 0x0000000253e47211 */ /* 0x0c8fe400078610ff */
[C---:B----4-:R-:W-:Y:S02]  /*6b310*/  LEA R226, P5, R90.reuse, R2, 0x2 ;  /* 0x000000025ae27211 */ /* 0x050fe400078a10ff */
[-C--:B------:R-:W-:Y:S02]  /*6b320*/  LEA.HI.X.SX32 R229, R83, R3.reuse, 0x2, P3 ;  /* 0x0000000353e57211 */ /* 0x080fe400018f16ff */
[----:B------:R-:W-:Y:S01]  /*6b330*/  LEA.HI.X.SX32 R227, R90, R3, 0x2, P5 ;  /* 0x000000035ae37211 */ /* 0x000fe200028f16ff */
[----:B------:R-:W-:-:S02]  /*6b340*/  IMAD.IADD R0, R180, 0x1, R236 ;  /* 0x00000001b4007824 */ /* 0x000fc400078e02ec */
[----:B------:R3:W-:Y:S01]  /*6b350*/  STL.64 [R1+0x9b8], R228 ;  /* 0x0009b8e401007387 */ /* 0x0007e20000100a00 */
[----:B------:R-:W4:Y:S03]  /*6b360*/  LDC R236, c[0x0][0x248] ;  /* 0x00009200ffec7b82 */ /* 0x000f260000000800 */
[----:B------:R-:W-:Y:S01]  /*6b370*/  STL.64 [R1+0x9b0], R226 ;  /* 0x0009b0e201007387 */ /* 0x000fe20000100a00 */
[----:B------:R-:W-:-:S03]  /*6b380*/  IMAD.IADD R81, R0, 0x1, R237 ;  /* 0x0000000100517824 */ /* 0x000fc600078e02ed */
[----:B------:R1:W-:Y:S01]  /*6b390*/  STL.64 [R1+0x9a8], R224 ;  /* 0x0009a8e001007387 */ /* 0x0003e20000100a00 */
[----:B---3--:R-:W-:Y:S01]  /*6b3a0*/  LEA R228, P3, R222, R2, 0x2 ;  /* 0x00000002dee47211 */ /* 0x008fe200078610ff */
[----:B------:R-:W-:-:S03]  /*6b3b0*/  IMAD.IADD R179, R81, 0x1, R238 ;  /* 0x0000000151b37824 */ /* 0x000fc600078e02ee */
[-C--:B------:R-:W-:Y:S02]  /*6b3c0*/  LEA.HI.X.SX32 R229, R222, R3.reuse, 0x2, P3 ;  /* 0x00000003dee57211 */ /* 0x080fe400018f16ff */
[CC--:B-1----:R-:W-:Y:S02]  /*6b3d0*/  LEA R224, P6, R219.reuse, R2.reuse, 0x2 ;  /* 0x00000002dbe07211 */ /* 0x0c2fe400078c10ff */
[CC--:B------:R-:W-:Y:S02]  /*6b3e0*/  LEA R226, P5, R218.reuse, R2.reuse, 0x2 ;  /* 0x00000002dae27211 */ /* 0x0c0fe400078a10ff */
[-C--:B------:R-:W-:Y:S01]  /*6b3f0*/  LEA.HI.X.SX32 R225, R219, R3.reuse, 0x2, P6 ;  /* 0x00000003dbe17211 */ /* 0x080fe200030f16ff */
[----:B------:R1:W-:Y:S01]  /*6b400*/  STL.64 [R1+0x9a0], R228 ;  /* 0x0009a0e401007387 */ /* 0x0003e20000100a00 */
[----:B------:R-:W-:Y:S01]  /*6b410*/  IMAD.IADD R108, R179, 0x1, R239 ;  /* 0x00000001b36c7824 */ /* 0x000fe200078e02ef */
[----:B------:R-:W-:Y:S02]  /*6b420*/  LEA.HI.X.SX32 R227, R218, R3, 0x2, P5 ;  /* 0x00000003dae37211 */ /* 0x000fe400028f16ff */
[----:B------:R3:W-:Y:S01]  /*6b430*/  STL.64 [R1+0x990], R224 ;  /* 0x000990e001007387 */ /* 0x0007e20000100a00 */
[-C--:B------:R-:W-:Y:S01]  /*6b440*/  LEA R222, P5, R88, R2.reuse, 0x2 ;  /* 0x0000000258de7211 */ /* 0x080fe200078a10ff */
[----:B------:R-:W-:Y:S01]  /*6b450*/  IMAD.IADD R90, R108, 0x1, R240 ;  /* 0x000000016c5a7824 */ /* 0x000fe200078e02f0 */
[----:B------:R-:W-:-:S02]  /*6b460*/  LEA R220, P6, R177, R2, 0x2 ;  /* 0x00000002b1dc7211 */ /* 0x000fc400078c10ff */
[-C--:B------:R-:W-:Y:S01]  /*6b470*/  LEA.HI.X.SX32 R223, R88, R3.reuse, 0x2, P5 ;  /* 0x0000000358df7211 */ /* 0x080fe200028f16ff */
[----:B-1----:R-:W1:Y:S01]  /*6b480*/  LDC R228, c[0x0][0x248] ;  /* 0x00009200ffe47b82 */ /* 0x002e620000000800 */
[----:B---3--:R-:W-:Y:S01]  /*6b490*/  LEA R224, P3, R107, R2, 0x2 ;  /* 0x000000026be07211 */ /* 0x008fe200078610ff */
[----:B------:R-:W-:Y:S01]  /*6b4a0*/  IMAD.IADD R178, R90, 0x1, R241 ;  /* 0x000000015ab27824 */ /* 0x000fe200078e02f1 */
[-C--:B------:R-:W-:Y:S02]  /*6b4b0*/  LEA.HI.X.SX32 R221, R177, R3.reuse, 0x2, P6 ;  /* 0x00000003b1dd7211 */ /* 0x080fe400030f16ff */
[-C--:B------:R-:W-:Y:S01]  /*6b4c0*/  LEA.HI.X.SX32 R225, R107, R3.reuse, 0x2, P3 ;  /* 0x000000036be17211 */ /* 0x080fe200018f16ff */
[----:B------:R-:W-:Y:S01]  /*6b4d0*/  STL.64 [R1+0x998], R226 ;  /* 0x000998e201007387 */ /* 0x000fe20000100a00 */
[----:B------:R-:W-:Y:S02]  /*6b4e0*/  IADD3 R83, R178, R242, RZ ;  /* 0x000000f2b2537210 */ /* 0x000fe40007ffe0ff */
[C---:B------:R-:W-:Y:S01]  /*6b4f0*/  LEA R218, P6, R176.reuse, R2, 0x2 ;  /* 0x00000002b0da7211 */ /* 0x040fe200078c10ff */
[----:B------:R-:W-:Y:S01]  /*6b500*/  STL.64 [R1+0x978], R224 ;  /* 0x000978e001007387 */ /* 0x000fe20000100a00 */
[----:B------:R-:W3:Y:S03]  /*6b510*/  LDC R242, c[0x0][0x248] ;  /* 0x00009200fff27b82 */ /* 0x000ee60000000800 */
[----:B------:R2:W-:Y:S04]  /*6b520*/  STL.64 [R1+0x970], R222 ;  /* 0x000970de01007387 */ /* 0x0005e80000100a00 */
[----:B------:R4:W-:Y:S01]  /*6b530*/  STL.64 [R1+0x968], R220 ;  /* 0x000968dc01007387 */ /* 0x0009e20000100a00 */
[----:B------:R-:W-:Y:S01]  /*6b540*/  IMAD.IADD R107, R83, 0x1, R243 ;  /* 0x00000001536b7824 */ /* 0x000fe200078e02f3 */
[----:B------:R-:W-:-:S02]  /*6b550*/  LEA.HI.X.SX32 R219, R176, R3, 0x2, P6 ;  /* 0x00000003b0db7211 */ /* 0x000fc400030f16ff */
[-C--:B--2---:R-:W-:Y:S02]  /*6b560*/  LEA R222, P3, R217, R2.reuse, 0x2 ;  /* 0x00000002d9de7211 */ /* 0x084fe400078610ff */
[----:B----4-:R-:W-:Y:S02]  /*6b570*/  LEA R220, P5, R89, R2, 0x2 ;  /* 0x0000000259dc7211 */ /* 0x010fe400078a10ff */
[-C--:B------:R-:W-:Y:S02]  /*6b580*/  LEA.HI.X.SX32 R223, R217, R3.reuse, 0x2, P3 ;  /* 0x00000003d9df7211 */ /* 0x080fe400018f16ff */
[----:B------:R-:W-:Y:S01]  /*6b590*/  LEA.HI.X.SX32 R221, R89, R3, 0x2, P5 ;  /* 0x0000000359dd7211 */ /* 0x000fe200028f16ff */
[----:B------:R-:W-:Y:S02]  /*6b5a0*/  IMAD.IADD R177, R107, 0x1, R244 ;  /* 0x000000016bb17824 */ /* 0x000fe400078e02f4 */
[----:B------:R2:W-:Y:S01]  /*6b5b0*/  STL.64 [R1+0x960], R222 ;  /* 0x000960de01007387 */ /* 0x0005e20000100a00 */
[----:B------:R-:W4:Y:S03]  /*6b5c0*/  LDC R244, c[0x0][0x248] ;  /* 0x00009200fff47b82 */ /* 0x000f260000000800 */
[----:B------:R1:W-:Y:S01]  /*6b5d0*/  STL.64 [R1+0x958], R220 ;  /* 0x000958dc01007387 */ /* 0x0003e20000100a00 */
[----:B------:R-:W-:-:S03]  /*6b5e0*/  IMAD.IADD R88, R177, 0x1, R245 ;  /* 0x00000001b1587824 */ /* 0x000fc600078e02f5 */
[----:B------:R3:W-:Y:S01]  /*6b5f0*/  STL.64 [R1+0x950], R218 ;  /* 0x000950da01007387 */ /* 0x0007e20000100a00 */
[CC--:B--2---:R-:W-:Y:S02]  /*6b600*/  LEA R222, P3, R106.reuse, R2.reuse, 0x2 ;  /* 0x000000026ade7211 */ /* 0x0c4fe400078610ff */
[-C--:B-1----:R-:W-:Y:S02]  /*6b610*/  LEA R220, P5, R85, R2.reuse, 0x2 ;  /* 0x0000000255dc7211 */ /* 0x082fe400078a10ff */
[-C--:B------:R-:W-:Y:S02]  /*6b620*/  LEA.HI.X.SX32 R223, R106, R3.reuse, 0x2, P3 ;  /* 0x000000036adf7211 */ /* 0x080fe400018f16ff */
[----:B---3--:R-:W-:Y:S02]  /*6b630*/  LEA R218, P6, R215, R2, 0x2 ;  /* 0x00000002d7da7211 */ /* 0x008fe400078c10ff */
[-C--:B------:R-:W-:Y:S02]  /*6b640*/  LEA.HI.X.SX32 R221, R85, R3.reuse, 0x2, P5 ;  /* 0x0000000355dd7211 */ /* 0x080fe400028f16ff */
[----:B------:R-:W-:Y:S01]  /*6b650*/  LEA.HI.X.SX32 R219, R215, R3, 0x2, P6 ;  /* 0x00000003d7db7211 */ /* 0x000fe200030f16ff */
[----:B------:R-:W-:Y:S01]  /*6b660*/  IMAD.IADD R89, R88, 0x1, R246 ;  /* 0x0000000158597824 */ /* 0x000fe200078e02f6 */
[----:B------:R1:W-:Y:S04]  /*6b670*/  STL.64 [R1+0x948], R222 ;  /* 0x000948de01007387 */ /* 0x0003e80000100a00 */
[----:B------:R2:W-:Y:S01]  /*6b680*/  STL.64 [R1+0x940], R220 ;  /* 0x000940dc01007387 */ /* 0x0005e20000100a00 */
[----:B------:R-:W-:-:S03]  /*6b690*/  IMAD.IADD R176, R89, 0x1, R247 ;  /* 0x0000000159b07824 */ /* 0x000fc600078e02f7 */
[----:B------:R3:W-:Y:S01]  /*6b6a0*/  STL.64 [R1+0x938], R218 ;  /* 0x000938da01007387 */ /* 0x0007e20000100a00 */
[CC--:B-1----:R-:W-:Y:S02]  /*6b6b0*/  LEA R222, P3, R216.reuse, R2.reuse, 0x2 ;  /* 0x00000002d8de7211 */ /* 0x0c2fe400078610ff */
[CC--:B--2---:R-:W-:Y:S02]  /*6b6c0*/  LEA R220, P5, R175.reuse, R2.reuse, 0x2 ;  /* 0x00000002afdc7211 */ /* 0x0c4fe400078a10ff */
[-C--:B------:R-:W-:Y:S02]  /*6b6d0*/  LEA.HI.X.SX32 R223, R216, R3.reuse, 0x2, P3 ;  /* 0x00000003d8df7211 */ /* 0x080fe400018f16ff */
[----:B---3--:R-:W-:Y:S01]  /*6b6e0*/  LEA R218, P6, R214, R2, 0x2 ;  /* 0x00000002d6da7211 */ /* 0x008fe200078c10ff */
[----:B------:R-:W-:Y:S01]  /*6b6f0*/  IMAD.IADD R106, R176, 0x1, R248 ;  /* 0x00000001b06a7824 */ /* 0x000fe200078e02f8 */
[-C--:B------:R-:W-:Y:S02]  /*6b700*/  LEA.HI.X.SX32 R221, R175, R3.reuse, 0x2, P5 ;  /* 0x00000003afdd7211 */ /* 0x080fe400028f16ff */
[----:B------:R-:W-:Y:S01]  /*6b710*/  LEA.HI.X.SX32 R219, R214, R3, 0x2, P6 ;  /* 0x00000003d6db7211 */ /* 0x000fe200030f16ff */
[----:B------:R-:W-:Y:S01]  /*6b720*/  STL.64 [R1+0x930], R222 ;  /* 0x000930de01007387 */ /* 0x000fe20000100a00 */
[----:B------:R-:W-:-:S03]  /*6b730*/  IMAD.IADD R85, R106, 0x1, R249 ;  /* 0x000000016a557824 */ /* 0x000fc600078e02f9 */
[----:B------:R1:W-:Y:S01]  /*6b740*/  STL.64 [R1+0x928], R220 ;  /* 0x000928dc01007387 */ /* 0x0003e20000100a00 */
[----:B------:R-:W-:-:S03]  /*6b750*/  IMAD.IADD R175, R85, 0x1, R250 ;  /* 0x0000000155af7824 */ /* 0x000fc600078e02fa */
[----:B------:R2:W-:Y:S01]  /*6b760*/  STL.64 [R1+0x920], R218 ;  /* 0x000920da01007387 */ /* 0x0005e20000100a00 */
[CC--:B-1----:R-:W-:Y:S02]  /*6b770*/  LEA R220, P3, R105.reuse, R2.reuse, 0x2 ;  /* 0x0000000269dc7211 */ /* 0x0c2fe400078610ff */
[C---:B--2---:R-:W-:Y:S02]  /*6b780*/  LEA R218, P5, R86.reuse, R2, 0x2 ;  /* 0x0000000256da7211 */ /* 0x044fe400078a10ff */
[-C--:B------:R-:W-:Y:S02]  /*6b790*/  LEA.HI.X.SX32 R221, R105, R3.reuse, 0x2, P3 ;  /* 0x0000000369dd7211 */ /* 0x080fe400018f16ff */
[----:B------:R-:W-:Y:S01]  /*6b7a0*/  LEA.HI.X.SX32 R219, R86, R3, 0x2, P5 ;  /* 0x0000000356db7211 */ /* 0x000fe200028f16ff */
[----:B------:R-:W-:Y:S02]  /*6b7b0*/  IMAD.IADD R105, R175, 0x1, R251 ;  /* 0x00000001af697824 */ /* 0x000fe400078e02fb */
[----:B------:R-:W-:Y:S02]  /*6b7c0*/  STL.64 [R1+0x918], R220 ;  /* 0x000918dc01007387 */ /* 0x000fe40000100a00 */
[----:B------:R-:W-:-:S02]  /*6b7d0*/  IMAD.IADD R86, R105, 0x1, R252 ;  /* 0x0000000169567824 */ /* 0x000fc400078e02fc */
[----:B------:R1:W-:Y:S02]  /*6b7e0*/  STL.64 [R1+0x910], R218 ;  /* 0x000910da01007387 */ /* 0x0003e40000100a00 */
[----:B-1----:R-:W-:-:S04]  /*6b7f0*/  LEA R218, P3, R174, R2, 0x2 ;  /* 0x00000002aeda7211 */ /* 0x002fc800078610ff */
[----:B------:R-:W-:Y:S02]  /*6b800*/  LEA.HI.X.SX32 R219, R174, R3, 0x2, P3 ;  /* 0x00000003aedb7211 */ /* 0x000fe400018f16ff */
[----:B------:R-:W-:Y:S02]  /*6b810*/  IADD3 R174, R86, R228, RZ ;  /* 0x000000e456ae7210 */ /* 0x000fe40007ffe0ff */
[----:B------:R-:W1:Y:S01]  /*6b820*/  LDC R228, c[0x0][0x248] ;  /* 0x00009200ffe47b82 */ /* 0x000e620000000800 */
[----:B------:R-:W-:-:S04]  /*6b830*/  LEA R216, P6, R213, R2, 0x2 ;  /* 0x00000002d5d87211 */ /* 0x000fc800078c10ff */
[----:B------:R-:W-:-:S05]  /*6b840*/  LEA.HI.X.SX32 R217, R213, R3, 0x2, P6 ;  /* 0x00000003d5d97211 */ /* 0x000fca00030f16ff */
[----:B------:R2:W-:Y:S02]  /*6b850*/  STL.64 [R1+0x8f8], R216 ;  /* 0x0008f8d801007387 */ /* 0x0005e40000100a00 */
[----:B--2---:R-:W-:-:S04]  /*6b860*/  LEA R216, P5, R87, R2, 0x2 ;  /* 0x0000000257d87211 */ /* 0x004fc800078a10ff */
[----:B------:R-:W-:Y:S01]  /*6b870*/  LEA.HI.X.SX32 R217, R87, R3, 0x2, P5 ;  /* 0x0000000357d97211 */ /* 0x000fe200028f16ff */
[----:B-1----:R-:W-:Y:S02]  /*6b880*/  IMAD.IADD R87, R174, 0x1, R228 ;  /* 0x00000001ae577824 */ /* 0x002fe400078e02e4 */
[----:B------:R-:W1:Y:S01]  /*6b890*/  LDC R228, c[0x0][0x248] ;  /* 0x00009200ffe47b82 */ /* 0x000e620000000800 */
[----:B------:R-:W-:Y:S04]  /*6b8a0*/  STL.64 [R1+0x8f0], R218 ;  /* 0x0008f0da01007387 */ /* 0x000fe80000100a00 */
[----:B------:R2:W-:Y:S02]  /*6b8b0*/  STL.64 [R1+0x8e8], R216 ;  /* 0x0008e8d801007387 */ /* 0x0005e40000100a00 */
[----:B--2---:R-:W-:-:S04]  /*6b8c0*/  LEA R216, P3, R80, R2, 0x2 ;  /* 0x0000000250d87211 */ /* 0x004fc800078610ff */
[----:B------:R-:W-:Y:S01]  /*6b8d0*/  LEA.HI.X.SX32 R217, R80, R3, 0x2, P3 ;  /* 0x0000000350d97211 */ /* 0x000fe200018f16ff */
[----:B-1----:R-:W-:Y:S02]  /*6b8e0*/  IMAD.IADD R80, R87, 0x1, R228 ;  /* 0x0000000157507824 */ /* 0x002fe400078e02e4 */
        /* <DEDUP_REMOVED lines=18> */
[----:B------:R-:W-:-:S04]  /*6ba10*/  LEA R212, P6, R211, R2, 0x2 ;  /* 0x00000002d3d47211 */ /* 0x000fc800078c10ff */
[----:B------:R-:W-:-:S05]  /*6ba20*/  LEA.HI.X.SX32 R213, R211, R3, 0x2, P6 ;  /* 0x00000003d3d57211 */ /* 0x000fca00030f16ff */
[----:B------:R-:W-:Y:S04]  /*6ba30*/  STL.64 [R1+0x8b8], R212 ;  /* 0x0008b8d401007387 */ /* 0x000fe80000100a00 */
        /* <DEDUP_REMOVED lines=36> */
[----:B------:R-:W-:Y:S02]  /*6bc80*/  LEA.HI.X.SX32 R211, R78, R3, 0x2, P5 ;  /* 0x000000034ed37211 */ /* 0x000fe400028f16ff */
[----:B-1----:R-:W-:Y:S02]  /*6bc90*/  IADD3 R78, R76, R228, RZ ;  /* 0x000000e44c4e7210 */ /* 0x002fe40007ffe0ff */
        /* <DEDUP_REMOVED lines=69> */
[----:B------:R-:W-:Y:S02]  /*6c0f0*/  LEA.HI.X.SX32 R207, R100, R3, 0x2, P3 ;  /* 0x0000000364cf7211 */ /* 0x000fe400018f16ff */
[----:B-1----:R-:W-:Y:S02]  /*6c100*/  IADD3 R100, R74, R228, RZ ;  /* 0x000000e44a647210 */ /* 0x002fe40007ffe0ff */
        /* <DEDUP_REMOVED lines=36> */
[-C--:B------:R-:W-:Y:S01]  /*6c350*/  LEA.HI.X.SX32 R205, R68, R3.reuse, 0x2, P3 ;  /* 0x0000000344cd7211 */ /* 0x080fe200018f16ff */
[----:B-1----:R-:W-:Y:S02]  /*6c360*/  IMAD.IADD R68, R149, 0x1, R228 ;  /* 0x0000000195447824 */ /* 0x002fe400078e02e4 */
[----:B------:R-:W1:Y:S01]  /*6c370*/  LDC R228, c[0x0][0x248] ;  /* 0x00009200ffe47b82 */ /* 0x000e620000000800 */
[CC--:B------:R-:W-:Y:S01]  /*6c380*/  LEA R200, P6, R199.reuse, R2.reuse, 0x2 ;  /* 0x00000002c7c87211 */ /* 0x0c0fe200078c10ff */
[----:B------:R2:W-:Y:S03]  /*6c390*/  STL.64 [R1+0x740], R202 ;  /* 0x000740ca01007387 */ /* 0x0005e60000100a00 */
[----:B------:R-:W-:Y:S02]  /*6c3a0*/  LEA.HI.X.SX32 R201, R199, R3, 0x2, P6 ;  /* 0x00000003c7c97211 */ /* 0x000fe400030f16ff */
[----:B--2---:R-:W-:Y:S01]  /*6c3b0*/  LEA R202, P5, R197, R2, 0x2 ;  /* 0x00000002c5ca7211 */ /* 0x004fe200078a10ff */
[----:B-1----:R-:W-:-:S02]  /*6c3c0*/  IMAD.IADD R4, R68, 0x1, R228 ;  /* 0x0000000144047824 */ /* 0x002fc400078e02e4 */
[----:B------:R-:W1:Y:S01]  /*6c3d0*/  LDC R228, c[0x0][0x248] ;  /* 0x00009200ffe47b82 */ /* 0x000e620000000800 */
[----:B------:R-:W-:Y:S01]  /*6c3e0*/  LEA.HI.X.SX32 R203, R197, R3, 0x2, P5 ;  /* 0x00000003c5cb7211 */ /* 0x000fe200028f16ff */
        /* <DEDUP_REMOVED lines=164> */
[----:B------:R-:W-:Y:S02]  /*6ce30*/  LEA.HI.X.SX32 R189, R71, R3, 0x2, P5 ;  /* 0x0000000347bd7211 */ /* 0x000fe400028f16ff */
[----:B-1----:R-:W-:Y:S02]  /*6ce40*/  IADD3 R71, R112, R228, RZ ;  /* 0x000000e470477210 */ /* 0x002fe40007ffe0ff */
        /* <DEDUP_REMOVED lines=39> */
[----:B------:R2:W-:Y:S04]  /*6d0c0*/  STL.64 [R1+0x550], R186 ;  /* 0x000550ba01007387 */ /* 0x0005e80000100a00 */
[----:B------:R-:W-:Y:S01]  /*6d0d0*/  STL.64 [R1+0x528], R184 ;  /* 0x000528b801007387 */ /* 0x000fe20000100a00 */
[----:B--2---:R-:W-:-:S04]  /*6d0e0*/  LEA R186, P5, R181, R2, 0x2 ;  /* 0x00000002b5ba7211 */ /* 0x004fc800078a10ff */
[----:B------:R-:W-:Y:S01]  /*6d0f0*/  LEA.HI.X.SX32 R187, R181, R3, 0x2, P5 ;  /* 0x00000003b5bb7211 */ /* 0x000fe200028f16ff */
        /* <DEDUP_REMOVED lines=64> */
[----:B------:R2:W-:Y:S04]  /*6d500*/  STL.64 [R1+0x4b0], R178 ;  /* 0x0004b0b201007387 */ /* 0x0005e80000100a00 */
[----:B------:R-:W-:Y:S04]  /*6d510*/  STL.64 [R1+0x4a8], R182 ;  /* 0x0004a8b601007387 */ /* 0x000fe80000100a00 */
[----:B------:R3:W-:Y:S01]  /*6d520*/  STL.64 [R1+0x4a0], R180 ;  /* 0x0004a0b401007387 */ /* 0x0007e20000100a00 */
[-C--:B--2---:R-:W-:Y:S02]  /*6d530*/  LEA R178, P6, R176, R2.reuse, 0x2 ;  /* 0x00000002b0b27211 */ /* 0x084fe400078c10ff */
[----:B---3--:R-:W-:-:S04]  /*6d540*/  LEA R180, P3, R106, R2, 0x2 ;  /* 0x000000026ab47211 */ /* 0x008fc800078610ff */
[-C--:B------:R-:W-:Y:S01]  /*6d550*/  LEA.HI.X.SX32 R181, R106, R3.reuse, 0x2, P3 ;  /* 0x000000036ab57211 */ /* 0x080fe200018f16ff */
[----:B-1----:R-:W-:Y:S02]  /*6d560*/  IMAD.IADD R106, R89, 0x1, R228 ;  /* 0x00000001596a7824 */ /* 0x002fe400078e02e4 */
[----:B------:R-:W1:Y:S01]  /*6d570*/  LDC R228, c[0x0][0x248] ;  /* 0x00009200ffe47b82 */ /* 0x000e620000000800 */
[----:B------:R-:W-:Y:S02]  /*6d580*/  LEA.HI.X.SX32 R179, R176, R3, 0x2, P6 ;  /* 0x00000003b0b37211 */ /* 0x000fe400030f16ff */
[----:B------:R-:W-:-:S03]  /*6d590*/  LEA R176, P6, R175, R2, 0x2 ;  /* 0x00000002afb07211 */ /* 0x000fc600078c10ff */
[----:B------:R2:W-:Y:S01]  /*6d5a0*/  STL.64 [R1+0x498], R178 ;  /* 0x000498b201007387 */ /* 0x0005e20000100a00 */
[----:B------:R-:W-:-:S03]  /*6d5b0*/  LEA.HI.X.SX32 R177, R175, R3, 0x2, P6 ;  /* 0x00000003afb17211 */ /* 0x000fc600030f16ff */
[----:B------:R3:W-:Y:S01]  /*6d5c0*/  STL.64 [R1+0x490], R180 ;  /* 0x000490b401007387 */ /* 0x0007e20000100a00 */
[----:B--2---:R-:W-:-:S04]  /*6d5d0*/  LEA R178, P5, R85, R2, 0x2 ;  /* 0x0000000255b27211 */ /* 0x004fc800078a10ff */
[----:B------:R-:W-:Y:S02]  /*6d5e0*/  LEA.HI.X.SX32 R179, R85, R3, 0x2, P5 ;  /* 0x0000000355b37211 */ /* 0x000fe400028f16ff */
[----:B---3--:R-:W-:-:S03]  /*6d5f0*/  LEA R180, P3, R105, R2, 0x2 ;  /* 0x0000000269b47211 */ /* 0x008fc600078610ff */
[----:B------:R-:W-:Y:S01]  /*6d600*/  STL.64 [R1+0x488], R178 ;  /* 0x000488b201007387 */ /* 0x000fe20000100a00 */
[----:B-1----:R-:W-:Y:S01]  /*6d610*/  IMAD.IADD R85, R106, 0x1, R228 ;  /* 0x000000016a557824 */ /* 0x002fe200078e02e4 */
[----:B------:R-:W-:Y:S01]  /*6d620*/  LEA.HI.X.SX32 R181, R105, R3, 0x2, P3 ;  /* 0x0000000369b57211 */ /* 0x000fe200018f16ff */
[----:B------:R-:W1:Y:S01]  /*6d630*/  LDC R228, c[0x0][0x248] ;  /* 0x00009200ffe47b82 */ /* 0x000e620000000800 */
[----:B------:R2:W-:Y:S01]  /*6d640*/  STL.64 [R1+0x480], R176 ;  /* 0x000480b001007387 */ /* 0x0005e20000100a00 */
[----:B------:R-:W-:-:S03]  /*6d650*/  IMAD.IADD R105, R85, 0x1, R11 ;  /* 0x0000000155697824 */ /* 0x000fc600078e020b */
[----:B------:R-:W-:Y:S01]  /*6d660*/  STL.64 [R1+0x478], R180 ;  /* 0x000478b401007387 */ /* 0x000fe20000100a00 */
[-C--:B--2---:R-:W-:Y:S02]  /*6d670*/  LEA R176, P6, R174, R2.reuse, 0x2 ;  /* 0x00000002aeb07211 */ /* 0x084fe400078c10ff */
[-C--:B------:R-:W-:Y:S02]  /*6d680*/  LEA R178, P5, R86, R2.reuse, 0x2 ;  /* 0x0000000256b27211 */ /* 0x080fe400078a10ff */
[-C--:B------:R-:W-:Y:S02]  /*6d690*/  LEA.HI.X.SX32 R177, R174, R3.reuse, 0x2, P6 ;  /* 0x00000003aeb17211 */ /* 0x080fe400030f16ff */
[----:B------:R-:W-:Y:S01]  /*6d6a0*/  LEA.HI.X.SX32 R179, R86, R3, 0x2, P5 ;  /* 0x0000000356b37211 */ /* 0x000fe200028f16ff */
[----:B------:R-:W-:Y:S02]  /*6d6b0*/  IMAD.IADD R86, R105, 0x1, R10 ;  /* 0x0000000169567824 */ /* 0x000fe400078e020a */
[----:B------:R2:W-:Y:S01]  /*6d6c0*/  STL.64 [R1+0x468], R176 ;  /* 0x000468b001007387 */ /* 0x0005e20000100a00 */
[----:B------:R-:W-:-:S02]  /*6d6d0*/  LEA R10, P6, R173, R2, 0x2 ;  /* 0x00000002ad0a7211 */ /* 0x000fc400078c10ff */
[CC--:B------:R-:W-:Y:S02]  /*6d6e0*/  LEA R174, P5, R80.reuse, R2.reuse, 0x2 ;  /* 0x0000000250ae7211 */ /* 0x0c0fe400078a10ff */
[-C--:B------:R-:W-:Y:S02]  /*6d6f0*/  LEA.HI.X.SX32 R11, R173, R3.reuse, 0x2, P6 ;  /* 0x00000003ad0b7211 */ /* 0x080fe400030f16ff */
[C---:B--2---:R-:W-:Y:S02]  /*6d700*/  LEA R176, P3, R87.reuse, R2, 0x2 ;  /* 0x0000000257b07211 */ /* 0x044fe400078610ff */
[-C--:B------:R-:W-:Y:S02]  /*6d710*/  LEA.HI.X.SX32 R175, R80, R3.reuse, 0x2, P5 ;  /* 0x0000000350af7211 */ /* 0x080fe400028f16ff */
[----:B------:R-:W-:Y:S01]  /*6d720*/  LEA.HI.X.SX32 R177, R87, R3, 0x2, P3 ;  /* 0x0000000357b17211 */ /* 0x000fe200018f16ff */
[----:B------:R-:W-:Y:S01]  /*6d730*/  IMAD.IADD R87, R86, 0x1, R167 ;  /* 0x0000000156577824 */ /* 0x000fe200078e02a7 */
[----:B------:R-:W-:Y:S04]  /*6d740*/  STL.64 [R1+0x470], R178 ;  /* 0x000470b201007387 */ /* 0x000fe80000100a00 */
[----:B------:R-:W-:Y:S01]  /*6d750*/  STL.64 [R1+0x460], R176 ;  /* 0x000460b001007387 */ /* 0x000fe20000100a00 */
[----:B------:R-:W-:-:S03]  /*6d760*/  IADD3 R80, R87, R166, RZ ;  /* 0x000000a657507210 */ /* 0x000fc60007ffe0ff */
[----:B------:R-:W-:Y:S01]  /*6d770*/  STL.64 [R1+0x22d8], R10 ;  /* 0x0022d80a01007387 */ /* 0x000fe20000100a00 */
[----:B------:R-:W-:-:S03]  /*6d780*/  LEA R166, P5, R82, R2, 0x2 ;  /* 0x0000000252a67211 */ /* 0x000fc600078a10ff */
[----:B------:R2:W-:Y:S01]  /*6d790*/  STL.64 [R1+0x458], R174 ;  /* 0x000458ae01007387 */ /* 0x0005e20000100a00 */
[----:B------:R-:W-:Y:S02]  /*6d7a0*/  LEA.HI.X.SX32 R167, R82, R3, 0x2, P5 ;  /* 0x0000000352a77211 */ /* 0x000fe400028f16ff */
[----:B--2---:R-:W-:-:S04]  /*6d7b0*/  LEA R174, P3, R104, R2, 0x2 ;  /* 0x0000000268ae7211 */ /* 0x004fc800078610ff */
[----:B------:R-:W-:Y:S01]  /*6d7c0*/  LEA.HI.X.SX32 R175, R104, R3, 0x2, P3 ;  /* 0x0000000368af7211 */ /* 0x000fe200018f16ff */
[----:B------:R-:W-:Y:S01]  /*6d7d0*/  IMAD.IADD R104, R80, 0x1, R165 ;  /* 0x0000000150687824 */ /* 0x000fe200078e02a5 */
[----:B------:R-:W-:-:S03]  /*6d7e0*/  LEA R10, P6, R172, R2, 0x2 ;  /* 0x00000002ac0a7211 */ /* 0x000fc600078c10ff */
[----:B------:R-:W-:Y:S01]  /*6d7f0*/  STL.64 [R1+0x448], R174 ;  /* 0x000448ae01007387 */ /* 0x000fe20000100a00 */
[----:B------:R-:W-:Y:S01]  /*6d800*/  IMAD.IADD R82, R104, 0x1, R164 ;  /* 0x0000000168527824 */ /* 0x000fe200078e02a4 */
[CC--:B------:R-:W-:Y:S02]  /*6d810*/  LEA R164, P5, R103.reuse, R2.reuse, 0x2 ;  /* 0x0000000267a47211 */ /* 0x0c0fe400078a10ff */
[----:B------:R2:W-:Y:S01]  /*6d820*/  STL.64 [R1+0x440], R166 ;  /* 0x000440a601007387 */ /* 0x0005e20000100a00 */
[-C--:B------:R-:W-:Y:S02]  /*6d830*/  LEA.HI.X.SX32 R11, R172, R3.reuse, 0x2, P6 ;  /* 0x00000003ac0b7211 */ /* 0x080fe400030f16ff */
[----:B------:R-:W-:Y:S02]  /*6d840*/  LEA.HI.X.SX32 R165, R103, R3, 0x2, P5 ;  /* 0x0000000367a57211 */ /* 0x000fe400028f16ff */
[----:B--2---:R-:W-:-:S04]  /*6d850*/  LEA R166, P3, R84, R2, 0x2 ;  /* 0x0000000254a67211 */ /* 0x004fc800078610ff */
[----:B------:R-:W-:Y:S01]  /*6d860*/  LEA.HI.X.SX32 R167, R84, R3, 0x2, P3 ;  /* 0x0000000354a77211 */ /* 0x000fe200018f16ff */
[----:B------:R-:W-:Y:S01]  /*6d870*/  IMAD.IADD R84, R82, 0x1, R163 ;  /* 0x0000000152547824 */ /* 0x000fe200078e02a3 */
[----:B------:R2:W-:Y:S04]  /*6d880*/  STL.64 [R1+0x438], R10 ;  /* 0x0004380a01007387 */ /* 0x0005e80000100a00 */
[----:B------:R-:W-:Y:S01]  /*6d890*/  STL.64 [R1+0x430], R166 ;  /* 0x000430a601007387 */ /* 0x000fe20000100a00 */
[----:B------:R-:W-:Y:S01]  /*6d8a0*/  IMAD.IADD R103, R84, 0x1, R162 ;  /* 0x0000000154677824 */ /* 0x000fe200078e02a2 */
[-C--:B------:R-:W-:Y:S02]  /*6d8b0*/  LEA R162, P5, R78, R2.reuse, 0x2 ;  /* 0x000000024ea27211 */ /* 0x080fe400078a10ff */
[----:B------:R3:W-:Y:S01]  /*6d8c0*/  STL.64 [R1+0x428], R164 ;  /* 0x000428a401007387 */ /* 0x0007e20000100a00 */
[----:B--2---:R-:W-:-:S02]  /*6d8d0*/  LEA R10, P6, R171, R2, 0x2 ;  /* 0x00000002ab0a7211 */ /* 0x004fc400078c10ff */
[-C--:B------:R-:W-:Y:S02]  /*6d8e0*/  LEA.HI.X.SX32 R163, R78, R3.reuse, 0x2, P5 ;  /* 0x000000034ea37211 */ /* 0x080fe400028f16ff */
[----:B------:R-:W-:Y:S02]  /*6d8f0*/  LEA.HI.X.SX32 R11, R171, R3, 0x2, P6 ;  /* 0x00000003ab0b7211 */ /* 0x000fe400030f16ff */
[----:B---3--:R-:W-:-:S04]  /*6d900*/  LEA R164, P3, R76, R2, 0x2 ;  /* 0x000000024ca47211 */ /* 0x008fc800078610ff */
[----:B------:R-:W-:Y:S01]  /*6d910*/  LEA.HI.X.SX32 R165, R76, R3, 0x2, P3 ;  /* 0x000000034ca57211 */ /* 0x000fe200018f16ff */
[----:B------:R-:W-:Y:S01]  /*6d920*/  IMAD.IADD R76, R103, 0x1, R161 ;  /* 0x00000001674c7824 */ /* 0x000fe200078e02a1 */
[----:B------:R2:W-:Y:S04]  /*6d930*/  STL.64 [R1+0x420], R10 ;  /* 0x0004200a01007387 */ /* 0x0005e80000100a00 */
[----:B------:R-:W-:Y:S01]  /*6d940*/  STL.64 [R1+0x418], R164 ;  /* 0x000418a401007387 */ /* 0x000fe20000100a00 */
[----:B------:R-:W-:Y:S01]  /*6d950*/  IMAD.IADD R78, R76, 0x1, R160 ;  /* 0x000000014c4e7824 */ /* 0x000fe200078e02a0 */
[-C--:B------:R-:W-:Y:S02]  /*6d960*/  LEA R160, P5, R79, R2.reuse, 0x2 ;  /* 0x000000024fa07211 */ /* 0x080fe400078a10ff */
[----:B------:R3:W-:Y:S01]  /*6d970*/  STL.64 [R1+0x410], R162 ;  /* 0x000410a201007387 */ /* 0x0007e20000100a00 */
[----:B--2---:R-:W-:-:S04]  /*6d980*/  LEA R10, P6, R170, R2, 0x2 ;  /* 0x00000002aa0a7211 */ /* 0x004fc800078c10ff */
[-C--:B------:R-:W-:Y:S02]  /*6d990*/  LEA.HI.X.SX32 R11, R170, R3.reuse, 0x2, P6 ;  /* 0x00000003aa0b7211 */ /* 0x080fe400030f16ff */
[C---:B---3--:R-:W-:Y:S02]  /*6d9a0*/  LEA R162, P3, R102.reuse, R2, 0x2 ;  /* 0x0000000266a27211 */ /* 0x048fe400078610ff */
[-C--:B------:R-:W-:Y:S02]  /*6d9b0*/  LEA.HI.X.SX32 R161, R79, R3.reuse, 0x2, P5 ;  /* 0x000000034fa17211 */ /* 0x080fe400028f16ff */
[----:B------:R-:W-:Y:S01]  /*6d9c0*/  LEA.HI.X.SX32 R163, R102, R3, 0x2, P3 ;  /* 0x0000000366a37211 */ /* 0x000fe200018f16ff */
[----:B------:R2:W-:Y:S01]  /*6d9d0*/  STL.64 [R1+0x408], R10 ;  /* 0x0004080a01007387 */ /* 0x0005e20000100a00 */
[----:B------:R-:W-:-:S03]  /*6d9e0*/  IMAD.IADD R102, R78, 0x1, R159 ;  /* 0x000000014e667824 */ /* 0x000fc600078e029f */
[----:B------:R-:W-:Y:S01]  /*6d9f0*/  STL.64 [R1+0x400], R162 ;  /* 0x000400a201007387 */ /* 0x000fe20000100a00 */
[----:B------:R-:W-:Y:S01]  /*6da00*/  IMAD.IADD R79, R102, 0x1, R158 ;  /* 0x00000001664f7824 */ /* 0x000fe200078e029e */
[-C--:B------:R-:W-:Y:S02]  /*6da10*/  LEA R158, P5, R101, R2.reuse, 0x2 ;  /* 0x00000002659e7211 */ /* 0x080fe400078a10ff */
[----:B------:R3:W-:Y:S01]  /*6da20*/  STL.64 [R1+0x3f8], R160 ;  /* 0x0003f8a001007387 */ /* 0x0007e20000100a00 */
[----:B--2---:R-:W-:-:S04]  /*6da30*/  LEA R10, P6, R169, R2, 0x2 ;  /* 0x00000002a90a7211 */ /* 0x004fc800078c10ff */
[----:B------:R-:W-:Y:S02]  /*6da40*/  LEA.HI.X.SX32 R11, R169, R3, 0x2, P6 ;  /* 0x00000003a90b7211 */ /* 0x000fe400030f16ff */
[----:B---3--:R-:W-:-:S03]  /*6da50*/  LEA R160, P3, R70, R2, 0x2 ;  /* 0x0000000246a07211 */ /* 0x008fc600078610ff */
[----:B------:R2:W-:Y:S01]  /*6da60*/  STL.64 [R1+0x3f0], R10 ;  /* 0x0003f00a01007387 */ /* 0x0005e20000100a00 */
[-C--:B------:R-:W-:Y:S02]  /*6da70*/  LEA.HI.X.SX32 R159, R101, R3.reuse, 0x2, P5 ;  /* 0x00000003659f7211 */ /* 0x080fe400028f16ff */
[----:B------:R-:W-:Y:S01]  /*6da80*/  LEA.HI.X.SX32 R161, R70, R3, 0x2, P3 ;  /* 0x0000000346a17211 */ /* 0x000fe200018f16ff */
[----:B------:R-:W-:-:S04]  /*6da90*/  IMAD.IADD R70, R79, 0x1, R157 ;  /* 0x000000014f467824 */ /* 0x000fc800078e029d */
[----:B------:R-:W-:Y:S01]  /*6daa0*/  STL.64 [R1+0x3e8], R160 ;  /* 0x0003e8a001007387 */ /* 0x000fe20000100a00 */
[----:B--2---:R-:W-:-:S03]  /*6dab0*/  LEA R10, P6, R168, R2, 0x2 ;  /* 0x00000002a80a7211 */ /* 0x004fc600078c10ff */
[----:B------:R2:W-:Y:S01]  /*6dac0*/  STL.64 [R1+0x3e0], R158 ;  /* 0x0003e09e01007387 */ /* 0x0005e20000100a00 */
[----:B------:R-:W-:Y:S01]  /*6dad0*/  IMAD.IADD R101, R70, 0x1, R156 ;  /* 0x0000000146657824 */ /* 0x000fe200078e029c */
[CC--:B------:R-:W-:Y:S02]  /*6dae0*/  LEA R156, P5, R151.reuse, R2.reuse, 0x2 ;  /* 0x00000002979c7211 */ /* 0x0c0fe400078a10ff */
[-C--:B------:R-:W-:Y:S02]  /*6daf0*/  LEA.HI.X.SX32 R11, R168, R3.reuse, 0x2, P6 ;  /* 0x00000003a80b7211 */ /* 0x080fe400030f16ff */
[-C--:B------:R-:W-:Y:S02]  /*6db00*/  LEA.HI.X.SX32 R157, R151, R3.reuse, 0x2, P5 ;  /* 0x00000003979d7211 */ /* 0x080fe400028f16ff */
[C---:B--2---:R-:W-:Y:S01]  /*6db10*/  LEA R158, P3, R72.reuse, R2, 0x2 ;  /* 0x00000002489e7211 */ /* 0x044fe200078610ff */
[----:B------:R2:W-:Y:S03]  /*6db20*/  STL.64 [R1+0x3d8], R10 ;  /* 0x0003d80a01007387 */ /* 0x0005e60000100a00 */
[----:B------:R-:W-:-:S02]  /*6db30*/  LEA.HI.X.SX32 R159, R72, R3, 0x2, P3 ;  /* 0x00000003489f7211 */ /* 0x000fc400018f16ff */
[----:B------:R-:W-:-:S03]  /*6db40*/  IADD3 R72, R101, R153, RZ ;  /* 0x0000009965487210 */ /* 0x000fc60007ffe0ff */
[----:B------:R-:W-:Y:S01]  /*6db50*/  STL.64 [R1+0x3d0], R158 ;  /* 0x0003d09e01007387 */ /* 0x000fe20000100a00 */
[----:B--2---:R-:W-:-:S03]  /*6db60*/  LEA R10, P6, R74, R2, 0x2 ;  /* 0x000000024a0a7211 */ /* 0x004fc600078c10ff */
[----:B------:R2:W-:Y:S01]  /*6db70*/  STL.64 [R1+0x3c8], R156 ;  /* 0x0003c89c01007387 */ /* 0x0005e20000100a00 */
[-C--:B------:R-:W-:Y:S01]  /*6db80*/  LEA.HI.X.SX32 R11, R74, R3.reuse, 0x2, P6 ;  /* 0x000000034a0b7211 */ /* 0x080fe200030f16ff */
[----:B------:R-:W-:Y:S01]  /*6db90*/  IMAD.IADD R74, R72, 0x1, R152 ;  /* 0x00000001484a7824 */ /* 0x000fe200078e0298 */
[-C--:B------:R-:W-:Y:S02]  /*6dba0*/  LEA R152, P5, R64, R2.reuse, 0x2 ;  /* 0x0000000240987211 */ /* 0x080fe400078a10ff */
[----:B--2---:R-:W-:Y:S01]  /*6dbb0*/  LEA R156, P3, R100, R2, 0x2 ;  /* 0x00000002649c7211 */ /* 0x004fe200078610ff */
[----:B------:R2:W-:Y:S01]  /*6dbc0*/  STL.64 [R1+0x3c0], R10 ;  /* 0x0003c00a01007387 */ /* 0x0005e20000100a00 */
[-C--:B------:R-:W-:Y:S02]  /*6dbd0*/  LEA.HI.X.SX32 R153, R64, R3.reuse, 0x2, P5 ;  /* 0x0000000340997211 */ /* 0x080fe400028f16ff */
[----:B------:R-:W-:Y:S01]  /*6dbe0*/  LEA.HI.X.SX32 R157, R100, R3, 0x2, P3 ;  /* 0x00000003649d7211 */ /* 0x000fe200018f16ff */
[----:B------:R-:W-:-:S04]  /*6dbf0*/  IMAD.IADD R100, R74, 0x1, R155 ;  /* 0x000000014a647824 */ /* 0x000fc800078e029b */
[----:B------:R-:W-:Y:S01]  /*6dc00*/  STL.64 [R1+0x3b8], R156 ;  /* 0x0003b89c01007387 */ /* 0x000fe20000100a00 */
[----:B--2---:R-:W-:-:S03]  /*6dc10*/  LEA R10, P6, R150, R2, 0x2 ;  /* 0x00000002960a7211 */ /* 0x004fc600078c10ff */
[----:B------:R2:W-:Y:S01]  /*6dc20*/  STL.64 [R1+0x3b0], R152 ;  /* 0x0003b09801007387 */ /* 0x0005e20000100a00 */
[-C--:B------:R-:W-:Y:S02]  /*6dc30*/  LEA.HI.X.SX32 R11, R150, R3.reuse, 0x2, P6 ;  /* 0x00000003960b7211 */ /* 0x080fe400030f16ff */
[-C--:B------:R-:W-:Y:S01]  /*6dc40*/  LEA R150, P5, R66, R2.reuse, 0x2 ;  /* 0x0000000242967211 */ /* 0x080fe200078a10ff */
[----:B------:R-:W-:Y:S01]  /*6dc50*/  IMAD.IADD R64, R100, 0x1, R154 ;  /* 0x0000000164407824 */ /* 0x000fe200078e029a */
[CC--:B--2---:R-:W-:Y:S02]  /*6dc60*/  LEA R152, P3, R99.reuse, R2.reuse, 0x2 ;  /* 0x0000000263987211 */ /* 0x0c4fe400078610ff */
[-C--:B------:R-:W-:Y:S02]  /*6dc70*/  LEA.HI.X.SX32 R151, R66, R3.reuse, 0x2, P5 ;  /* 0x0000000342977211 */ /* 0x080fe400028f16ff */
[----:B------:R-:W-:Y:S01]  /*6dc80*/  LEA.HI.X.SX32 R153, R99, R3, 0x2, P3 ;  /* 0x0000000363997211 */ /* 0x000fe200018f16ff */
[----:B------:R-:W-:Y:S01]  /*6dc90*/  IMAD.IADD R99, R64, 0x1, R147 ;  /* 0x0000000140637824 */ /* 0x000fe200078e0293 */
[----:B------:R2:W-:Y:S04]  /*6dca0*/  STL.64 [R1+0x3a8], R10 ;  /* 0x0003a80a01007387 */ /* 0x0005e80000100a00 */
[----:B------:R-:W-:Y:S01]  /*6dcb0*/  STL.64 [R1+0x3a0], R152 ;  /* 0x0003a09801007387 */ /* 0x000fe20000100a00 */
[----:B------:R-:W-:Y:S01]  /*6dcc0*/  IMAD.IADD R66, R99, 0x1, R146 ;  /* 0x0000000163427824 */ /* 0x000fe200078e0292 */
[----:B------:R-:W-:-:S02]  /*6dcd0*/  LEA R146, P5, R4, R2, 0x2 ;  /* 0x0000000204927211 */ /* 0x000fc400078a10ff */
[----:B------:R3:W-:Y:S01]  /*6dce0*/  STL.64 [R1+0x398], R150 ;  /* 0x0003989601007387 */ /* 0x0007e20000100a00 */
[CC--:B--2---:R-:W-:Y:S02]  /*6dcf0*/  LEA R10, P6, R149.reuse, R2.reuse, 0x2 ;  /* 0x00000002950a7211 */ /* 0x0c4fe400078c10ff */
        /* <DEDUP_REMOVED lines=12> */
[----:B---3--:R-:W-:Y:S02]  /*6ddc0*/  LEA R146, P3, R98, R2, 0x2 ;  /* 0x0000000262927211 */ /* 0x008fe400078610ff */
        /* <DEDUP_REMOVED lines=18> */
[----:B------:R-:W-:Y:S02]  /*6def0*/  LEA.HI.X.SX32 R11, R118, R3, 0x2, P6 ;  /* 0x00000003760b7211 */ /* 0x000fe400030f16ff */
[-C--:B------:R-:W-:Y:S02]  /*6df00*/  LEA R118, P5, R117, R2.reuse, 0x2 ;  /* 0x0000000275767211 */ /* 0x080fe400078a10ff */
[----:B------:R-:W-:Y:S02]  /*6df10*/  IADD3 R97, R18, R139, RZ ;  /* 0x0000008b12617210 */ /* 0x000fe40007ffe0ff */
[-C--:B--2---:R-:W-:Y:S01]  /*6df20*/  LEA R142, P3, R5, R2.reuse, 0x2 ;  /* 0x00000002058e7211 */ /* 0x084fe200078610ff */
[----:B------:R2:W-:Y:S01]  /*6df30*/  STL.64 [R1+0x348], R10 ;  /* 0x0003480a01007387 */ /* 0x0005e20000100a00 */
[-C--:B------:R-:W-:Y:S02]  /*6df40*/  LEA.HI.X.SX32 R119, R117, R3.reuse, 0x2, P5 ;  /* 0x0000000375777211 */ /* 0x080fe400028f16ff */
[----:B------:R-:W-:Y:S01]  /*6df50*/  LEA.HI.X.SX32 R143, R5, R3, 0x2, P3 ;  /* 0x00000003058f7211 */ /* 0x000fe200018f16ff */
[----:B------:R-:W-:Y:S01]  /*6df60*/  IMAD.IADD R5, R97, 0x1, R138 ;  /* 0x0000000161057824 */ /* 0x000fe200078e028a */
[----:B------:R-:W-:-:S03]  /*6df70*/  LEA R138, P3, R96, R2, 0x2 ;  /* 0x00000002608a7211 */ /* 0x000fc600078610ff */
[----:B------:R-:W-:Y:S01]  /*6df80*/  STL.64 [R1+0x340], R142 ;  /* 0x0003408e01007387 */ /* 0x000fe20000100a00 */
[----:B--2---:R-:W-:-:S03]  /*6df90*/  LEA R10, P6, R7, R2, 0x2 ;  /* 0x00000002070a7211 */ /* 0x004fc600078c10ff */
[----:B------:R2:W-:Y:S01]  /*6dfa0*/  STL.64 [R1+0x338], R118 ;  /* 0x0003387601007387 */ /* 0x0005e20000100a00 */
[-C--:B------:R-:W-:Y:S01]  /*6dfb0*/  LEA.HI.X.SX32 R11, R7, R3.reuse, 0x2, P6 ;  /* 0x00000003070b7211 */ /* 0x080fe200030f16ff */
[----:B------:R-:W-:Y:S01]  /*6dfc0*/  IMAD.IADD R7, R5, 0x1, R140 ;  /* 0x0000000105077824 */ /* 0x000fe200078e028c */
[-C--:B------:R-:W-:Y:S02]  /*6dfd0*/  LEA.HI.X.SX32 R139, R96, R3.reuse, 0x2, P3 ;  /* 0x00000003608b7211 */ /* 0x080fe400018f16ff */
[CC--:B--2---:R-:W-:Y:S01]  /*6dfe0*/  LEA R118, P5, R16.reuse, R2.reuse, 0x2 ;  /* 0x0000000210767211 */ /* 0x0c4fe200078a10ff */
[----:B------:R2:W-:Y:S03]  /*6dff0*/  STL.64 [R1+0x330], R10 ;  /* 0x0003300a01007387 */ /* 0x0005e60000100a00 */
[----:B------:R-:W-:Y:S01]  /*6e000*/  LEA.HI.X.SX32 R119, R16, R3, 0x2, P5 ;  /* 0x0000000310777211 */ /* 0x000fe200028f16ff */
[----:B------:R-:W-:Y:S01]  /*6e010*/  IMAD.IADD R96, R7, 0x1, R137 ;  /* 0x0000000107607824 */ /* 0x000fe200078e0289 */
[----:B------:R-:W-:Y:S04]  /*6e020*/  STL.64 [R1+0x328], R138 ;  /* 0x0003288a01007387 */ /* 0x000fe80000100a00 */
[----:B------:R3:W-:Y:S01]  /*6e030*/  STL.64 [R1+0x320], R118 ;  /* 0x0003207601007387 */ /* 0x0007e20000100a00 */
[----:B--2---:R-:W-:Y:S01]  /*6e040*/  LEA R10, P6, R116, R2, 0x2 ;  /* 0x00000002740a7211 */ /* 0x004fe200078c10ff */
[----:B------:R-:W-:-:S03]  /*6e050*/  IMAD.IADD R16, R96, 0x1, R136 ;  /* 0x0000000160107824 */ /* 0x000fc600078e0288 */
[-C--:B------:R-:W-:Y:S02]  /*6e060*/  LEA.HI.X.SX32 R11, R116, R3.reuse, 0x2, P6 ;  /* 0x00000003740b7211 */ /* 0x080fe400030f16ff */
[-C--:B------:R-:W-:Y:S02]  /*6e070*/  LEA R116, P5, R17, R2.reuse, 0x2 ;  /* 0x0000000211747211 */ /* 0x080fe400078a10ff */
[----:B---3--:R-:W-:Y:S01]  /*6e080*/  LEA R118, P3, R95, R2, 0x2 ;  /* 0x000000025f767211 */ /* 0x008fe200078610ff */
[----:B------:R2:W-:Y:S01]  /*6e090*/  STL.64 [R1+0x318], R10 ;  /* 0x0003180a01007387 */ /* 0x0005e20000100a00 */
[-C--:B------:R-:W-:Y:S02]  /*6e0a0*/  LEA.HI.X.SX32 R117, R17, R3.reuse, 0x2, P5 ;  /* 0x0000000311757211 */ /* 0x080fe400028f16ff */
[----:B------:R-:W-:Y:S01]  /*6e0b0*/  LEA.HI.X.SX32 R119, R95, R3, 0x2, P3 ;  /* 0x000000035f777211 */ /* 0x000fe200018f16ff */
[----:B------:R-:W-:-:S04]  /*6e0c0*/  IMAD.IADD R95, R16, 0x1, R131 ;  /* 0x00000001105f7824 */ /* 0x000fc800078e0283 */
[----:B------:R-:W-:Y:S01]  /*6e0d0*/  STL.64 [R1+0x310], R118 ;  /* 0x0003107601007387 */ /* 0x000fe20000100a00 */
[----:B------:R-:W-:Y:S01]  /*6e0e0*/  IMAD.IADD R17, R95, 0x1, R130 ;  /* 0x000000015f117824 */ /* 0x000fe200078e0282 */
[-C--:B--2---:R-:W-:Y:S02]  /*6e0f0*/  LEA R10, P6, R115, R2.reuse, 0x2 ;  /* 0x00000002730a7211 */ /* 0x084fe400078c10ff */
[----:B------:R2:W-:Y:S01]  /*6e100*/  STL.64 [R1+0x308], R116 ;  /* 0x0003087401007387 */ /* 0x0005e20000100a00 */
[----:B------:R-:W-:Y:S02]  /*6e110*/  LEA R130, P5, R65, R2, 0x2 ;  /* 0x0000000241827211 */ /* 0x000fe400078a10ff */
[-C--:B------:R-:W-:Y:S02]  /*6e120*/  LEA.HI.X.SX32 R11, R115, R3.reuse, 0x2, P6 ;  /* 0x00000003730b7211 */ /* 0x080fe400030f16ff */
[----:B------:R-:W-:-:S03]  /*6e130*/  LEA.HI.X.SX32 R131, R65, R3, 0x2, P5 ;  /* 0x0000000341837211 */ /* 0x000fc600028f16ff */
[----:B------:R3:W-:Y:S01]  /*6e140*/  STL.64 [R1+0x300], R10 ;  /* 0x0003000a01007387 */ /* 0x0007e20000100a00 */
[----:B--2---:R-:W-:-:S04]  /*6e150*/  LEA R116, P3, R19, R2, 0x2 ;  /* 0x0000000213747211 */ /* 0x004fc800078610ff */
[----:B------:R-:W-:Y:S01]  /*6e160*/  LEA.HI.X.SX32 R117, R19, R3, 0x2, P3 ;  /* 0x0000000313757211 */ /* 0x000fe200018f16ff */
[----:B------:R2:W-:Y:S01]  /*6e170*/  STL.64 [R1+0x22e0], R130 ;  /* 0x0022e08201007387 */ /* 0x0005e20000100a00 */
[----:B---3--:R-:W-:-:S03]  /*6e180*/  LEA R10, P6, R114, R2, 0x2 ;  /* 0x00000002720a7211 */ /* 0x008fc600078c10ff */
[----:B------:R3:W-:Y:S01]  /*6e190*/  STL.64 [R1+0x2f8], R116 ;  /* 0x0002f87401007387 */ /* 0x0007e20000100a00 */
[----:B------:R-:W-:Y:S02]  /*6e1a0*/  LEA.HI.X.SX32 R11, R114, R3, 0x2, P6 ;  /* 0x00000003720b7211 */ /* 0x000fe400030f16ff */
[----:B------:R-:W-:-:S03]  /*6e1b0*/  LEA R114, P5, R113, R2, 0x2 ;  /* 0x0000000271727211 */ /* 0x000fc600078a10ff */
[----:B------:R4:W-:Y:S01]  /*6e1c0*/  STL.64 [R1+0x2e8], R10 ;  /* 0x0002e80a01007387 */ /* 0x0009e20000100a00 */
[----:B------:R-:W-:Y:S01]  /*6e1d0*/  IMAD.IADD R19, R17, 0x1, R135 ;  /* 0x0000000111137824 */ /* 0x000fe200078e0287 */
[----:B--2---:R-:W2:Y:S01]  /*6e1e0*/  LDC R130, c[0x0][0x22c] ;  /* 0x00008b00ff827b82 */ /* 0x004ea20000000800 */
[CC--:B---3--:R-:W-:Y:S02]  /*6e1f0*/  LEA R116, P3, R94.reuse, R2.reuse, 0x2 ;  /* 0x000000025e747211 */ /* 0x0c8fe400078610ff */
[-C--:B------:R-:W-:Y:S02]  /*6e200*/  LEA.HI.X.SX32 R115, R113, R3.reuse, 0x2, P5 ;  /* 0x0000000371737211 */ /* 0x080fe400028f16ff */
[----:B------:R-:W-:Y:S02]  /*6e210*/  LEA.HI.X.SX32 R117, R94, R3, 0x2, P3 ;  /* 0x000000035e757211 */ /* 0x000fe400018f16ff */
[----:B----4-:R-:W-:-:S03]  /*6e220*/  LEA R10, P6, R67, R2, 0x2 ;  /* 0x00000002430a7211 */ /* 0x010fc600078c10ff */
[----:B------:R3:W-:Y:S01]  /*6e230*/  STL.64 [R1+0x2e0], R116 ;  /* 0x0002e07401007387 */ /* 0x0007e20000100a00 */
[----:B------:R-:W-:-:S03]  /*6e240*/  LEA.HI.X.SX32 R11, R67, R3, 0x2, P6 ;  /* 0x00000003430b7211 */ /* 0x000fc600030f16ff */
[----:B------:R4:W-:Y:S01]  /*6e250*/  STL.64 [R1+0x2d8], R114 ;  /* 0x0002d87201007387 */ /* 0x0009e20000100a00 */
[----:B------:R-:W-:-:S03]  /*6e260*/  IMAD.IADD R65, R19, 0x1, R134 ;  /* 0x0000000113417824 */ /* 0x000fc600078e0286 */
[----:B------:R1:W-:Y:S01]  /*6e270*/  STL.64 [R1+0x2d0], R10 ;  /* 0x0002d00a01007387 */ /* 0x0003e20000100a00 */
[-C--:B---3--:R-:W-:Y:S02]  /*6e280*/  LEA R116, P3, R69, R2.reuse, 0x2 ;  /* 0x0000000245747211 */ /* 0x088fe400078610ff */
[-C--:B----4-:R-:W-:Y:S02]  /*6e290*/  LEA R114, P5, R93, R2.reuse, 0x2 ;  /* 0x000000025d727211 */ /* 0x090fe400078a10ff */
[-C--:B------:R-:W-:Y:S02]  /*6e2a0*/  LEA.HI.X.SX32 R117, R69, R3.reuse, 0x2, P3 ;  /* 0x0000000345757211 */ /* 0x080fe400018f16ff */
[CC--:B-1----:R-:W-:Y:S02]  /*6e2b0*/  LEA R10, P6, R112.reuse, R2.reuse, 0x2 ;  /* 0x00000002700a7211 */ /* 0x0c2fe400078c10ff */
[-C--:B------:R-:W-:Y:S01]  /*6e2c0*/  LEA.HI.X.SX32 R115, R93, R3.reuse, 0x2, P5 ;  /* 0x000000035d737211 */ /* 0x080fe200028f16ff */
[----:B------:R-:W-:Y:S01]  /*6e2d0*/  IMAD.IADD R94, R65, 0x1, R133 ;  /* 0x00000001415e7824 */ /* 0x000fe200078e0285 */
[----:B------:R-:W-:Y:S01]  /*6e2e0*/  LEA.HI.X.SX32 R11, R112, R3, 0x2, P6 ;  /* 0x00000003700b7211 */ /* 0x000fe200030f16ff */
[----:B------:R-:W-:Y:S01]  /*6e2f0*/  STL.64 [R1+0x2c8], R116 ;  /* 0x0002c87401007387 */ /* 0x000fe20000100a00 */
[----:B------:R-:W-:Y:S01]  /*6e300*/  LEA R112, P5, R111, R2, 0x2 ;  /* 0x000000026f707211 */ /* 0x000fe200078a10ff */
[----:B------:R-:W-:-:S02]  /*6e310*/  IMAD.IADD R67, R94, 0x1, R132 ;  /* 0x000000015e437824 */ /* 0x000fc400078e0284 */
[----:B------:R1:W-:Y:S01]  /*6e320*/  STL.64 [R1+0x2c0], R114 ;  /* 0x0002c07201007387 */ /* 0x0003e20000100a00 */
[----:B------:R-:W-:-:S03]  /*6e330*/  LEA.HI.X.SX32 R113, R111, R3, 0x2, P5 ;  /* 0x000000036f717211 */ /* 0x000fc600028f16ff */
[----:B------:R3:W-:Y:S01]  /*6e340*/  STL.64 [R1+0x2b8], R10 ;  /* 0x0002b80a01007387 */ /* 0x0007e20000100a00 */
[----:B------:R-:W-:Y:S02]  /*6e350*/  IADD3 R69, R67, R129, RZ ;  /* 0x0000008143457210 */ /* 0x000fe40007ffe0ff */
[-C--:B-1----:R-:W-:Y:S02]  /*6e360*/  LEA R114, P3, R71, R2.reuse, 0x2 ;  /* 0x0000000247727211 */ /* 0x082fe400078610ff */
[----:B---3--:R-:W-:Y:S02]  /*6e370*/  LEA R10, P6, R73, R2, 0x2 ;  /* 0x00000002490a7211 */ /* 0x008fe400078c10ff */
[-C--:B------:R-:W-:Y:S02]  /*6e380*/  LEA.HI.X.SX32 R115, R71, R3.reuse, 0x2, P3 ;  /* 0x0000000347737211 */ /* 0x080fe400018f16ff */
[----:B------:R-:W-:Y:S01]  /*6e390*/  LEA.HI.X.SX32 R11, R73, R3, 0x2, P6 ;  /* 0x00000003490b7211 */ /* 0x000fe200030f16ff */
[----:B------:R-:W-:-:S02]  /*6e3a0*/  IMAD.IADD R93, R69, 0x1, R128 ;  /* 0x00000001455d7824 */ /* 0x000fc400078e0280 */
[----:B------:R1:W-:Y:S04]  /*6e3b0*/  STL.64 [R1+0x2b0], R114 ;  /* 0x0002b07201007387 */ /* 0x0003e80000100a00 */
[----:B------:R3:W-:Y:S01]  /*6e3c0*/  STL.64 [R1+0x2a8], R112 ;  /* 0x0002a87001007387 */ /* 0x0007e20000100a00 */
[----:B------:R-:W-:-:S03]  /*6e3d0*/  IMAD.IADD R71, R93, 0x1, R127 ;  /* 0x000000015d477824 */ /* 0x000fc600078e027f */
[----:B------:R4:W-:Y:S01]  /*6e3e0*/  STL.64 [R1+0x2a0], R10 ;  /* 0x0002a00a01007387 */ /* 0x0009e20000100a00 */
[CC--:B-1----:R-:W-:Y:S02]  /*6e3f0*/  LEA R114, P3, R92.reuse, R2.reuse, 0x2 ;  /* 0x000000025c727211 */ /* 0x0c2fe400078610ff */
[CC--:B---3--:R-:W-:Y:S02]  /*6e400*/  LEA R112, P5, R75.reuse, R2.reuse, 0x2 ;  /* 0x000000024b707211 */ /* 0x0c8fe400078a10ff */
[-C--:B------:R-:W-:Y:S02]  /*6e410*/  LEA.HI.X.SX32 R115, R92, R3.reuse, 0x2, P3 ;  /* 0x000000035c737211 */ /* 0x080fe400018f16ff */
[CC--:B----4-:R-:W-:Y:S02]  /*6e420*/  LEA R10, P6, R110.reuse, R2.reuse, 0x2 ;  /* 0x000000026e0a7211 */ /* 0x0d0fe400078c10ff */
        /* <DEDUP_REMOVED lines=9> */
[----:B------:R-:W-:Y:S01]  /*6e4c0*/  IMAD.IADD R75, R92, 0x1, R124 ;  /* 0x000000015c4b7824 */ /* 0x000fe200078e027c */
[-C--:B-1----:R-:W-:Y:S02]  /*6e4d0*/  LEA R112, P3, R77, R2.reuse, 0x2 ;  /* 0x000000024d707211 */ /* 0x082fe400078610ff */
[----:B---3--:R-:W-:Y:S02]  /*6e4e0*/  LEA R10, P6, R109, R2, 0x2 ;  /* 0x000000026d0a7211 */ /* 0x008fe400078c10ff */
[-C--:B------:R-:W-:Y:S02]  /*6e4f0*/  LEA.HI.X.SX32 R113, R77, R3.reuse, 0x2, P3 ;  /* 0x000000034d717211 */ /* 0x080fe400018f16ff */
[----:B------:R-:W-:Y:S01]  /*6e500*/  LEA.HI.X.SX32 R11, R109, R3, 0x2, P6 ;  /* 0x000000036d0b7211 */ /* 0x000fe200030f16ff */
[----:B------:R-:W-:Y:S02]  /*6e510*/  IMAD.IADD R77, R75, 0x1, R123 ;  /* 0x000000014b4d7824 */ /* 0x000fe400078e027b */
[----:B------:R1:W-:Y:S04]  /*6e520*/  STL.64 [R1+0x280], R112 ;  /* 0x0002807001007387 */ /* 0x0003e80000100a00 */
[----:B------:R3:W-:Y:S01]  /*6e530*/  STL.64 [R1+0x278], R110 ;  /* 0x0002786e01007387 */ /* 0x0007e20000100a00 */
[----:B------:R-:W-:-:S03]  /*6e540*/  IMAD.IADD R91, R77, 0x1, R122 ;  /* 0x000000014d5b7824 */ /* 0x000fc600078e027a */
[----:B------:R4:W-:Y:S01]  /*6e550*/  STL.64 [R1+0x270], R10 ;  /* 0x0002700a01007387 */ /* 0x0009e20000100a00 */
[CC--:B-1----:R-:W-:Y:S02]  /*6e560*/  LEA R112, P3, R0.reuse, R2.reuse, 0x2 ;  /* 0x0000000200707211 */ /* 0x0c2fe400078610ff */
[CC--:B---3--:R-:W-:Y:S02]  /*6e570*/  LEA R110, P5, R81.reuse, R2.reuse, 0x2 ;  /* 0x00000002516e7211 */ /* 0x0c8fe400078a10ff */
[-C--:B------:R-:W-:Y:S02]  /*6e580*/  LEA.HI.X.SX32 R113, R0, R3.reuse, 0x2, P3 ;  /* 0x0000000300717211 */ /* 0x080fe400018f16ff */
[C---:B----4-:R-:W-:Y:S02]  /*6e590*/  LEA R10, P6, R108.reuse, R2, 0x2 ;  /* 0x000000026c0a7211 */ /* 0x050fe400078c10ff */
[-C--:B------:R-:W-:Y:S01]  /*6e5a0*/  LEA.HI.X.SX32 R111, R81, R3.reuse, 0x2, P5 ;  /* 0x00000003516f7211 */ /* 0x080fe200028f16ff */
[----:B------:R-:W-:Y:S01]  /*6e5b0*/  IMAD.IADD R0, R91, 0x1, R57 ;  /* 0x000000015b007824 */ /* 0x000fe200078e0239 */
[----:B------:R-:W-:Y:S01]  /*6e5c0*/  LEA.HI.X.SX32 R11, R108, R3, 0x2, P6 ;  /* 0x000000036c0b7211 */ /* 0x000fe200030f16ff */
[----:B------:R-:W-:Y:S02]  /*6e5d0*/  STL.64 [R1+0x268], R112 ;  /* 0x0002687001007387 */ /* 0x000fe40000100a00 */
[----:B------:R-:W-:-:S02]  /*6e5e0*/  IMAD.IADD R81, R0, 0x1, R56 ;  /* 0x0000000100517824 */ /* 0x000fc400078e0238 */
[----:B------:R1:W-:Y:S01]  /*6e5f0*/  STL.64 [R1+0x260], R110 ;  /* 0x0002606e01007387 */ /* 0x0003e20000100a00 */
[----:B------:R-:W-:-:S03]  /*6e600*/  LEA R56, P6, R107, R2, 0x2 ;  /* 0x000000026b387211 */ /* 0x000fc600078c10ff */
[----:B------:R3:W-:Y:S01]  /*6e610*/  STL.64 [R1+0x258], R10 ;  /* 0x0002580a01007387 */ /* 0x0007e20000100a00 */
[-C--:B------:R-:W-:Y:S02]  /*6e620*/  LEA.HI.X.SX32 R57, R107, R3.reuse, 0x2, P6 ;  /* 0x000000036b397211 */ /* 0x080fe400030f16ff */
[CC--:B-1----:R-:W-:Y:S02]  /*6e630*/  LEA R110, P3, R90.reuse, R2.reuse, 0x2 ;  /* 0x000000025a6e7211 */ /* 0x0c2fe400078610ff */
[-C--:B---3--:R-:W-:Y:S02]  /*6e640*/  LEA R10, P5, R83, R2.reuse, 0x2 ;  /* 0x00000002530a7211 */ /* 0x088fe400078a10ff */
[-C--:B------:R-:W-:Y:S01]  /*6e650*/  LEA.HI.X.SX32 R111, R90, R3.reuse, 0x2, P3 ;  /* 0x000000035a6f7211 */ /* 0x080fe200018f16ff */
[----:B------:R-:W-:Y:S01]  /*6e660*/  IMAD.IADD R90, R81, 0x1, R121 ;  /* 0x00000001515a7824 */ /* 0x000fe200078e0279 */
[----:B------:R-:W-:Y:S02]  /*6e670*/  LEA.HI.X.SX32 R11, R83, R3, 0x2, P5 ;  /* 0x00000003530b7211 */ /* 0x000fe400028f16ff */
[-C--:B------:R-:W-:Y:S01]  /*6e680*/  LEA R154, P5, R89, R2.reuse, 0x2 ;  /* 0x00000002599a7211 */ /* 0x080fe200078a10ff */
[----:B------:R-:W-:Y:S01]  /*6e690*/  STL.64 [R1+0x250], R110 ;  /* 0x0002506e01007387 */ /* 0x000fe20000100a00 */
[----:B------:R-:W-:-:S02]  /*6e6a0*/  LEA R108, P3, R88, R2, 0x2 ;  /* 0x00000002586c7211 */ /* 0x000fc400078610ff */
[----:B------:R-:W-:Y:S01]  /*6e6b0*/  IADD3 R83, R90, R63, RZ ;  /* 0x0000003f5a537210 */ /* 0x000fe20007ffe0ff */
[----:B------:R-:W-:Y:S01]  /*6e6c0*/  STL.64 [R1+0x22b8], R56 ;  /* 0x0022b83801007387 */ /* 0x000fe20000100a00 */
[----:B------:R-:W-:-:S03]  /*6e6d0*/  LEA.HI.X.SX32 R155, R89, R3, 0x2, P5 ;  /* 0x00000003599b7211 */ /* 0x000fc600028f16ff */
[----:B------:R1:W-:Y:S01]  /*6e6e0*/  STL.64 [R1+0x248], R10 ;  /* 0x0002480a01007387 */ /* 0x0003e20000100a00 */
[-C--:B------:R-:W-:Y:S01]  /*6e6f0*/  LEA.HI.X.SX32 R109, R88, R3.reuse, 0x2, P3 ;  /* 0x00000003586d7211 */ /* 0x080fe200018f16ff */
[----:B------:R-:W-:Y:S01]  /*6e700*/  IMAD.IADD R88, R83, 0x1, R62 ;  /* 0x0000000153587824 */ /* 0x000fe200078e023e */
[-C--:B------:R-:W-:Y:S01]  /*6e710*/  LEA R62, P3, R85, R2.reuse, 0x2 ;  /* 0x00000002553e7211 */ /* 0x080fe200078610ff */
[----:B------:R-:W-:Y:S01]  /*6e720*/  STL.64 [R1+0x22b0], R154 ;  /* 0x0022b09a01007387 */ /* 0x000fe20000100a00 */
[CC--:B-1----:R-:W-:Y:S02]  /*6e730*/  LEA R10, P6, R106.reuse, R2.reuse, 0x2 ;  /* 0x000000026a0a7211 */ /* 0x0c2fe400078c10ff */
[----:B------:R-:W-:Y:S02]  /*6e740*/  LEA R56, P5, R105, R2, 0x2 ;  /* 0x0000000269387211 */ /* 0x000fe400078a10ff */
[-C--:B------:R-:W-:Y:S01]  /*6e750*/  LEA.HI.X.SX32 R11, R106, R3.reuse, 0x2, P6 ;  /* 0x000000036a0b7211 */ /* 0x080fe200030f16ff */
[----:B------:R-:W-:Y:S01]  /*6e760*/  STL.64 [R1+0x238], R108 ;  /* 0x0002386c01007387 */ /* 0x000fe20000100a00 */
[----:B------:R-:W-:-:S02]  /*6e770*/  LEA.HI.X.SX32 R63, R85, R3, 0x2, P3 ;  /* 0x00000003553f7211 */ /* 0x000fc400018f16ff */
[----:B------:R-:W-:Y:S01]  /*6e780*/  LEA.HI.X.SX32 R57, R105, R3, 0x2, P5 ;  /* 0x0000000369397211 */ /* 0x000fe200028f16ff */
[----:B------:R1:W-:Y:S01]  /*6e790*/  STL.64 [R1+0x228], R10 ;  /* 0x0002280a01007387 */ /* 0x0003e20000100a00 */
[----:B------:R-:W-:-:S03]  /*6e7a0*/  IMAD.IADD R89, R88, 0x1, R120 ;  /* 0x0000000158597824 */ /* 0x000fc600078e0278 */
[----:B------:R3:W-:Y:S01]  /*6e7b0*/  STL.64 [R1+0x220], R62 ;  /* 0x0002203e01007387 */ /* 0x0007e20000100a00 */
[----:B------:R-:W-:Y:S01]  /*6e7c0*/  IMAD.IADD R85, R89, 0x1, R61 ;  /* 0x0000000159557824 */ /* 0x000fe200078e023d */
[CC--:B-1----:R-:W-:Y:S02]  /*6e7d0*/  LEA R10, P6, R86.reuse, R2.reuse, 0x2 ;  /* 0x00000002560a7211 */ /* 0x0c2fe400078c10ff */
[----:B------:R1:W-:Y:S02]  /*6e7e0*/  STL.64 [R1+0x218], R56 ;  /* 0x0002183801007387 */ /* 0x0003e40000100a00 */
[-C--:B------:R-:W-:Y:S02]  /*6e7f0*/  LEA.HI.X.SX32 R11, R86, R3.reuse, 0x2, P6 ;  /* 0x00000003560b7211 */ /* 0x080fe400030f16ff */
[----:B---3--:R-:W-:Y:S01]  /*6e800*/  LEA R62, P3, R87, R2, 0x2 ;  /* 0x00000002573e7211 */ /* 0x008fe200078610ff */
[----:B------:R-:W-:Y:S02]  /*6e810*/  IMAD.IADD R86, R85, 0x1, R59 ;  /* 0x0000000155567824 */ /* 0x000fe400078e023b */
[----:B------:R3:W-:Y:S01]  /*6e820*/  STL.64 [R1+0x210], R10 ;  /* 0x0002100a01007387 */ /* 0x0007e20000100a00 */
[----:B------:R-:W-:-:S02]  /*6e830*/  LEA.HI.X.SX32 R63, R87, R3, 0x2, P3 ;  /* 0x00000003573f7211 */ /* 0x000fc400018f16ff */
[----:B-1----:R-:W-:-:S04]  /*6e840*/  LEA R56, P5, R80, R2, 0x2 ;  /* 0x0000000250387211 */ /* 0x002fc800078a10ff */
[-C--:B------:R-:W-:Y:S02]  /*6e850*/  LEA.HI.X.SX32 R57, R80, R3.reuse, 0x2, P5 ;  /* 0x0000000350397211 */ /* 0x080fe400028f16ff */
[-C--:B---3--:R-:W-:Y:S01]  /*6e860*/  LEA R10, P6, R104, R2.reuse, 0x2 ;  /* 0x00000002680a7211 */ /* 0x088fe200078c10ff */
[----:B------:R-:W-:Y:S01]  /*6e870*/  IMAD.IADD R87, R86, 0x1, R58 ;  /* 0x0000000156577824 */ /* 0x000fe200078e023a */
[----:B------:R-:W-:Y:S01]  /*6e880*/  STL.64 [R1+0x208], R62 ;  /* 0x0002083e01007387 */ /* 0x000fe20000100a00 */
[----:B------:R-:W-:Y:S02]  /*6e890*/  LEA R58, P3, R82, R2, 0x2 ;  /* 0x00000002523a7211 */ /* 0x000fe400078610ff */
[-C--:B------:R-:W-:Y:S01]  /*6e8a0*/  LEA.HI.X.SX32 R11, R104, R3.reuse, 0x2, P6 ;  /* 0x00000003680b7211 */ /* 0x080fe200030f16ff */
[----:B------:R1:W-:Y:S01]  /*6e8b0*/  STL.64 [R1+0x200], R56 ;  /* 0x0002003801007387 */ /* 0x0003e20000100a00 */
[----:B------:R-:W-:Y:S01]  /*6e8c0*/  IMAD.IADD R80, R87, 0x1, R60 ;  /* 0x0000000157507824 */ /* 0x000fe200078e023c */
[----:B------:R-:W-:-:S02]  /*6e8d0*/  LEA.HI.X.SX32 R59, R82, R3, 0x2, P3 ;  /* 0x00000003523b7211 */ /* 0x000fc400018f16ff */
[----:B------:R3:W-:Y:S01]  /*6e8e0*/  STL.64 [R1+0x1f8], R10 ;  /* 0x0001f80a01007387 */ /* 0x0007e20000100a00 */
[----:B------:R-:W-:Y:S01]  /*6e8f0*/  IMAD.IADD R82, R80, 0x1, R55 ;  /* 0x0000000150527824 */ /* 0x000fe200078e0237 */
[CC--:B-1----:R-:W-:Y:S02]  /*6e900*/  LEA R56, P5, R84.reuse, R2.reuse, 0x2 ;  /* 0x0000000254387211 */ /* 0x0c2fe400078a10ff */
[CC--:B---3--:R-:W-:Y:S02]  /*6e910*/  LEA R10, P6, R103.reuse, R2.reuse, 0x2 ;  /* 0x00000002670a7211 */ /* 0x0c8fe400078c10ff */
[-C--:B------:R-:W-:Y:S01]  /*6e920*/  LEA.HI.X.SX32 R57, R84, R3.reuse, 0x2, P5 ;  /* 0x0000000354397211 */ /* 0x080fe200028f16ff */
[----:B------:R-:W-:Y:S01]  /*6e930*/  STL.64 [R1+0x1f0], R58 ;  /* 0x0001f03a01007387 */ /* 0x000fe20000100a00 */
[----:B------:R-:W-:Y:S01]  /*6e940*/  LEA.HI.X.SX32 R11, R103, R3, 0x2, P6 ;  /* 0x00000003670b7211 */ /* 0x000fe200030f16ff */
[----:B------:R-:W-:Y:S02]  /*6e950*/  IMAD.IADD R84, R82, 0x1, R54 ;  /* 0x0000000152547824 */ /* 0x000fe400078e0236 */
[----:B------:R1:W-:Y:S01]  /*6e960*/  STL.64 [R1+0x1e8], R56 ;  /* 0x0001e83801007387 */ /* 0x0003e20000100a00 */
[----:B------:R-:W-:-:S03]  /*6e970*/  LEA R54, P5, R78, R2, 0x2 ;  /* 0x000000024e367211 */ /* 0x000fc600078a10ff */
[----:B------:R3:W-:Y:S01]  /*6e980*/  STL.64 [R1+0x1e0], R10 ;  /* 0x0001e00a01007387 */ /* 0x0007e20000100a00 */
[-C--:B------:R-:W-:Y:S02]  /*6e990*/  LEA.HI.X.SX32 R55, R78, R3.reuse, 0x2, P5 ;  /* 0x000000034e377211 */ /* 0x080fe400028f16ff */
[-C--:B-1----:R-:W-:Y:S02]  /*6e9a0*/  LEA R56, P3, R76, R2.reuse, 0x2 ;  /* 0x000000024c387211 */ /* 0x082fe400078610ff */
[----:B---3--:R-:W-:Y:S02]  /*6e9b0*/  LEA R10, P6, R102, R2, 0x2 ;  /* 0x00000002660a7211 */ /* 0x008fe400078c10ff */
[-C--:B------:R-:W-:Y:S01]  /*6e9c0*/  LEA.HI.X.SX32 R57, R76, R3.reuse, 0x2, P3 ;  /* 0x000000034c397211 */ /* 0x080fe200018f16ff */
[----:B------:R-:W-:Y:S01]  /*6e9d0*/  IMAD.IADD R76, R84, 0x1, R53 ;  /* 0x00000001544c7824 */ /* 0x000fe200078e0235 */
[----:B------:R-:W-:-:S03]  /*6e9e0*/  LEA.HI.X.SX32 R11, R102, R3, 0x2, P6 ;  /* 0x00000003660b7211 */ /* 0x000fc600030f16ff */
[----:B------:R-:W-:Y:S01]  /*6e9f0*/  STL.64 [R1+0x1d8], R56 ;  /* 0x0001d83801007387 */ /* 0x000fe20000100a00 */
[----:B------:R-:W-:Y:S01]  /*6ea00*/  IMAD.IADD R78, R76, 0x1, R52 ;  /* 0x000000014c4e7824 */ /* 0x000fe200078e0234 */
[CC--:B------:R-:W-:Y:S02]  /*6ea10*/  LEA R52, P5, R70.reuse, R2.reuse, 0x2 ;  /* 0x0000000246347211 */ /* 0x0c0fe400078a10ff */
[----:B------:R1:W-:Y:S04]  /*6ea20*/  STL.64 [R1+0x1d0], R54 ;  /* 0x0001d03601007387 */ /* 0x0003e80000100a00 */
[----:B------:R3:W-:Y:S01]  /*6ea30*/  STL.64 [R1+0x1c8], R10 ;  /* 0x0001c80a01007387 */ /* 0x0007e20000100a00 */
[----:B------:R-:W-:Y:S02]  /*6ea40*/  LEA.HI.X.SX32 R53, R70, R3, 0x2, P5 ;  /* 0x0000000346357211 */ /* 0x000fe400028f16ff */
[----:B-1----:R-:W-:-:S02]  /*6ea50*/  LEA R54, P3, R79, R2, 0x2 ;  /* 0x000000024f367211 */ /* 0x002fc400078610ff */
[-C--:B---3--:R-:W-:Y:S02]  /*6ea60*/  LEA R10, P6, R101, R2.reuse, 0x2 ;  /* 0x00000002650a7211 */ /* 0x088fe400078c10ff */
[----:B------:R-:W-:Y:S02]  /*6ea70*/  LEA.HI.X.SX32 R55, R79, R3, 0x2, P3 ;  /* 0x000000034f377211 */ /* 0x000fe400018f16ff */
[----:B------:R-:W-:Y:S02]  /*6ea80*/  IADD3 R79, R78, R51, RZ ;  /* 0x000000334e4f7210 */ /* 0x000fe40007ffe0ff */
[----:B------:R-:W-:Y:S01]  /*6ea90*/  LEA.HI.X.SX32 R11, R101, R3, 0x2, P6 ;  /* 0x00000003650b7211 */ /* 0x000fe200030f16ff */
[----:B------:R-:W-:Y:S02]  /*6eaa0*/  STL.64 [R1+0x1c0], R54 ;  /* 0x0001c03601007387 */ /* 0x000fe40000100a00 */
[----:B------:R-:W-:Y:S02]  /*6eab0*/  IMAD.IADD R70, R79, 0x1, R50 ;  /* 0x000000014f467824 */ /* 0x000fe400078e0232 */
[----:B------:R1:W-:Y:S01]  /*6eac0*/  STL.64 [R1+0x1b8], R52 ;  /* 0x0001b83401007387 */ /* 0x0003e20000100a00 */
[----:B------:R-:W-:-:S03]  /*6ead0*/  LEA R50, P5, R74, R2, 0x2 ;  /* 0x000000024a327211 */ /* 0x000fc600078a10ff */
[----:B------:R3:W-:Y:S01]  /*6eae0*/  STL.64 [R1+0x1b0], R10 ;  /* 0x0001b00a01007387 */ /* 0x0007e20000100a00 */
[-C--:B------:R-:W-:Y:S02]  /*6eaf0*/  LEA.HI.X.SX32 R51, R74, R3.reuse, 0x2, P5 ;  /* 0x000000034a337211 */ /* 0x080fe400028f16ff */
[-C--:B-1----:R-:W-:Y:S02]  /*6eb00*/  LEA R52, P3, R72, R2.reuse, 0x2 ;  /* 0x0000000248347211 */ /* 0x082fe400078610ff */
[-C--:B---3--:R-:W-:Y:S02]  /*6eb10*/  LEA R10, P6, R100, R2.reuse, 0x2 ;  /* 0x00000002640a7211 */ /* 0x088fe400078c10ff */
[-C--:B------:R-:W-:Y:S02]  /*6eb20*/  LEA.HI.X.SX32 R53, R72, R3.reuse, 0x2, P3 ;  /* 0x0000000348357211 */ /* 0x080fe400018f16ff */
[----:B------:R-:W-:Y:S01]  /*6eb30*/  LEA.HI.X.SX32 R11, R100, R3, 0x2, P6 ;  /* 0x00000003640b7211 */ /* 0x000fe200030f16ff */
[----:B------:R-:W-:Y:S01]  /*6eb40*/  IMAD.IADD R72, R70, 0x1, R49 ;  /* 0x0000000146487824 */ /* 0x000fe200078e0231 */
[-C--:B------:R-:W-:Y:S01]  /*6eb50*/  LEA R122, P3, R64, R2.reuse, 0x2 ;  /* 0x00000002407a7211 */ /* 0x080fe200078610ff */
[----:B------:R-:W-:Y:S01]  /*6eb60*/  STL.64 [R1+0x1a8], R52 ;  /* 0x0001a83401007387 */ /* 0x000fe20000100a00 */
[----:B------:R-:W-:Y:S01]  /*6eb70*/  LEA R124, P5, R99, R2, 0x2 ;  /* 0x00000002637c7211 */ /* 0x000fe200078a10ff */
[----:B------:R-:W-:-:S02]  /*6eb80*/  IMAD.IADD R74, R72, 0x1, R48 ;  /* 0x00000001484a7824 */ /* 0x000fc400078e0230 */
[----:B------:R-:W-:Y:S01]  /*6eb90*/  STL.64 [R1+0x1a0], R50 ;  /* 0x0001a03201007387 */ /* 0x000fe20000100a00 */
[----:B------:R-:W-:-:S03]  /*6eba0*/  LEA.HI.X.SX32 R123, R64, R3, 0x2, P3 ;  /* 0x00000003407b7211 */ /* 0x000fc600018f16ff */
[----:B------:R1:W-:Y:S01]  /*6ebb0*/  STL.64 [R1+0x198], R10 ;  /* 0x0001980a01007387 */ /* 0x0003e20000100a00 */
[----:B------:R-:W-:Y:S01]  /*6ebc0*/  LEA.HI.X.SX32 R125, R99, R3, 0x2, P5 ;  /* 0x00000003637d7211 */ /* 0x000fe200028f16ff */
[----:B------:R-:W-:Y:S01]  /*6ebd0*/  IMAD.IADD R64, R74, 0x1, R47 ;  /* 0x000000014a407824 */ /* 0x000fe200078e022f */
[-C--:B------:R-:W-:Y:S01]  /*6ebe0*/  LEA R48, P3, R68, R2.reuse, 0x2 ;  /* 0x0000000244307211 */ /* 0x080fe200078610ff */
[----:B------:R3:W-:Y:S01]  /*6ebf0*/  STL.64 [R1+0x2290], R122 ;  /* 0x0022907a01007387 */ /* 0x0007e20000100a00 */
[----:B-1----:R-:W-:-:S04]  /*6ec00*/  LEA R10, P6, R66, R2, 0x2 ;  /* 0x00000002420a7211 */ /* 0x002fc800078c10ff */
[-C--:B------:R-:W-:Y:S01]  /*6ec10*/  LEA.HI.X.SX32 R11, R66, R3.reuse, 0x2, P6 ;  /* 0x00000003420b7211 */ /* 0x080fe200030f16ff */
[----:B------:R-:W-:Y:S01]  /*6ec20*/  STL.64 [R1+0x2298], R124 ;  /* 0x0022987c01007387 */ /* 0x000fe20000100a00 */
[----:B------:R-:W-:Y:S01]  /*6ec30*/  IMAD.IADD R66, R64, 0x1, R46 ;  /* 0x0000000140427824 */ /* 0x000fe200078e022e */
[-C--:B------:R-:W-:Y:S01]  /*6ec40*/  LEA R46, P5, R4, R2.reuse, 0x2 ;  /* 0x00000002042e7211 */ /* 0x080fe200078a10ff */
[----:B---3--:R-:W1:Y:S01]  /*6ec50*/  LDC R123, c[0x0][0x22c] ;  /* 0x00008b00ff7b7b82 */ /* 0x008e620000000800 */
[----:B------:R3:W-:Y:S01]  /*6ec60*/  STL.64 [R1+0x180], R10 ;  /* 0x0001800a01007387 */ /* 0x0007e20000100a00 */
[-C--:B------:R-:W-:Y:S02]  /*6ec70*/  LEA.HI.X.SX32 R49, R68, R3.reuse, 0x2, P3 ;  /* 0x0000000344317211 */ /* 0x080fe400018f16ff */
[-C--:B------:R-:W-:Y:S02]  /*6ec80*/  LEA.HI.X.SX32 R47, R4, R3.reuse, 0x2, P5 ;  /* 0x00000003042f7211 */ /* 0x080fe400028f16ff */
[C---:B---3--:R-:W-:Y:S01]  /*6ec90*/  LEA R10, P6, R98.reuse, R2, 0x2 ;  /* 0x00000002620a7211 */ /* 0x048fe200078c10ff */
[----:B------:R-:W-:Y:S03]  /*6eca0*/  STL.64 [R1+0x178], R48 ;  /* 0x0001783001007387 */ /* 0x000fe60000100a00 */
[----:B------:R-:W-:Y:S01]  /*6ecb0*/  LEA.HI.X.SX32 R11, R98, R3, 0x2, P6 ;  /* 0x00000003620b7211 */ /* 0x000fe200030f16ff */
[----:B------:R3:W-:Y:S01]  /*6ecc0*/  STL.64 [R1+0x170], R46 ;  /* 0x0001702e01007387 */ /* 0x0007e20000100a00 */
[----:B------:R-:W-:-:S03]  /*6ecd0*/  IMAD.IADD R68, R66, 0x1, R45 ;  /* 0x0000000142447824 */ /* 0x000fc600078e022d */
[----:B------:R4:W-:Y:S01]  /*6ece0*/  STL.64 [R1+0x168], R10 ;  /* 0x0001680a01007387 */ /* 0x0009e20000100a00 */
[----:B------:R-:W-:Y:S01]  /*6ecf0*/  IMAD.IADD R4, R68, 0x1, R44 ;  /* 0x0000000144047824 */ /* 0x000fe200078e022c */
[CC--:B---3--:R-:W-:Y:S02]  /*6ed00*/  LEA R46, P3, R6.reuse, R2.reuse, 0x2 ;  /* 0x00000002062e7211 */ /* 0x0c8fe400078610ff */
[CC--:B----4-:R-:W-:Y:S02]  /*6ed10*/  LEA R10, P6, R97.reuse, R2.reuse, 0x2 ;  /* 0x00000002610a7211 */ /* 0x0d0fe400078c10ff */
[-C--:B------:R-:W-:Y:S02]  /*6ed20*/  LEA.HI.X.SX32 R47, R6, R3.reuse, 0x2, P3 ;  /* 0x00000003062f7211 */ /* 0x080fe400018f16ff */
[-C--:B------:R-:W-:Y:S01]  /*6ed30*/  LEA.HI.X.SX32 R11, R97, R3.reuse, 0x2, P6 ;  /* 0x00000003610b7211 */ /* 0x080fe200030f16ff */
[----:B------:R-:W-:Y:S01]  /*6ed40*/  IMAD.IADD R6, R4, 0x1, R43 ;  /* 0x0000000104067824 */ /* 0x000fe200078e022b */
[CC--:B------:R-:W-:Y:S01]  /*6ed50*/  LEA R44, P5, R18.reuse, R2.reuse, 0x2 ;  /* 0x00000002122c7211 */ /* 0x0c0fe200078a10ff */
[----:B------:R-:W-:Y:S03]  /*6ed60*/  STL.64 [R1+0x160], R46 ;  /* 0x0001602e01007387 */ /* 0x000fe60000100a00 */
[----:B------:R-:W-:Y:S01]  /*6ed70*/  LEA.HI.X.SX32 R45, R18, R3, 0x2, P5 ;  /* 0x00000003122d7211 */ /* 0x000fe200028f16ff */
[----:B------:R3:W-:Y:S01]  /*6ed80*/  STL.64 [R1+0x150], R10 ;  /* 0x0001500a01007387 */ /* 0x0007e20000100a00 */
[----:B------:R-:W-:Y:S01]  /*6ed90*/  IMAD.IADD R18, R6, 0x1, R42 ;  /* 0x0000000106127824 */ /* 0x000fe200078e022a */
[----:B------:R-:W-:-:S02]  /*6eda0*/  LEA R162, P5, R7, R2, 0x2 ;  /* 0x0000000207a27211 */ /* 0x000fc400078a10ff */
[----:B---3--:R-:W-:-:S04]  /*6edb0*/  LEA R10, P3, R5, R2, 0x2 ;  /* 0x00000002050a7211 */ /* 0x008fc800078610ff */
[-C--:B------:R-:W-:Y:S01]  /*6edc0*/  LEA.HI.X.SX32 R11, R5, R3.reuse, 0x2, P3 ;  /* 0x00000003050b7211 */ /* 0x080fe200018f16ff */
[----:B------:R-:W-:Y:S01]  /*6edd0*/  IMAD.IADD R5, R18, 0x1, R41 ;  /* 0x0000000112057824 */ /* 0x000fe200078e0229 */
[-C--:B------:R-:W-:Y:S02]  /*6ede0*/  LEA R164, P6, R96, R2.reuse, 0x2 ;  /* 0x0000000260a47211 */ /* 0x080fe400078c10ff */
[-C--:B------:R-:W-:Y:S02]  /*6edf0*/  LEA.HI.X.SX32 R163, R7, R3.reuse, 0x2, P5 ;  /* 0x0000000307a37211 */ /* 0x080fe400028f16ff */
[----:B------:R-:W-:Y:S02]  /*6ee00*/  LEA R166, P3, R16, R2, 0x2 ;  /* 0x0000000210a67211 */ /* 0x000fe400078610ff */
[----:B------:R-:W-:Y:S02]  /*6ee10*/  IADD3 R7, R5, R40, RZ ;  /* 0x0000002805077210 */ /* 0x000fe40007ffe0ff */
[----:B------:R-:W-:-:S02]  /*6ee20*/  LEA.HI.X.SX32 R165, R96, R3, 0x2, P6 ;  /* 0x0000000360a57211 */ /* 0x000fc400030f16ff */
[-C--:B------:R-:W-:Y:S02]  /*6ee30*/  LEA R146, P6, R17, R2.reuse, 0x2 ;  /* 0x0000000211927211 */ /* 0x080fe400078c10ff */
[-C--:B------:R-:W-:Y:S01]  /*6ee40*/  LEA.HI.X.SX32 R167, R16, R3.reuse, 0x2, P3 ;  /* 0x0000000310a77211 */ /* 0x080fe200018f16ff */
[----:B------:R-:W-:Y:S01]  /*6ee50*/  IMAD.IADD R16, R7, 0x1, R39 ;  /* 0x0000000107107824 */ /* 0x000fe200078e0227 */
[-C--:B------:R-:W-:Y:S02]  /*6ee60*/  LEA R144, P5, R95, R2.reuse, 0x2 ;  /* 0x000000025f907211 */ /* 0x080fe400078a10ff */
[-C--:B------:R-:W-:Y:S01]  /*6ee70*/  LEA.HI.X.SX32 R147, R17, R3.reuse, 0x2, P6 ;  /* 0x0000000311937211 */ /* 0x080fe200030f16ff */
[----:B------:R-:W-:Y:S01]  /*6ee80*/  IMAD.IADD R17, R16, 0x1, R38 ;  /* 0x0000000110117824 */ /* 0x000fe200078e0226 */
[----:B------:R-:W-:Y:S02]  /*6ee90*/  LEA R156, P3, R19, R2, 0x2 ;  /* 0x00000002139c7211 */ /* 0x000fe400078610ff */
[----:B------:R-:W-:-:S02]  /*6eea0*/  LEA.HI.X.SX32 R145, R95, R3, 0x2, P5 ;  /* 0x000000035f917211 */ /* 0x000fc400028f16ff */
[-C--:B------:R-:W-:Y:S02]  /*6eeb0*/  LEA R158, P5, R65, R2.reuse, 0x2 ;  /* 0x00000002419e7211 */ /* 0x080fe400078a10ff */
[-C--:B------:R-:W-:Y:S01]  /*6eec0*/  LEA.HI.X.SX32 R157, R19, R3.reuse, 0x2, P3 ;  /* 0x00000003139d7211 */ /* 0x080fe200018f16ff */
[----:B------:R-:W-:Y:S01]  /*6eed0*/  IMAD.IADD R19, R17, 0x1, R37 ;  /* 0x0000000111137824 */ /* 0x000fe200078e0225 */
[-C--:B------:R-:W-:Y:S02]  /*6eee0*/  LEA.HI.X.SX32 R159, R65, R3.reuse, 0x2, P5 ;  /* 0x00000003419f7211 */ /* 0x080fe400028f16ff */
[-C--:B------:R-:W-:Y:S01]  /*6eef0*/  LEA R140, P3, R67, R2.reuse, 0x2 ;  /* 0x00000002438c7211 */ /* 0x080fe200078610ff */
[----:B------:R-:W-:Y:S01]  /*6ef00*/  IMAD.IADD R65, R19, 0x1, R31 ;  /* 0x0000000113417824 */ /* 0x000fe200078e021f */
[----:B------:R-:W-:Y:S02]  /*6ef10*/  LEA R142, P5, R69, R2, 0x2 ;  /* 0x00000002458e7211 */ /* 0x000fe400078a10ff */
[-C--:B------:R-:W-:Y:S01]  /*6ef20*/  LEA.HI.X.SX32 R141, R67, R3.reuse, 0x2, P3 ;  /* 0x00000003438d7211 */ /* 0x080fe200018f16ff */
[----:B------:R-:W-:Y:S01]  /*6ef30*/  IMAD.IADD R67, R65, 0x1, R29 ;  /* 0x0000000141437824 */ /* 0x000fe200078e021d */
[----:B------:R-:W-:-:S02]  /*6ef40*/  LEA.HI.X.SX32 R143, R69, R3, 0x2, P5 ;  /* 0x00000003458f7211 */ /* 0x000fc400028f16ff */
[-C--:B------:R-:W-:Y:S01]  /*6ef50*/  LEA R138, P3, R71, R2.reuse, 0x2 ;  /* 0x00000002478a7211 */ /* 0x080fe200078610ff */
[----:B------:R-:W-:Y:S01]  /*6ef60*/  IMAD.IADD R69, R67, 0x1, R28 ;  /* 0x0000000143457824 */ /* 0x000fe200078e021c */
[-C--:B------:R-:W-:Y:S02]  /*6ef70*/  LEA R152, P5, R73, R2.reuse, 0x2 ;  /* 0x0000000249987211 */ /* 0x080fe400078a10ff */
[-C--:B------:R-:W-:Y:S01]  /*6ef80*/  LEA.HI.X.SX32 R139, R71, R3.reuse, 0x2, P3 ;  /* 0x00000003478b7211 */ /* 0x080fe200018f16ff */
[----:B------:R-:W-:Y:S01]  /*6ef90*/  IMAD.IADD R71, R69, 0x1, R25 ;  /* 0x0000000145477824 */ /* 0x000fe200078e0219 */
[----:B------:R-:W-:Y:S02]  /*6efa0*/  LEA.HI.X.SX32 R153, R73, R3, 0x2, P5 ;  /* 0x0000000349997211 */ /* 0x000fe400028f16ff */
[-C--:B------:R-:W-:Y:S01]  /*6efb0*/  LEA R132, P3, R75, R2.reuse, 0x2 ;  /* 0x000000024b847211 */ /* 0x080fe200078610ff */
[----:B------:R-:W-:Y:S01]  /*6efc0*/  IMAD.IADD R73, R71, 0x1, R23 ;  /* 0x0000000147497824 */ /* 0x000fe200078e0217 */
[----:B------:R-:W-:-:S02]  /*6efd0*/  LEA R134, P5, R77, R2, 0x2 ;  /* 0x000000024d867211 */ /* 0x000fc400078a10ff */
[-C--:B------:R-:W-:Y:S01]  /*6efe0*/  LEA.HI.X.SX32 R133, R75, R3.reuse, 0x2, P3 ;  /* 0x000000034b857211 */ /* 0x080fe200018f16ff */
[----:B------:R-:W-:Y:S01]  /*6eff0*/  IMAD.IADD R75, R73, 0x1, R21 ;  /* 0x00000001494b7824 */ /* 0x000fe200078e0215 */
[CC--:B------:R-:W-:Y:S02]  /*6f000*/  LEA R160, P6, R94.reuse, R2.reuse, 0x2 ;  /* 0x000000025ea07211 */ /* 0x0c0fe400078c10ff */
[-C--:B------:R-:W-:Y:S01]  /*6f010*/  LEA.HI.X.SX32 R135, R77, R3.reuse, 0x2, P5 ;  /* 0x000000034d877211 */ /* 0x080fe200028f16ff */
[----:B------:R-:W-:Y:S01]  /*6f020*/  IMAD.IADD R77, R75, 0x1, R20 ;  /* 0x000000014b4d7824 */ /* 0x000fe200078e0214 */
[----:B------:R-:W-:Y:S02]  /*6f030*/  LEA.HI.X.SX32 R161, R94, R3, 0x2, P6 ;  /* 0x000000035ea17211 */ /* 0x000fe400030f16ff */
[-C--:B------:R-:W-:Y:S02]  /*6f040*/  LEA R126, P3, R0, R2.reuse, 0x2 ;  /* 0x00000002007e7211 */ /* 0x080fe400078610ff */
[----:B------:R-:W-:-:S02]  /*6f050*/  LEA R136, P6, R93, R2, 0x2 ;  /* 0x000000025d887211 */ /* 0x000fc400078c10ff */
[-C--:B------:R-:W-:Y:S02]  /*6f060*/  LEA.HI.X.SX32 R127, R0, R3.reuse, 0x2, P3 ;  /* 0x00000003007f7211 */ /* 0x080fe400018f16ff */
[----:B------:R-:W-:Y:S02]  /*6f070*/  LEA.HI.X.SX32 R137, R93, R3, 0x2, P6 ;  /* 0x000000035d897211 */ /* 0x000fe400030f16ff */
[-C--:B------:R-:W-:Y:S02]  /*6f080*/  LEA R58, P5, R81, R2.reuse, 0x2 ;  /* 0x00000002513a7211 */ /* 0x080fe400078a10ff */
[----:B------:R-:W-:Y:S02]  /*6f090*/  IADD3 R0, R77, R13, RZ ;  /* 0x0000000d4d007210 */ /* 0x000fe40007ffe0ff */
[-C--:B------:R-:W-:Y:S02]  /*6f0a0*/  LEA R128, P6, R92, R2.reuse, 0x2 ;  /* 0x000000025c807211 */ /* 0x080fe400078c10ff */
[----:B------:R-:W-:Y:S01]  /*6f0b0*/  LEA.HI.X.SX32 R59, R81, R3, 0x2, P5 ;  /* 0x00000003513b7211 */ /* 0x000fe200028f16ff */
[----:B------:R-:W-:Y:S01]  /*6f0c0*/  IMAD.IADD R81, R0, 0x1, R12 ;  /* 0x0000000100517824 */ /* 0x000fe200078e020c */
[----:B------:R-:W-:-:S02]  /*6f0d0*/  LEA R62, P3, R83, R2, 0x2 ;  /* 0x00000002533e7211 */ /* 0x000fc400078610ff */
[-C--:B------:R-:W-:Y:S02]  /*6f0e0*/  LEA.HI.X.SX32 R129, R92, R3.reuse, 0x2, P6 ;  /* 0x000000035c817211 */ /* 0x080fe400030f16ff */
[-C--:B------:R-:W-:Y:S02]  /*6f0f0*/  LEA R120, P6, R91, R2.reuse, 0x2 ;  /* 0x000000025b787211 */ /* 0x080fe400078c10ff */
[-C--:B------:R-:W-:Y:S01]  /*6f100*/  LEA.HI.X.SX32 R63, R83, R3.reuse, 0x2, P3 ;  /* 0x00000003533f7211 */ /* 0x080fe200018f16ff */
[----:B------:R-:W-:Y:S01]  /*6f110*/  IMAD.IADD R83, R81, 0x1, R22 ;  /* 0x0000000151537824 */ /* 0x000fe200078e0216 */
[----:B------:R-:W-:Y:S02]  /*6f120*/  LEA.HI.X.SX32 R121, R91, R3, 0x2, P6 ;  /* 0x000000035b797211 */ /* 0x000fe400030f16ff */
[----:B------:R-:W-:Y:S01]  /*6f130*/  LEA R60, P6, R90, R2, 0x2 ;  /* 0x000000025a3c7211 */ /* 0x000fe200078c10ff */
[----:B------:R-:W-:-:S03]  /*6f140*/  IMAD.IADD R91, R83, 0x1, R15 ;  /* 0x00000001535b7824 */ /* 0x000fc600078e020f */
[----:B------:R-:W-:Y:S01]  /*6f150*/  LEA.HI.X.SX32 R61, R90, R3, 0x2, P6 ;  /* 0x000000035a3d7211 */ /* 0x000fe200030f16ff */
[----:B------:R-:W-:Y:S01]  /*6f160*/  IMAD.IADD R90, R91, 0x1, R14 ;  /* 0x000000015b5a7824 */ /* 0x000fe200078e020e */
[----:B------:R-:W-:-:S04]  /*6f170*/  LEA R12, P6, R89, R2, 0x2 ;  /* 0x00000002590c7211 */ /* 0x000fc800078c10ff */
[----:B------:R-:W-:Y:S01]  /*6f180*/  LEA.HI.X.SX32 R13, R89, R3, 0x2, P6 ;  /* 0x00000003590d7211 */ /* 0x000fe200030f16ff */
        /* <DEDUP_REMOVED lines=9> */
[----:B------:R-:W-:Y:S02]  /*6f220*/  IMAD.IADD R107, R105, 0x1, R228 ;  /* 0x00000001696b7824 */ /* 0x000fe400078e02e4 */
[----:B------:R-:W3:Y:S02]  /*6f230*/  LDC R228, c[0x0][0x248] ;  /* 0x00009200ffe47b82 */ /* 0x000ee40000000800 */
[----:B---3--:R-:W-:-:S06]  /*6f240*/  IMAD.IADD R109, R107, 0x1, R228 ;  /* 0x000000016b6d7824 */ /* 0x008fcc00078e02e4 */
        /* <DEDUP_REMOVED lines=13> */
[----:B---3--:R-:W-:-:S06]  /*6f320*/  IADD3 R151, R149, R228, RZ ;  /* 0x000000e495977210 */ /* 0x008fcc0007ffe0ff */
[----:B------:R-:W3:Y:S01]  /*6f330*/  LDC R228, c[0x0][0x248] ;  /* 0x00009200ffe47b82 */ /* 0x000ee20000000800 */
[CC--:B------:R-:W-:Y:S02]  /*6f340*/  LEA R20, P5, R88.reuse, R2.reuse, 0x2 ;  /* 0x0000000258147211 */ /* 0x0c0fe400078a10ff */
[-C--:B------:R-:W-:Y:S02]  /*6f350*/  LEA R48, P3, R85, R2.reuse, 0x2 ;  /* 0x0000000255307211 */ /* 0x080fe400078610ff */
[----:B------:R-:W-:Y:S01]  /*6f360*/  LEA.HI.X.SX32 R21, R88, R3, 0x2, P5 ;  /* 0x0000000358157211 */ /* 0x000fe200028f16ff */
[----:B---3--:R-:W-:Y:S02]  /*6f370*/  IMAD.IADD R169, R151, 0x1, R228 ;  /* 0x0000000197a97824 */ /* 0x008fe400078e02e4 */
[----:B------:R-:W3:Y:S01]  /*6f380*/  LDC R228, c[0x0][0x248] ;  /* 0x00009200ffe47b82 */ /* 0x000ee20000000800 */
[-C--:B------:R-:W-:Y:S02]  /*6f390*/  LEA R50, P5, R86, R2.reuse, 0x2 ;  /* 0x0000000256327211 */ /* 0x080fe400078a10ff */
[----:B------:R-:W-:-:S02]  /*6f3a0*/  LEA R22, P6, R87, R2, 0x2 ;  /* 0x0000000257167211 */ /* 0x000fc400078c10ff */
[-C--:B------:R-:W-:Y:S02]  /*6f3b0*/  LEA.HI.X.SX32 R49, R85, R3.reuse, 0x2, P3 ;  /* 0x0000000355317211 */ /* 0x080fe400018f16ff */
[-C--:B------:R-:W-:Y:S02]  /*6f3c0*/  LEA.HI.X.SX32 R51, R86, R3.reuse, 0x2, P5 ;  /* 0x0000000356337211 */ /* 0x080fe400028f16ff */
[-C--:B------:R-:W-:Y:S02]  /*6f3d0*/  LEA R14, P3, R80, R2.reuse, 0x2 ;  /* 0x00000002500e7211 */ /* 0x080fe400078610ff */
[----:B------:R-:W-:Y:S02]  /*6f3e0*/  LEA.HI.X.SX32 R23, R87, R3, 0x2, P6 ;  /* 0x0000000357177211 */ /* 0x000fe400030f16ff */
[-C--:B------:R-:W-:Y:S02]  /*6f3f0*/  LEA R52, P5, R82, R2.reuse, 0x2 ;  /* 0x0000000252347211 */ /* 0x080fe400078a10ff */
[----:B------:R-:W-:-:S02]  /*6f400*/  LEA R24, P6, R84, R2, 0x2 ;  /* 0x0000000254187211 */ /* 0x000fc400078c10ff */
[-C--:B------:R-:W-:Y:S02]  /*6f410*/  LEA.HI.X.SX32 R15, R80, R3.reuse, 0x2, P3 ;  /* 0x00000003500f7211 */ /* 0x080fe400018f16ff */
[-C--:B------:R-:W-:Y:S02]  /*6f420*/  LEA.HI.X.SX32 R53, R82, R3.reuse, 0x2, P5 ;  /* 0x0000000352357211 */ /* 0x080fe400028f16ff */
[-C--:B------:R-:W-:Y:S01]  /*6f430*/  LEA R28, P3, R76, R2.reuse, 0x2 ;  /* 0x000000024c1c7211 */ /* 0x080fe200078610ff */
[----:B---3--:R-:W-:Y:S02]  /*6f440*/  IMAD.IADD R171, R169, 0x1, R228 ;  /* 0x00000001a9ab7824 */ /* 0x008fe400078e02e4 */
[----:B------:R-:W3:Y:S01]  /*6f450*/  LDC R228, c[0x0][0x248] ;  /* 0x00009200ffe47b82 */ /* 0x000ee20000000800 */
[----:B------:R-:W-:Y:S02]  /*6f460*/  LEA.HI.X.SX32 R25, R84, R3, 0x2, P6 ;  /* 0x0000000354197211 */ /* 0x000fe400030f16ff */
[----:B------:R-:W-:-:S02]  /*6f470*/  LEA R54, P5, R78, R2, 0x2 ;  /* 0x000000024e367211 */ /* 0x000fc400078a10ff */
[CC--:B------:R-:W-:Y:S02]  /*6f480*/  LEA R26, P6, R79.reuse, R2.reuse, 0x2 ;  /* 0x000000024f1a7211 */ /* 0x0c0fe400078c10ff */
[-C--:B------:R-:W-:Y:S02]  /*6f490*/  LEA.HI.X.SX32 R29, R76, R3.reuse, 0x2, P3 ;  /* 0x000000034c1d7211 */ /* 0x080fe400018f16ff */
[-C--:B------:R-:W-:Y:S02]  /*6f4a0*/  LEA.HI.X.SX32 R55, R78, R3.reuse, 0x2, P5 ;  /* 0x000000034e377211 */ /* 0x080fe400028f16ff */
[-C--:B------:R-:W-:Y:S02]  /*6f4b0*/  LEA R30, P3, R70, R2.reuse, 0x2 ;  /* 0x00000002461e7211 */ /* 0x080fe400078610ff */
[----:B------:R-:W-:Y:S02]  /*6f4c0*/  LEA.HI.X.SX32 R27, R79, R3, 0x2, P6 ;  /* 0x000000034f1b7211 */ /* 0x000fe400030f16ff */
[----:B------:R-:W-:-:S02]  /*6f4d0*/  LEA R40, P5, R72, R2, 0x2 ;  /* 0x0000000248287211 */ /* 0x000fc400078a10ff */
[-C--:B------:R-:W-:Y:S01]  /*6f4e0*/  LEA R42, P6, R74, R2.reuse, 0x2 ;  /* 0x000000024a2a7211 */ /* 0x080fe200078c10ff */
[----:B------:R4:W-:Y:S01]  /*6f4f0*/  STL.64 [R1+0x158], R44 ;  /* 0x0001582c01007387 */ /* 0x0009e20000100a00 */
[-C--:B------:R-:W-:Y:S02]  /*6f500*/  LEA.HI.X.SX32 R31, R70, R3.reuse, 0x2, P3 ;  /* 0x00000003461f7211 */ /* 0x080fe400018f16ff */
[-C--:B------:R-:W-:Y:S02]  /*6f510*/  LEA.HI.X.SX32 R41, R72, R3.reuse, 0x2, P5 ;  /* 0x0000000348297211 */ /* 0x080fe400028f16ff */
[----:B------:R-:W-:Y:S02]  /*6f520*/  LEA.HI.X.SX32 R43, R74, R3, 0x2, P6 ;  /* 0x000000034a2b7211 */ /* 0x000fe400030f16ff */
[-C--:B------:R-:W-:Y:S02]  /*6f530*/  LEA R36, P5, R66, R2.reuse, 0x2 ;  /* 0x0000000242247211 */ /* 0x080fe400078a10ff */
[----:B------:R-:W-:-:S02]  /*6f540*/  LEA R32, P6, R68, R2, 0x2 ;  /* 0x0000000244207211 */ /* 0x000fc400078c10ff */
[-C--:B----4-:R-:W-:Y:S02]  /*6f550*/  LEA R44, P3, R64, R2.reuse, 0x2 ;  /* 0x00000002402c7211 */ /* 0x090fe400078610ff */
[-C--:B------:R-:W-:Y:S02]  /*6f560*/  LEA.HI.X.SX32 R37, R66, R3.reuse, 0x2, P5 ;  /* 0x0000000342257211 */ /* 0x080fe400028f16ff */
[-C--:B------:R-:W-:Y:S02]  /*6f570*/  LEA.HI.X.SX32 R45, R64, R3.reuse, 0x2, P3 ;  /* 0x00000003402d7211 */ /* 0x080fe400018f16ff */
[-C--:B------:R-:W-:Y:S02]  /*6f580*/  LEA R46, P3, R4, R2.reuse, 0x2 ;  /* 0x00000002042e7211 */ /* 0x080fe400078610ff */
[----:B------:R-:W-:Y:S02]  /*6f590*/  LEA.HI.X.SX32 R33, R68, R3, 0x2, P6 ;  /* 0x0000000344217211 */ /* 0x000fe400030f16ff */
[----:B------:R-:W-:-:S02]  /*6f5a0*/  LEA R38, P5, R6, R2, 0x2 ;  /* 0x0000000206267211 */ /* 0x000fc400078a10ff */
[-C--:B------:R-:W-:Y:S02]  /*6f5b0*/  LEA R34, P6, R18, R2.reuse, 0x2 ;  /* 0x0000000212227211 */ /* 0x080fe400078c10ff */
[-C--:B------:R-:W-:Y:S02]  /*6f5c0*/  LEA.HI.X.SX32 R47, R4, R3.reuse, 0x2, P3 ;  /* 0x00000003042f7211 */ /* 0x080fe400018f16ff */
[-C--:B------:R-:W-:Y:S02]  /*6f5d0*/  LEA.HI.X.SX32 R39, R6, R3.reuse, 0x2, P5 ;  /* 0x0000000306277211 */ /* 0x080fe400028f16ff */
[-C--:B------:R-:W-:Y:S01]  /*6f5e0*/  LEA R250, P3, R5, R2.reuse, 0x2 ;  /* 0x0000000205fa7211 */ /* 0x080fe200078610ff */
[----:B---3--:R-:W-:Y:S01]  /*6f5f0*/  IMAD.IADD R173, R171, 0x1, R228 ;  /* 0x00000001abad7824 */ /* 0x008fe200078e02e4 */
[----:B------:R-:W-:Y:S01]  /*6f600*/  LEA.HI.X.SX32 R35, R18, R3, 0x2, P6 ;  /* 0x0000000312237211 */ /* 0x000fe200030f16ff */
[----:B------:R-:W3:Y:S01]  /*6f610*/  LDC R228, c[0x0][0x248] ;  /* 0x00009200ffe47b82 */ /* 0x000ee20000000800 */
[----:B------:R-:W-:-:S02]  /*6f620*/  LEA R4, P5, R7, R2, 0x2 ;  /* 0x0000000207047211 */ /* 0x000fc400078a10ff */
[CC--:B------:R-:W-:Y:S02]  /*6f630*/  LEA R6, P6, R16.reuse, R2.reuse, 0x2 ;  /* 0x0000000210067211 */ /* 0x0c0fe400078c10ff */
[-C--:B------:R-:W-:Y:S02]  /*6f640*/  LEA.HI.X.SX32 R251, R5, R3.reuse, 0x2, P3 ;  /* 0x0000000305fb7211 */ /* 0x080fe400018f16ff */
[-C--:B------:R-:W-:Y:S02]  /*6f650*/  LEA.HI.X.SX32 R5, R7, R3.reuse, 0x2, P5 ;  /* 0x0000000307057211 */ /* 0x080fe400028f16ff */
[----:B------:R-:W-:Y:S02]  /*6f660*/  LEA.HI.X.SX32 R7, R16, R3, 0x2, P6 ;  /* 0x0000000310077211 */ /* 0x000fe400030f16ff */
[----:B------:R-:W-:-:S04]  /*6f670*/  LEA R16, P3, R17, R2, 0x2 ;  /* 0x0000000211107211 */ /* 0x000fc800078610ff */
[----:B------:R-:W-:Y:S02]  /*6f680*/  LEA.HI.X.SX32 R17, R17, R3, 0x2, P3 ;  /* 0x0000000311117211 */ /* 0x000fe400018f16ff */
[----:B------:R-:W-:-:S04]  /*6f690*/  LEA R66, P3, R67, R2, 0x2 ;  /* 0x0000000243427211 */ /* 0x000fc800078610ff */
[----:B------:R-:W-:Y:S02]  /*6f6a0*/  LEA.HI.X.SX32 R67, R67, R3, 0x2, P3 ;  /* 0x0000000343437211 */ /* 0x000fe400018f16ff */
[----:B------:R-:W-:-:S04]  /*6f6b0*/  LEA R72, P3, R73, R2, 0x2 ;  /* 0x0000000249487211 */ /* 0x000fc800078610ff */
[----:B------:R-:W-:Y:S02]  /*6f6c0*/  LEA.HI.X.SX32 R73, R73, R3, 0x2, P3 ;  /* 0x0000000349497211 */ /* 0x000fe400018f16ff */
[----:B------:R-:W-:-:S04]  /*6f6d0*/  LEA R78, P3, R0, R2, 0x2 ;  /* 0x00000002004e7211 */ /* 0x000fc800078610ff */
[----:B------:R-:W-:Y:S01]  /*6f6e0*/  LEA.HI.X.SX32 R79, R0, R3, 0x2, P3 ;  /* 0x00000003004f7211 */ /* 0x000fe200018f16ff */
[----:B---3--:R-:W-:Y:S02]  /*6f6f0*/  IMAD.IADD R0, R173, 0x1, R228 ;  /* 0x00000001ad007824 */ /* 0x008fe400078e02e4 */
        /* <DEDUP_REMOVED lines=22> */
[----:B------:R-:W3:Y:S01]  /*6f860*/  LDC R228, c[0x0][0x248] ;  /* 0x00009200ffe47b82 */ /* 0x000ee20000000800 */
[----:B------:R-:W-:-:S04]  /*6f870*/  LEA R64, P6, R65, R2, 0x2 ;  /* 0x0000000241407211 */ /* 0x000fc800078c10ff */
[----:B------:R-:W-:Y:S01]  /*6f880*/  LEA.HI.X.SX32 R65, R65, R3, 0x2, P6 ;  /* 0x0000000341417211 */ /* 0x000fe200030f16ff */
[----:B---3--:R-:W-:Y:S02]  /*6f890*/  IMAD.IADD R199, R197, 0x1, R228 ;  /* 0x00000001c5c77824 */ /* 0x008fe400078e02e4 */
[----:B------:R-:W3:Y:S01]  /*6f8a0*/  LDC R228, c[0x0][0x248] ;  /* 0x00009200ffe47b82 */ /* 0x000ee20000000800 */
[----:B------:R-:W-:-:S04]  /*6f8b0*/  LEA R70, P6, R71, R2, 0x2 ;  /* 0x0000000247467211 */ /* 0x000fc800078c10ff */
[----:B------:R-:W-:Y:S02]  /*6f8c0*/  LEA.HI.X.SX32 R71, R71, R3, 0x2, P6 ;  /* 0x0000000347477211 */ /* 0x000fe400030f16ff */
[----:B------:R-:W-:-:S04]  /*6f8d0*/  LEA R76, P6, R77, R2, 0x2 ;  /* 0x000000024d4c7211 */ /* 0x000fc800078c10ff */
[-C--:B------:R-:W-:Y:S02]  /*6f8e0*/  LEA.HI.X.SX32 R77, R77, R3.reuse, 0x2, P6 ;  /* 0x000000034d4d7211 */ /* 0x080fe400030f16ff */
[-C--:B------:R-:W-:Y:S01]  /*6f8f0*/  LEA R82, P6, R83, R2.reuse, 0x2 ;  /* 0x0000000253527211 */ /* 0x080fe200078c10ff */
[----:B---3--:R-:W-:Y:S02]  /*6f900*/  IMAD.IADD R201, R199, 0x1, R228 ;  /* 0x00000001c7c97824 */ /* 0x008fe400078e02e4 */
[----:B------:R-:W3:Y:S01]  /*6f910*/  LDC R228, c[0x0][0x248] ;  /* 0x00009200ffe47b82 */ /* 0x000ee20000000800 */
[----:B------:R-:W-:Y:S02]  /*6f920*/  LEA.HI.X.SX32 R83, R83, R3, 0x2, P6 ;  /* 0x0000000353537211 */ /* 0x000fe400030f16ff */
[----:B------:R-:W-:-:S04]  /*6f930*/  LEA R88, P6, R89, R2, 0x2 ;  /* 0x0000000259587211 */ /* 0x000fc800078c10ff */
[----:B------:R-:W-:Y:S02]  /*6f940*/  LEA.HI.X.SX32 R89, R89, R3, 0x2, P6 ;  /* 0x0000000359597211 */ /* 0x000fe400030f16ff */
        /* <DEDUP_REMOVED lines=54> */
[----:B---3--:R-:W-:-:S06]  /*6fcb0*/  IADD3 R233, R231, R228, RZ ;  /* 0x000000e4e7e97210 */ /* 0x008fcc0007ffe0ff */
[----:B------:R-:W3:Y:S01]  /*6fcc0*/  LDC R228, c[0x0][0x248] ;  /* 0x00009200ffe47b82 */ /* 0x000ee20000000800 */
[----:B------:R-:W-:-:S04]  /*6fcd0*/  LEA R210, P6, R211, R2, 0x2 ;  /* 0x00000002d3d27211 */ /* 0x000fc800078c10ff */
[----:B------:R-:W-:Y:S01]  /*6fce0*/  LEA.HI.X.SX32 R211, R211, R3, 0x2, P6 ;  /* 0x00000003d3d37211 */ /* 0x000fe200030f16ff */
[----:B---3--:R-:W-:Y:S02]  /*6fcf0*/  IMAD.IADD R235, R233, 0x1, R228 ;  /* 0x00000001e9eb7824 */ /* 0x008fe400078e02e4 */
[----:B------:R-:W3:Y:S01]  /*6fd00*/  LDC R228, c[0x0][0x248] ;  /* 0x00009200ffe47b82 */ /* 0x000ee20000000800 */
[----:B------:R-:W-:-:S04]  /*6fd10*/  LEA R216, P6, R217, R2, 0x2 ;  /* 0x00000002d9d87211 */ /* 0x000fc800078c10ff */
[-C--:B------:R-:W-:Y:S02]  /*6fd20*/  LEA.HI.X.SX32 R217, R217, R3.reuse, 0x2, P6 ;  /* 0x00000003d9d97211 */ /* 0x080fe400030f16ff */
[CC--:B------:R-:W-:Y:S01]  /*6fd30*/  LEA R222, P6, R223.reuse, R2.reuse, 0x2 ;  /* 0x00000002dfde7211 */ /* 0x0c0fe200078c10ff */
[----:B------:R-:W-:Y:S03]  /*6fd40*/  STL.64 [R1+0x2250], R162 ;  /* 0x002250a201007387 */ /* 0x000fe60000100a00 */
[----:B------:R-:W-:Y:S01]  /*6fd50*/  LEA.HI.X.SX32 R223, R223, R3, 0x2, P6 ;  /* 0x00000003dfdf7211 */ /* 0x000fe200030f16ff */
[----:B------:R4:W-:Y:S04]  /*6fd60*/  STL.64 [R1+0x148], R10 ;  /* 0x0001480a01007387 */ /* 0x0009e80000100a00 */
[----:B------:R2:W-:Y:S01]  /*6fd70*/  STL.64 [R1+0x2258], R164 ;  /* 0x002258a401007387 */ /* 0x0005e20000100a00 */
[----:B---3--:R-:W-:Y:S01]  /*6fd80*/  IMAD.IADD R237, R235, 0x1, R228 ;  /* 0x00000001ebed7824 */ /* 0x008fe200078e02e4 */
[----:B------:R-:W-:-:S02]  /*6fd90*/  LEA R228, P6, R0, R2, 0x2 ;  /* 0x0000000200e47211 */ /* 0x000fc400078c10ff */
[----:B------:R-:W-:Y:S01]  /*6fda0*/  STL.64 [R1+0x2260], R166 ;  /* 0x002260a601007387 */ /* 0x000fe20000100a00 */
[-C--:B------:R-:W-:Y:S01]  /*6fdb0*/  LEA R18, P5, R19, R2.reuse, 0x2 ;  /* 0x0000000213127211 */ /* 0x080fe200078a10ff */
[----:B------:R-:W-:Y:S01]  /*6fdc0*/  IMAD.IADD R239, R237, 0x1, R230 ;  /* 0x00000001edef7824 */ /* 0x000fe200078e02e6 */
[----:B------:R-:W-:Y:S01]  /*6fdd0*/  LEA.HI.X.SX32 R229, R0, R3, 0x2, P6 ;  /* 0x0000000300e57211 */ /* 0x000fe200030f16ff */
[----:B------:R-:W-:Y:S01]  /*6fde0*/  STL.64 [R1+0x2268], R144 ;  /* 0x0022689001007387 */ /* 0x000fe20000100a00 */
[----:B------:R-:W-:Y:S01]  /*6fdf0*/  LEA R84, P3, R91, R2, 0x2 ;  /* 0x000000025b547211 */ /* 0x000fe200078610ff */
[----:B------:R-:W-:Y:S01]  /*6fe00*/  IMAD.IADD R0, R239, 0x1, R232 ;  /* 0x00000001ef007824 */ /* 0x000fe200078e02e8 */
[----:B----4-:R-:W3:Y:S01]  /*6fe10*/  LDC R11, c[0x0][0x22c] ;  /* 0x00008b00ff0b7b82 */ /* 0x010ee20000000800 */
[----:B------:R-:W-:Y:S04]  /*6fe20*/  STL.64 [R1+0x2270], R146 ;  /* 0x0022709201007387 */ /* 0x000fe80000100a00 */
[----:B------:R-:W-:Y:S01]  /*6fe30*/  STL.64 [R1+0x2278], R156 ;  /* 0x0022789c01007387 */ /* 0x000fe20000100a00 */
[----:B------:R-:W-:-:S02]  /*6fe40*/  IMAD.IADD R243, R0, 0x1, R236 ;  /* 0x0000000100f37824 */ /* 0x000fc400078e02ec */
[----:B--2---:R-:W2:Y:S01]  /*6fe50*/  LDC R164, c[0x0][0x22c] ;  /* 0x00008b00ffa47b82 */ /* 0x004ea20000000800 */
[----:B------:R-:W-:Y:S04]  /*6fe60*/  STL.64 [R1+0x2280], R158 ;  /* 0x0022809e01007387 */ /* 0x000fe80000100a00 */
[----:B------:R-:W-:Y:S04]  /*6fe70*/  STL.64 [R1+0x2288], R160 ;  /* 0x002288a001007387 */ /* 0x000fe80000100a00 */
[----:B------:R4:W-:Y:S01]  /*6fe80*/  STL.64 [R1+0x22a0], R140 ;  /* 0x0022a08c01007387 */ /* 0x0009e20000100a00 */
[----:B------:R-:W-:-:S03]  /*6fe90*/  IMAD.IADD R245, R243, 0x1, R8 ;  /* 0x00000001f3f57824 */ /* 0x000fc600078e0208 */
[----:B------:R-:W-:Y:S04]  /*6fea0*/  STL.64 [R1+0x22a8], R142 ;  /* 0x0022a88e01007387 */ /* 0x000fe80000100a00 */
[----:B------:R-:W-:Y:S04]  /*6feb0*/  STL.64 [R1+0x22c0], R136 ;  /* 0x0022c08801007387 */ /* 0x000fe80000100a00 */
[----:B------:R1:W-:Y:S01]  /*6fec0*/  STL.64 [R1+0x22c8], R138 ;  /* 0x0022c88a01007387 */ /* 0x0003e20000100a00 */
[-C--:B------:R-:W-:Y:S01]  /*6fed0*/  LEA.HI.X.SX32 R19, R19, R3.reuse, 0x2, P5 ;  /* 0x0000000313137211 */ /* 0x080fe200028f16ff */
[----:B----4-:R-:W4:Y:S02]  /*6fee0*/  LDC R140, c[0x0][0x22c] ;  /* 0x00008b00ff8c7b82 */ /* 0x010f240000000800 */
[----:B------:R-:W-:Y:S04]  /*6fef0*/  STL.64 [R1+0x22d0], R152 ;  /* 0x0022d09801007387 */ /* 0x000fe80000100a00 */
[----:B------:R-:W3:Y:S01]  /*6ff00*/  LDL.LU R8, [R1+0x20a8] ;  /* 0x0020a80001087983 */ /* 0x000ee20000300800 */
[----:B------:R-:W-:Y:S01]  /*6ff10*/  LEA.HI.X.SX32 R85, R91, R3, 0x2, P3 ;  /* 0x000000035b557211 */ /* 0x000fe200018f16ff */
[----:B------:R-:W4:Y:S02]  /*6ff20*/  LDC R141, c[0x0][0x22c] ;  /* 0x00008b00ff8d7b82 */ /* 0x000f240000000800 */
[----:B------:R-:W2:Y:S04]  /*6ff30*/  LDL.LU.64 R158, [R1+0xae8] ;  /* 0x000ae800019e7983 */ /* 0x000ea80000300a00 */
[----:B------:R-:W2:Y:S01]  /*6ff40*/  LDL.LU R163, [R1+0xe1c] ;  /* 0x000e1c0001a37983 */ /* 0x000ea20000300800 */
[-C--:B------:R-:W-:Y:S01]  /*6ff50*/  LEA R234, P6, R235, R2.reuse, 0x2 ;  /* 0x00000002ebea7211 */ /* 0x080fe200078c10ff */
[----:B------:R-:W-:Y:S01]  /*6ff60*/  IMAD.IADD R247, R245, 0x1, R242 ;  /* 0x00000001f5f77824 */ /* 0x000fe200078e02f2 */
[----:B-1----:R-:W1:Y:S01]  /*6ff70*/  LDC R138, c[0x0][0x22c] ;  /* 0x00008b00ff8a7b82 */ /* 0x002e620000000800 */
[----:B------:R-:W4:Y:S01]  /*6ff80*/  LDL.LU R122, [R1+0x20a4] ;  /* 0x0020a400017a7983 */ /* 0x000f220000300800 */
[----:B------:R-:W-:-:S03]  /*6ff90*/  LEA R68, P5, R69, R2, 0x2 ;  /* 0x0000000245447211 */ /* 0x000fc600078a10ff */
[----:B------:R-:W4:Y:S01]  /*6ffa0*/  LDL.LU.64 R156, [R1+0xae0] ;  /* 0x000ae000019c7983 */ /* 0x000f220000300a00 */
[-C--:B------:R-:W-:Y:S02]  /*6ffb0*/  LEA.HI.X.SX32 R69, R69, R3.reuse, 0x2, P5 ;  /* 0x0000000345457211 */ /* 0x080fe400028f16ff */
[CC--:B------:R-:W-:Y:S01]  /*6ffc0*/  LEA R74, P5, R75.reuse, R2.reuse, 0x2 ;  /* 0x000000024b4a7211 */ /* 0x0c0fe200078a10ff */
[----:B------:R-:W4:Y:S01]  /*6ffd0*/  LDL.LU R166, [R1+0xe00] ;  /* 0x000e000001a67983 */ /* 0x000f220000300800 */
[----:B------:R-:W1:Y:S02]  /*6ffe0*/  LDC R139, c[0x0][0x22c] ;  /* 0x00008b00ff8b7b82 */ /* 0x000e640000000800 */
[-C--:B------:R-:W-:Y:S01]  /*6fff0*/  LEA.HI.X.SX32 R75, R75, R3.reuse, 0x2, P5 ;  /* 0x000000034b4b7211 */ /* 0x080fe200028f16ff */
[----:B------:R-:W4:Y:S01]  /*70000*/  LDL.LU R125, [R1+0x20a0] ;  /* 0x0020a000017d7983 */ /* 0x000f220000300800 */
[----:B------:R-:W-:Y:S02]  /*70010*/  LEA R80, P5, R81, R2, 0x2 ;  /* 0x0000000251507211 */ /* 0x000fe400078a10ff */
[-C--:B------:R-:W-:Y:S01]  /*70020*/  LEA.HI.X.SX32 R235, R235, R3.reuse, 0x2, P6 ;  /* 0x00000003ebeb7211 */ /* 0x080fe200030f16ff */
[----:B------:R-:W4:Y:S01]  /*70030*/  LDL.LU.64 R146, [R1+0xad8] ;  /* 0x000ad80001927983 */ /* 0x000f220000300a00 */
[----:B------:R-:W-:-:S02]  /*70040*/  LEA.HI.X.SX32 R81, R81, R3, 0x2, P5 ;  /* 0x0000000351517211 */ /* 0x000fc400028f16ff */
[CC--:B------:R-:W-:Y:S01]  /*70050*/  LEA R86, P5, R90.reuse, R2.reuse, 0x2 ;  /* 0x000000025a567211 */ /* 0x0c0fe200078a10ff */
[----:B------:R-:W4:Y:S03]  /*70060*/  LDL.LU R165, [R1+0xdf0] ;  /* 0x000df00001a57983 */ /* 0x000f260000300800 */
[-C--:B------:R-:W-:Y:S01]  /*70070*/  LEA.HI.X.SX32 R87, R90, R3.reuse, 0x2, P5 ;  /* 0x000000035a577211 */ /* 0x080fe200028f16ff */
[----:B------:R-:W4:Y:S01]  /*70080*/  LDL.LU.64 R144, [R1+0xad0] ;  /* 0x000ad00001907983 */ /* 0x000f220000300a00 */
[CC--:B------:R-:W-:Y:S02]  /*70090*/  LEA R92, P5, R93.reuse, R2.reuse, 0x2 ;  /* 0x000000025d5c7211 */ /* 0x0c0fe400078a10ff */
[----:B------:R-:W-:Y:S01]  /*700a0*/  LEA R90, P3, R96, R2, 0x2 ;  /* 0x00000002605a7211 */ /* 0x000fe200078610ff */
[----:B------:R-:W4:Y:S01]  /*700b0*/  LDL.LU R167, [R1+0xe04] ;  /* 0x000e040001a77983 */ /* 0x000f220000300800 */
[----:B------:R-:W-:-:S02]  /*700c0*/  LEA.HI.X.SX32 R93, R93, R3, 0x2, P5 ;  /* 0x000000035d5d7211 */ /* 0x000fc400028f16ff */
[-C--:B------:R-:W-:Y:S01]  /*700d0*/  LEA R98, P5, R99, R2.reuse, 0x2 ;  /* 0x0000000263627211 */ /* 0x080fe200078a10ff */
[----:B------:R-:W4:Y:S01]  /*700e0*/  LDL.LU.64 R154, [R1+0xab8] ;  /* 0x000ab800019a7983 */ /* 0x000f220000300a00 */
[-C--:B------:R-:W-:Y:S02]  /*700f0*/  LEA.HI.X.SX32 R91, R96, R3.reuse, 0x2, P3 ;  /* 0x00000003605b7211 */ /* 0x080fe400018f16ff */
[-C--:B------:R-:W-:Y:S01]  /*70100*/  LEA R96, P3, R97, R2.reuse, 0x2 ;  /* 0x0000000261607211 */ /* 0x080fe200078610ff */
[----:B------:R-:W4:Y:S01]  /*70110*/  LDL.LU R131, [R1+0xdf4] ;  /* 0x000df40001837983 */ /* 0x000f220000300800 */
[-C--:B------:R-:W-:Y:S02]  /*70120*/  LEA.HI.X.SX32 R99, R99, R3.reuse, 0x2, P5 ;  /* 0x0000000363637211 */ /* 0x080fe400028f16ff */
[----:B------:R-:W-:Y:S01]  /*70130*/  LEA R104, P5, R105, R2, 0x2 ;  /* 0x0000000269687211 */ /* 0x000fe200078a10ff */
[----:B------:R-:W4:Y:S01]  /*70140*/  LDL.LU.64 R56, [R1+0xab0] ;  /* 0x000ab00001387983 */ /* 0x000f220000300a00 */
[----:B------:R-:W-:-:S02]  /*70150*/  LEA.HI.X.SX32 R97, R97, R3, 0x2, P3 ;  /* 0x0000000361617211 */ /* 0x000fc400018f16ff */
[-C--:B------:R-:W-:Y:S02]  /*70160*/  LEA R102, P3, R103, R2.reuse, 0x2 ;  /* 0x0000000267667211 */ /* 0x080fe400078610ff */
[-C--:B------:R-:W-:Y:S02]  /*70170*/  LEA.HI.X.SX32 R105, R105, R3.reuse, 0x2, P5 ;  /* 0x0000000369697211 */ /* 0x080fe400028f16ff */
[-C--:B------:R-:W-:Y:S02]  /*70180*/  LEA R110, P5, R111, R2.reuse, 0x2 ;  /* 0x000000026f6e7211 */ /* 0x080fe400078a10ff */
[-C--:B------:R-:W-:Y:S02]  /*70190*/  LEA.HI.X.SX32 R103, R103, R3.reuse, 0x2, P3 ;  /* 0x0000000367677211 */ /* 0x080fe400018f16ff */
[----:B------:R-:W-:Y:S02]  /*701a0*/  LEA R108, P3, R109, R2, 0x2 ;  /* 0x000000026d6c7211 */ /* 0x000fe400078610ff */
        /* <DEDUP_REMOVED lines=52> */
[----:B------:R-:W-:Y:S02]  /*704f0*/  LEA.HI.X.SX32 R233, R233, R3, 0x2, P5 ;  /* 0x00000003e9e97211 */ /* 0x000fe400028f16ff */
[-C--:B------:R-:W-:Y:S02]  /*70500*/  LEA R240, P6, R0, R2.reuse, 0x2 ;  /* 0x0000000200f07211 */ /* 0x080fe400078c10ff */
[----:B------:R-:W-:-:S02]  /*70510*/  LEA R238, P5, R239, R2, 0x2 ;  /* 0x00000002efee7211 */ /* 0x000fc400078a10ff */
[-C--:B------:R-:W-:Y:S02]  /*70520*/  LEA.HI.X.SX32 R231, R231, R3.reuse, 0x2, P3 ;  /* 0x00000003e7e77211 */ /* 0x080fe400018f16ff */
[-C--:B------:R-:W-:Y:S02]  /*70530*/  LEA R236, P3, R237, R2.reuse, 0x2 ;  /* 0x00000002edec7211 */ /* 0x080fe400078610ff */
[-C--:B------:R-:W-:Y:S01]  /*70540*/  LEA.HI.X.SX32 R241, R0, R3.reuse, 0x2, P6 ;  /* 0x0000000300f17211 */ /* 0x080fe200030f16ff */
[----:B------:R-:W-:Y:S01]  /*70550*/  IMAD.IADD R0, R247, 0x1, R244 ;  /* 0x00000001f7007824 */ /* 0x000fe200078e02f4 */
[-C--:B------:R-:W-:Y:S02]  /*70560*/  LEA.HI.X.SX32 R239, R239, R3.reuse, 0x2, P5 ;  /* 0x00000003efef7211 */ /* 0x080fe400028f16ff */
[----:B------:R-:W-:Y:S02]  /*70570*/  LEA R244, P5, R245, R2, 0x2 ;  /* 0x00000002f5f47211 */ /* 0x000fe400078a10ff */
[----:B------:R-:W-:-:S02]  /*70580*/  LEA.HI.X.SX32 R237, R237, R3, 0x2, P3 ;  /* 0x00000003eded7211 */ /* 0x000fc400018f16ff */
[-C--:B------:R-:W-:Y:S01]  /*70590*/  LEA R242, P3, R243, R2.reuse, 0x2 ;  /* 0x00000002f3f27211 */ /* 0x080fe200078610ff */
[C---:B------:R-:W-:Y:S01]  /*705a0*/  IMAD.IADD R252, R0.reuse, 0x1, R9 ;  /* 0x0000000100fc7824 */ /* 0x040fe200078e0209 */
[-C--:B------:R-:W-:Y:S01]  /*705b0*/  LEA.HI.X.SX32 R245, R245, R3.reuse, 0x2, P5 ;  /* 0x00000003f5f57211 */ /* 0x080fe200028f16ff */
[----:B------:R-:W4:Y:S01]  /*705c0*/  LDL.LU R9, [R1+0xe08] ;  /* 0x000e080001097983 */ /* 0x000f220000300800 */
[C---:B------:R-:W-:Y:S02]  /*705d0*/  LEA R248, P5, R0.reuse, R2, 0x2 ;  /* 0x0000000200f87211 */ /* 0x040fe400078a10ff */
[-C--:B------:R-:W-:Y:S01]  /*705e0*/  LEA.HI.X.SX32 R243, R243, R3.reuse, 0x2, P3 ;  /* 0x00000003f3f37211 */ /* 0x080fe200018f16ff */
[----:B------:R-:W4:Y:S01]  /*705f0*/  LDL.LU R136, [R1+0x209c] ;  /* 0x00209c0001887983 */ /* 0x000f220000300800 */
[----:B------:R-:W-:-:S03]  /*70600*/  LEA.HI.X.SX32 R249, R0, R3, 0x2, P5 ;  /* 0x0000000300f97211 */ /* 0x000fc600028f16ff */
[----:B------:R-:W4:Y:S01]  /*70610*/  LDL.LU R124, [R1+0x2098] ;  /* 0x00209800017c7983 */ /* 0x000f220000300800 */
[----:B---3--:R-:W-:-:S03]  /*70620*/  ISETP.LT.AND P3, PT, R8, R11, !P0 ;  /* 0x0000000b0800720c */ /* 0x008fc60004761270 */
[----:B------:R-:W3:Y:S04]  /*70630*/  LDL.LU.64 R10, [R1+0xaa8] ;  /* 0x000aa800010a7983 */ /* 0x000ee80000300a00 */
[----:B------:R-:W3:Y:S04]  /*70640*/  LDL.LU R8, [R1+0xdf8] ;  /* 0x000df80001087983 */ /* 0x000ee80000300800 */
[----:B--2---:R2:W-:Y:S01]  /*70650*/  @P2 STG.E desc[UR60][R158.64], R163 ;  /* 0x000000a39e002986 */ /* 0x0045e2000c10193c */
[----:B----4-:R-:W-:-:S03]  /*70660*/  ISETP.LT.AND P2, PT, R122, R130, !P0 ;  /* 0x000000827a00720c */ /* 0x010fc60004741270 */
[----:B------:R-:W4:Y:S04]  /*70670*/  LDL.LU R0, [R1+0x2094] ;  /* 0x0020940001007983 */ /* 0x000f280000300800 */
[----:B------:R-:W3:Y:S01]  /*70680*/  LDL.LU R122, [R1+0x2090] ;  /* 0x00209000017a7983 */ /* 0x000ee20000300800 */
[----:B------:R-:W-:-:S03]  /*70690*/  LEA R246, P6, R247, R2, 0x2 ;  /* 0x00000002f7f67211 */ /* 0x000fc600078c10ff */
[----:B--2---:R-:W2:Y:S01]  /*706a0*/  LDL.LU.64 R162, [R1+0xaa0] ;  /* 0x000aa00001a27983 */ /* 0x004ea20000300a00 */
[-C--:B------:R-:W-:Y:S02]  /*706b0*/  LEA.HI.X.SX32 R247, R247, R3.reuse, 0x2, P6 ;  /* 0x00000003f7f77211 */ /* 0x080fe400030f16ff */
[C---:B------:R-:W-:Y:S01]  /*706c0*/  LEA R2, P6, R252.reuse, R2, 0x2 ;  /* 0x00000002fc027211 */ /* 0x040fe200078c10ff */
[----:B------:R-:W2:Y:S03]  /*706d0*/  LDL.LU R130, [R1+0xe0c] ;  /* 0x000e0c0001827983 */ /* 0x000ea60000300800 */
[----:B------:R-:W-:Y:S02]  /*706e0*/  LEA.HI.X.SX32 R3, R252, R3, 0x2, P6 ;  /* 0x00000003fc037211 */ /* 0x000fe400030f16ff */
[----:B------:R-:W-:Y:S01]  /*706f0*/  ISETP.LT.AND P6, PT, R125, R164, !P0 ;  /* 0x000000a47d00720c */ /* 0x000fe200047c1270 */
[----:B------:R1:W-:Y:S01]  /*70700*/  @P4 STG.E desc[UR60][R156.64], R166 ;  /* 0x000000a69c004986 */ /* 0x0003e2000c10193c */
[----:B------:R-:W1:Y:S08]  /*70710*/  LDC R164, c[0x0][0x22c] ;  /* 0x00008b00ffa47b82 */ /* 0x000e700000000800 */
[----:B------:R-:W1:Y:S01]  /*70720*/  LDC R125, c[0x0][0x22c] ;  /* 0x00008b00ff7d7b82 */ /* 0x000e620000000800 */
[----:B------:R1:W-:Y:S04]  /*70730*/  @P3 STG.E desc[UR60][R146.64], R165 ;  /* 0x000000a592003986 */ /* 0x0003e8000c10193c */
[----:B------:R-:W-:Y:S03]  /*70740*/  @P2 STG.E desc[UR60][R144.64], R167 ;  /* 0x000000a790002986 */ /* 0x000fe6000c10193c */
[----:B-1----:R-:W4:Y:S08]  /*70750*/  LDC R166, c[0x0][0x22c] ;  /* 0x00008b00ffa67b82 */ /* 0x002f300000000800 */
[----:B------:R-:W1:Y:S01]  /*70760*/  LDC R252, c[0x0][0x22c] ;  /* 0x00008b00fffc7b82 */ /* 0x000e620000000800 */
[----:B------:R-:W-:-:S02]  /*70770*/  ISETP.LT.AND P4, PT, R136, R164, !P0 ;  /* 0x000000a48800720c */ /* 0x000fc40004781270 */
[----:B------:R-:W2:Y:S01]  /*70780*/  LDL.LU.64 R164, [R1+0xa98] ;  /* 0x000a980001a47983 */ /* 0x000ea20000300a00 */
[----:B------:R-:W-:-:S03]  /*70790*/  ISETP.LT.AND P5, PT, R124, R125, !P0 ;  /* 0x0000007d7c00720c */ /* 0x000fc600047a1270 */
[----:B------:R-:W2:Y:S01]  /*707a0*/  LDL.LU R125, [R1+0xdfc] ;  /* 0x000dfc00017d7983 */ /* 0x000ea20000300800 */
[----:B------:R-:W1:Y:S03]  /*707b0*/  LDC R124, c[0x0][0x22c] ;  /* 0x00008b00ff7c7b82 */ /* 0x000e660000000800 */
[----:B------:R-:W2:Y:S01]  /*707c0*/  LDL.LU R137, [R1+0x208c] ;  /* 0x00208c0001897983 */ /* 0x000ea20000300800 */
[----:B---3--:R-:W-:-:S03]  /*707d0*/  ISETP.LT.AND P2, PT, R122, R123, !P0 ;  /* 0x0000007b7a00720c */ /* 0x008fc60004741270 */
[----:B------:R-:W3:Y:S04]  /*707e0*/  LDL.LU R123, [R1+0x2088] ;  /* 0x00208800017b7983 */ /* 0x000ee80000300800 */
[----:B------:R-:W1:Y:S01]  /*707f0*/  LDL.LU R122, [R1+0x2080] ;  /* 0x00208000017a7983 */ /* 0x000e620000300800 */
[----:B----4-:R-:W-:Y:S02]  /*70800*/  ISETP.LT.AND P3, PT, R0, R166, !P0 ;  /* 0x000000a60000720c */ /* 0x010fe40004761270 */
[----:B------:R-:W4:Y:S01]  /*70810*/  LDC R0, c[0x0][0x22c] ;  /* 0x00008b00ff007b82 */ /* 0x000f220000000800 */
[----:B------:R2:W-:Y:S04]  /*70820*/  @P6 STG.E desc[UR60][R154.64], R131 ;  /* 0x000000839a006986 */ /* 0x0005e8000c10193c */
[----:B------:R2:W-:Y:S04]  /*70830*/  @P4 STG.E desc[UR60][R56.64], R9 ;  /* 0x0000000938004986 */ /* 0x0005e8000c10193c */
[----:B--2---:R-:W2:Y:S04]  /*70840*/  LDL.LU.64 R154, [R1+0xa90] ;  /* 0x000a9000019a7983 */ /* 0x004ea80000300a00 */
[----:B------:R-:W2:Y:S04]  /*70850*/  LDL.LU R131, [R1+0xde0] ;  /* 0x000de00001837983 */ /* 0x000ea80000300800 */
[----:B------:R-:W4:Y:S04]  /*70860*/  LDL.LU R136, [R1+0x2084] ;  /* 0x0020840001887983 */ /* 0x000f280000300800 */
[----:B------:R-:W2:Y:S04]  /*70870*/  LDL.LU.64 R56, [R1+0xa88] ;  /* 0x000a880001387983 */ /* 0x000ea80000300a00 */
[----:B------:R3:W-:Y:S04]  /*70880*/  @P5 STG.E desc[UR60][R10.64], R8 ;  /* 0x000000080a005986 */ /* 0x0007e8000c10193c */
[----:B------:R-:W2:Y:S04]  /*70890*/  LDL.LU R9, [R1+0xdd0] ;  /* 0x000dd00001097983 */ /* 0x000ea80000300800 */
[----:B------:R3:W-:Y:S04]  /*708a0*/  @P3 STG.E desc[UR60][R162.64], R130 ;  /* 0x00000082a2003986 */ /* 0x0007e8000c10193c */
[----:B---3--:R-:W3:Y:S04]  /*708b0*/  LDL.LU.64 R10, [R1+0xa80] ;  /* 0x000a8000010a7983 */ /* 0x008ee80000300a00 */
[----:B------:R-:W3:Y:S04]  /*708c0*/  LDL.LU R8, [R1+0xde4] ;  /* 0x000de40001087983 */ /* 0x000ee80000300800 */
[----:B------:R-:W3:Y:S04]  /*708d0*/  LDL.LU R130, [R1+0x207c] ;  /* 0x00207c0001827983 */ /* 0x000ee80000300800 */
[----:B------:R-:W3:Y:S04]  /*708e0*/  LDL.LU.64 R156, [R1+0xa78] ;  /* 0x000a7800019c7983 */ /* 0x000ee80000300a00 */
[----:B------:R-:W3:Y:S04]  /*708f0*/  LDL.LU R144, [R1+0xdd4] ;  /* 0x000dd40001907983 */ /* 0x000ee80000300800 */
[----:B------:R-:W3:Y:S04]  /*70900*/  LDL.LU.64 R146, [R1+0xa70] ;  /* 0x000a700001927983 */ /* 0x000ee80000300a00 */
[----:B------:R-:W3:Y:S04]  /*70910*/  LDL.LU R145, [R1+0xde8] ;  /* 0x000de80001917983 */ /* 0x000ee80000300800 */
[----:B------:R1:W-:Y:S01]  /*70920*/  @P2 STG.E desc[UR60][R164.64], R125 ;  /* 0x0000007da4002986 */ /* 0x0003e2000c10193c */
[----:B------:R-:W-:-:S03]  /*70930*/  ISETP.LT.AND P3, PT, R123, R140, !P0 ;  /* 0x0000008c7b00720c */ /* 0x000fc60004761270 */
[----:B------:R-:W3:Y:S01]  /*70940*/  LDL.LU R123, [R1+0x2078] ;  /* 0x00207800017b7983 */ /* 0x000ee20000300800 */
[----:B-1----:R-:W-:-:S03]  /*70950*/  ISETP.LT.AND P2, PT, R122, R124, !P0 ;  /* 0x0000007c7a00720c */ /* 0x002fc60004741270 */
[----:B------:R-:W3:Y:S04]  /*70960*/  LDL.LU.64 R166, [R1+0xa68] ;  /* 0x000a680001a67983 */ /* 0x000ee80000300a00 */
[----:B------:R-:W3:Y:S04]  /*70970*/  LDL.LU R162, [R1+0xdd8] ;  /* 0x000dd80001a27983 */ /* 0x000ee80000300800 */
[----:B------:R-:W3:Y:S04]  /*70980*/  LDL.LU R125, [R1+0x2074] ;  /* 0x00207400017d7983 */ /* 0x000ee80000300800 */
[----:B------:R-:W3:Y:S01]  /*70990*/  LDL.LU R124, [R1+0x2070] ;  /* 0x00207000017c7983 */ /* 0x000ee20000300800 */
[----:B------:R-:W-:-:S02]  /*709a0*/  ISETP.LT.AND P4, PT, R137, R141, !P0 ;  /* 0x0000008d8900720c */ /* 0x000fc40004781270 */
[----:B------:R-:W1:Y:S01]  /*709b0*/  LDC R137, c[0x0][0x22c] ;  /* 0x00008b00ff897b82 */ /* 0x000e620000000800 */
[----:B------:R-:W3:Y:S01]  /*709c0*/  LDL.LU R122, [R1+0x206c] ;  /* 0x00206c00017a7983 */ /* 0x000ee20000300800 */
[----:B----4-:R-:W-:-:S06]  /*709d0*/  ISETP.LT.AND P6, PT, R136, R138, !P0 ;  /* 0x0000008a8800720c */ /* 0x010fcc00047c1270 */
[----:B------:R-:W4:Y:S03]  /*709e0*/  LDC R136, c[0x0][0x22c] ;  /* 0x00008b00ff887b82 */ /* 0x000f260000000800 */
[----:B--2---:R2:W-:Y:S05]  /*709f0*/  @P4 STG.E desc[UR60][R154.64], R131 ;  /* 0x000000839a004986 */ /* 0x0045ea000c10193c */
[----:B------:R-:W4:Y:S01]  /*70a00*/  LDC R138, c[0x0][0x22c] ;  /* 0x00008b00ff8a7b82 */ /* 0x000f220000000800 */
[----:B------:R-:W-:Y:S01]  /*70a10*/  @P3 STG.E desc[UR60][R56.64], R9 ;  /* 0x0000000938003986 */ /* 0x000fe2000c10193c */
[----:B---3--:R-:W-:-:S03]  /*70a20*/  ISETP.LT.AND P5, PT, R130, R252, !P0 ;  /* 0x000000fc8200720c */ /* 0x008fc600047a1270 */
[----:B------:R-:W3:Y:S03]  /*70a30*/  LDL.LU R130, [R1+0x2068] ;  /* 0x0020680001827983 */ /* 0x000ee60000300800 */
[----:B------:R-:W3:Y:S01]  /*70a40*/  LDC R252, c[0x0][0x22c] ;  /* 0x00008b00fffc7b82 */ /* 0x000ee20000000800 */
[----:B------:R-:W3:Y:S04]  /*70a50*/  LDL.LU.64 R164, [R1+0xa60] ;  /* 0x000a600001a47983 */ /* 0x000ee80000300a00 */
[----:B------:R-:W3:Y:S04]  /*70a60*/  LDL.LU R163, [R1+0xdec] ;  /* 0x000dec0001a37983 */ /* 0x000ee80000300800 */
[----:B--2---:R-:W2:Y:S04]  /*70a70*/  LDL.LU.64 R154, [R1+0xa58] ;  /* 0x000a5800019a7983 */ /* 0x004ea80000300a00 */
[----:B------:R-:W2:Y:S04]  /*70a80*/  LDL.LU R131, [R1+0xddc] ;  /* 0x000ddc0001837983 */ /* 0x000ea80000300800 */
[----:B------:R1:W-:Y:S04]  /*70a90*/  @P6 STG.E desc[UR60][R10.64], R8 ;  /* 0x000000080a006986 */ /* 0x0003e8000c10193c */
[----:B------:R-:W-:Y:S04]  /*70aa0*/  @P2 STG.E desc[UR60][R156.64], R144 ;  /* 0x000000909c002986 */ /* 0x000fe8000c10193c */
[----:B-1----:R-:W2:Y:S04]  /*70ab0*/  LDL.LU.64 R10, [R1+0xa50] ;  /* 0x000a5000010a7983 */ /* 0x002ea80000300a00 */
[----:B------:R-:W2:Y:S04]  /*70ac0*/  LDL.LU R9, [R1+0xdc0] ;  /* 0x000dc00001097983 */ /* 0x000ea80000300800 */
[----:B------:R-:W2:Y:S04]  /*70ad0*/  LDL.LU.64 R56, [R1+0xa38] ;  /* 0x000a380001387983 */ /* 0x000ea80000300a00 */
[----:B------:R-:W2:Y:S01]  /*70ae0*/  LDL.LU R8, [R1+0xdb0] ;  /* 0x000db00001087983 */ /* 0x000ea20000300800 */
[----:B------:R-:W-:-:S03]  /*70af0*/  ISETP.LT.AND P3, PT, R125, R139, !P0 ;  /* 0x0000008b7d00720c */ /* 0x000fc60004761270 */
[----:B------:R-:W2:Y:S01]  /*70b00*/  LDL.LU R125, [R1+0x2064] ;  /* 0x00206400017d7983 */ /* 0x000ea20000300800 */
[----:B------:R-:W-:Y:S01]  /*70b10*/  ISETP.LT.AND P4, PT, R123, R0, !P0 ;  /* 0x000000007b00720c */ /* 0x000fe20004781270 */
[----:B------:R-:W1:Y:S01]  /*70b20*/  LDC R139, c[0x0][0x22c] ;  /* 0x00008b00ff8b7b82 */ /* 0x000e620000000800 */
[----:B------:R-:W-:Y:S02]  /*70b30*/  ISETP.LT.AND P2, PT, R124, R137, !P0 ;  /* 0x000000897c00720c */ /* 0x000fe40004741270 */
[----:B------:R-:W2:Y:S05]  /*70b40*/  LDL.LU R124, [R1+0x2060] ;  /* 0x00206000017c7983 */ /* 0x000eaa0000300800 */
[----:B------:R-:W2:Y:S01]  /*70b50*/  LDC R0, c[0x0][0x22c] ;  /* 0x00008b00ff007b82 */ /* 0x000ea20000000800 */
[----:B------:R-:W-:Y:S04]  /*70b60*/  @P5 STG.E desc[UR60][R146.64], R145 ;  /* 0x0000009192005986 */ /* 0x000fe8000c10193c */
[----:B------:R4:W-:Y:S02]  /*70b70*/  @P4 STG.E desc[UR60][R166.64], R162 ;  /* 0x000000a2a6004986 */ /* 0x0009e4000c10193c */
[----:B----4-:R-:W-:Y:S01]  /*70b80*/  ISETP.LT.AND P4, PT, R122, R136, !P0 ;  /* 0x000000887a00720c */ /* 0x010fe20004781270 */
[----:B------:R-:W4:Y:S01]  /*70b90*/  LDC R123, c[0x0][0x22c] ;  /* 0x00008b00ff7b7b82 */ /* 0x000f220000000800 */
[----:B------:R-:W4:Y:S04]  /*70ba0*/  LDL.LU R122, [R1+0x205c] ;  /* 0x00205c00017a7983 */ /* 0x000f280000300800 */
[----:B------:R-:W4:Y:S03]  /*70bb0*/  LDL.LU.64 R160, [R1+0xa30] ;  /* 0x000a300001a07983 */ /* 0x000f260000300a00 */
[----:B------:R-:W1:Y:S01]  /*70bc0*/  LDC R137, c[0x0][0x22c] ;  /* 0x00008b00ff897b82 */ /* 0x000e620000000800 */
[----:B------:R-:W4:Y:S04]  /*70bd0*/  LDL.LU R166, [R1+0xdc4] ;  /* 0x000dc40001a67983 */ /* 0x000f280000300800 */
[----:B------:R-:W4:Y:S03]  /*70be0*/  LDL.LU.64 R158, [R1+0xa28] ;  /* 0x000a2800019e7983 */ /* 0x000f260000300a00 */
[----:B------:R-:W1:Y:S01]  /*70bf0*/  LDC R136, c[0x0][0x22c] ;  /* 0x00008b00ff887b82 */ /* 0x000e620000000800 */
[----:B------:R-:W4:Y:S04]  /*70c00*/  LDL.LU R167, [R1+0xdb4] ;  /* 0x000db40001a77983 */ /* 0x000f280000300800 */
[----:B------:R-:W4:Y:S04]  /*70c10*/  LDL.LU.64 R144, [R1+0xa20] ;  /* 0x000a200001907983 */ /* 0x000f280000300a00 */
[----:B---3--:R3:W-:Y:S04]  /*70c20*/  @P3 STG.E desc[UR60][R164.64], R163 ;  /* 0x000000a3a4003986 */ /* 0x0087e8000c10193c */
[----:B---3--:R-:W3:Y:S01]  /*70c30*/  LDL.LU R165, [R1+0xdc8] ;  /* 0x000dc80001a57983 */ /* 0x008ee20000300800 */
[----:B--2---:R-:W-:-:S03]  /*70c40*/  ISETP.LT.AND P3, PT, R124, R0, !P0 ;  /* 0x000000007c00720c */ /* 0x004fc60004761270 */
[----:B------:R-:W1:Y:S01]  /*70c50*/  LDL.LU R124, [R1+0x2058] ;  /* 0x00205800017c7983 */ /* 0x000e620000300800 */
[----:B------:R-:W-:Y:S01]  /*70c60*/  ISETP.LT.AND P5, PT, R130, R138, !P0 ;  /* 0x0000008a8200720c */ /* 0x000fe200047a1270 */
[----:B------:R-:W2:Y:S02]  /*70c70*/  LDC R0, c[0x0][0x22c] ;  /* 0x00008b00ff007b82 */ /* 0x000ea40000000800 */
[----:B------:R4:W-:Y:S01]  /*70c80*/  @P2 STG.E desc[UR60][R154.64], R131 ;  /* 0x000000839a002986 */ /* 0x0009e2000c10193c */
[----:B------:R-:W-:-:S03]  /*70c90*/  ISETP.LT.AND P6, PT, R125, R252, !P0 ;  /* 0x000000fc7d00720c */ /* 0x000fc600047c1270 */
[----:B------:R4:W-:Y:S02]  /*70ca0*/  @P4 STG.E desc[UR60][R10.64], R9 ;  /* 0x000000090a004986 */ /* 0x0009e4000c10193c */
[----:B------:R-:W2:Y:S01]  /*70cb0*/  LDC R130, c[0x0][0x22c] ;  /* 0x00008b00ff827b82 */ /* 0x000ea20000000800 */
[----:B----4-:R-:W-:Y:S02]  /*70cc0*/  ISETP.LT.AND P2, PT, R122, R123, !P0 ;  /* 0x0000007b7a00720c */ /* 0x010fe40004741270 */
[----:B------:R-:W4:Y:S04]  /*70cd0*/  LDL.LU R122, [R1+0x2054] ;  /* 0x00205400017a7983 */ /* 0x000f280000300800 */
[----:B------:R-:W2:Y:S01]  /*70ce0*/  LDL.LU.64 R154, [R1+0xa18] ;  /* 0x000a1800019a7983 */ /* 0x000ea20000300a00 */
[----:B------:R-:W2:Y:S03]  /*70cf0*/  LDC R252, c[0x0][0x22c] ;  /* 0x00008b00fffc7b82 */ /* 0x000ea60000000800 */
[----:B------:R-:W2:Y:S04]  /*70d00*/  LDL.LU R131, [R1+0xdb8] ;  /* 0x000db80001837983 */ /* 0x000ea80000300800 */
[----:B------:R-:W2:Y:S01]  /*70d10*/  LDL.LU R11, [R1+0x2050] ;  /* 0x00205000010b7983 */ /* 0x000ea20000300800 */
[----:B------:R-:W2:Y:S03]  /*70d20*/  LDC R138, c[0x0][0x22c] ;  /* 0x00008b00ff8a7b82 */ /* 0x000ea60000000800 */
[----:B------:R-:W2:Y:S04]  /*70d30*/  LDL.LU R123, [R1+0x204c] ;  /* 0x00204c00017b7983 */ /* 0x000ea80000300800 */
[----:B------:R-:W2:Y:S04]  /*70d40*/  LDL.LU R125, [R1+0x2048] ;  /* 0x00204800017d7983 */ /* 0x000ea80000300800 */
[----:B------:R3:W-:Y:S04]  /*70d50*/  @P5 STG.E desc[UR60][R56.64], R8 ;  /* 0x0000000838005986 */ /* 0x0007e8000c10193c */
[----:B------:R-:W2:Y:S04]  /*70d60*/  LDL.LU.64 R156, [R1+0xa10] ;  /* 0x000a1000019c7983 */ /* 0x000ea80000300a00 */
[----:B---3--:R-:W3:Y:S04]  /*70d70*/  LDL.LU R8, [R1+0xdcc] ;  /* 0x000dcc0001087983 */ /* 0x008ee80000300800 */
[----:B------:R-:W3:Y:S04]  /*70d80*/  LDL.LU.64 R146, [R1+0xa08] ;  /* 0x000a080001927983 */ /* 0x000ee80000300a00 */
[----:B------:R-:W3:Y:S04]  /*70d90*/  LDL.LU R164, [R1+0xdbc] ;  /* 0x000dbc0001a47983 */ /* 0x000ee80000300800 */
[----:B------:R-:W3:Y:S04]  /*70da0*/  LDL.LU.64 R162, [R1+0xa00] ;  /* 0x000a000001a27983 */ /* 0x000ee80000300a00 */
[----:B------:R-:W3:Y:S04]  /*70db0*/  LDL.LU R10, [R1+0xda0] ;  /* 0x000da000010a7983 */ /* 0x000ee80000300800 */
[----:B------:R-:W3:Y:S04]  /*70dc0*/  LDL.LU.64 R56, [R1+0x9f8] ;  /* 0x0009f80001387983 */ /* 0x000ee80000300a00 */
[----:B------:R-:W3:Y:S01]  /*70dd0*/  LDL.LU R9, [R1+0xd90] ;  /* 0x000d900001097983 */ /* 0x000ee20000300800 */
[----:B-1----:R-:W-:-:S03]  /*70de0*/  ISETP.LT.AND P4, PT, R124, R137, !P0 ;  /* 0x000000897c00720c */ /* 0x002fc60004781270 */
[----:B------:R-:W3:Y:S01]  /*70df0*/  LDL.LU R124, [R1+0x2044] ;  /* 0x00204400017c7983 */ /* 0x000ee20000300800 */
[----:B------:R-:W1:Y:S03]  /*70e00*/  LDC R137, c[0x0][0x22c] ;  /* 0x00008b00ff897b82 */ /* 0x000e660000000800 */
[----:B------:R-:W-:Y:S04]  /*70e10*/  @P6 STG.E desc[UR60][R160.64], R166 ;  /* 0x000000a6a0006986 */ /* 0x000fe8000c10193c */
[----:B------:R2:W-:Y:S01]  /*70e20*/  @P3 STG.E desc[UR60][R158.64], R167 ;  /* 0x000000a79e003986 */ /* 0x0005e2000c10193c */
[----:B----4-:R-:W-:-:S03]  /*70e30*/  ISETP.LT.AND P3, PT, R122, R136, !P0 ;  /* 0x000000887a00720c */ /* 0x010fc60004761270 */
[----:B------:R4:W-:Y:S01]  /*70e40*/  @P2 STG.E desc[UR60][R144.64], R165 ;  /* 0x000000a590002986 */ /* 0x0009e2000c10193c */
[----:B------:R-:W1:Y:S03]  /*70e50*/  LDC R136, c[0x0][0x22c] ;  /* 0x00008b00ff887b82 */ /* 0x000e660000000800 */
[----:B--2---:R-:W2:Y:S04]  /*70e60*/  LDL.LU.64 R166, [R1+0x9f0] ;  /* 0x0009f00001a67983 */ /* 0x004ea80000300a00 */
[----:B------:R-:W2:Y:S01]  /*70e70*/  LDL.LU R122, [R1+0xda4] ;  /* 0x000da400017a7983 */ /* 0x000ea20000300800 */
[----:B------:R-:W-:Y:S02]  /*70e80*/  ISETP.LT.AND P6, PT, R11, R130, !P0 ;  /* 0x000000820b00720c */ /* 0x000fe400047c1270 */
[----:B------:R-:W2:Y:S01]  /*70e90*/  LDC R11, c[0x0][0x22c] ;  /* 0x00008b00ff0b7b82 */ /* 0x000ea20000000800 */
[----:B------:R-:W2:Y:S01]  /*70ea0*/  LDL.LU R130, [R1+0x2040] ;  /* 0x0020400001827983 */ /* 0x000ea20000300800 */
[----:B------:R-:W-:-:S03]  /*70eb0*/  ISETP.LT.AND P2, PT, R123, R139, !P0 ;  /* 0x0000008b7b00720c */ /* 0x000fc60004741270 */
[----:B------:R-:W1:Y:S01]  /*70ec0*/  LDL.LU R123, [R1+0x203c] ;  /* 0x00203c00017b7983 */ /* 0x000e620000300800 */
[----:B------:R-:W-:Y:S02]  /*70ed0*/  ISETP.LT.AND P5, PT, R125, R252, !P0 ;  /* 0x000000fc7d00720c */ /* 0x000fe400047a1270 */
[----:B------:R-:W1:Y:S01]  /*70ee0*/  LDC R125, c[0x0][0x22c] ;  /* 0x00008b00ff7d7b82 */ /* 0x000e620000000800 */
[----:B----4-:R-:W4:Y:S04]  /*70ef0*/  LDL.LU.64 R144, [R1+0x9d8] ;  /* 0x0009d80001907983 */ /* 0x010f280000300a00 */
[----:B------:R-:W4:Y:S03]  /*70f00*/  LDL.LU R165, [R1+0xd94] ;  /* 0x000d940001a57983 */ /* 0x000f260000300800 */
[----:B------:R-:W4:Y:S01]  /*70f10*/  LDC R252, c[0x0][0x22c] ;  /* 0x00008b00fffc7b82 */ /* 0x000f220000000800 */
[----:B------:R3:W-:Y:S04]  /*70f20*/  @P4 STG.E desc[UR60][R154.64], R131 ;  /* 0x000000839a004986 */ /* 0x0007e8000c10193c */
[----:B---3--:R3:W-:Y:S03]  /*70f30*/  @P3 STG.E desc[UR60][R156.64], R8 ;  /* 0x000000089c003986 */ /* 0x0087e6000c10193c */
[----:B------:R-:W4:Y:S01]  /*70f40*/  LDC R139, c[0x0][0x22c] ;  /* 0x00008b00ff8b7b82 */ /* 0x000f220000000800 */
[----:B------:R-:W4:Y:S04]  /*70f50*/  LDL.LU.64 R154, [R1+0x9d0] ;  /* 0x0009d000019a7983 */ /* 0x000f280000300a00 */
[----:B------:R-:W4:Y:S01]  /*70f60*/  LDL.LU R131, [R1+0xda8] ;  /* 0x000da80001837983 */ /* 0x000f220000300800 */
[----:B------:R-:W-:-:S03]  /*70f70*/  ISETP.LT.AND P4, PT, R124, R0, !P0 ;  /* 0x000000007c00720c */ /* 0x000fc60004781270 */
[----:B------:R-:W4:Y:S01]  /*70f80*/  LDL.LU R124, [R1+0x2038] ;  /* 0x00203800017c7983 */ /* 0x000f220000300800 */
[----:B------:R-:W4:Y:S03]  /*70f90*/  LDC R0, c[0x0][0x22c] ;  /* 0x00008b00ff007b82 */ /* 0x000f260000000800 */
[----:B---3--:R-:W3:Y:S04]  /*70fa0*/  LDL.LU R8, [R1+0x2034] ;  /* 0x0020340001087983 */ /* 0x008ee80000300800 */
[----:B------:R-:W-:Y:S04]  /*70fb0*/  @P6 STG.E desc[UR60][R146.64], R164 ;  /* 0x000000a492006986 */ /* 0x000fe8000c10193c */
[----:B------:R1:W-:Y:S04]  /*70fc0*/  @P2 STG.E desc[UR60][R162.64], R10 ;  /* 0x0000000aa2002986 */ /* 0x0003e8000c10193c */
[----:B------:R1:W-:Y:S01]  /*70fd0*/  @P5 STG.E desc[UR60][R56.64], R9 ;  /* 0x0000000938005986 */ /* 0x0003e2000c10193c */
[----:B--2---:R-:W-:-:S03]  /*70fe0*/  ISETP.LT.AND P3, PT, R130, R138, !P0 ;  /* 0x0000008a8200720c */ /* 0x004fc60004761270 */
[----:B------:R-:W2:Y:S01]  /*70ff0*/  LDL.LU R130, [R1+0x2030] ;  /* 0x0020300001827983 */ /* 0x000ea20000300800 */
[----:B------:R-:W2:Y:S03]  /*71000*/  LDC R138, c[0x0][0x22c] ;  /* 0x00008b00ff8a7b82 */ /* 0x000ea60000000800 */
[----:B-1----:R-:W2:Y:S01]  /*71010*/  LDL.LU.64 R162, [R1+0x9c8] ;  /* 0x0009c80001a27983 */ /* 0x002ea20000300a00 */
[----:B------:R-:W-:-:S03]  /*71020*/  ISETP.LT.AND P2, PT, R123, R137, !P0 ;  /* 0x000000897b00720c */ /* 0x000fc60004741270 */
[----:B------:R-:W2:Y:S01]  /*71030*/  LDL.LU R10, [R1+0xd98] ;  /* 0x000d9800010a7983 */ /* 0x000ea20000300800 */
[----:B------:R-:W1:Y:S03]  /*71040*/  LDC R137, c[0x0][0x22c] ;  /* 0x00008b00ff897b82 */ /* 0x000e660000000800 */
[----:B------:R-:W2:Y:S04]  /*71050*/  LDL.LU.64 R56, [R1+0x9c0] ;  /* 0x0009c00001387983 */ /* 0x000ea80000300a00 */
[----:B------:R-:W2:Y:S04]  /*71060*/  LDL.LU R9, [R1+0xdac] ;  /* 0x000dac0001097983 */ /* 0x000ea80000300800 */
[----:B------:R-:W2:Y:S01]  /*71070*/  LDL.LU R123, [R1+0x202c] ;  /* 0x00202c00017b7983 */ /* 0x000ea20000300800 */
[----:B---3--:R-:W-:-:S03]  /*71080*/  ISETP.LT.AND P5, PT, R8, R11, !P0 ;  /* 0x0000000b0800720c */ /* 0x008fc600047a1270 */
[----:B------:R-:W3:Y:S04]  /*71090*/  LDL.LU R11, [R1+0x2028] ;  /* 0x00202800010b7983 */ /* 0x000ee80000300800 */
[----:B------:R1:W-:Y:S01]  /*710a0*/  @P4 STG.E desc[UR60][R166.64], R122 ;  /* 0x0000007aa6004986 */ /* 0x0003e2000c10193c */
[----:B----4-:R-:W-:Y:S02]  /*710b0*/  ISETP.LT.AND P4, PT, R124, R136, !P0 ;  /* 0x000000887c00720c */ /* 0x010fe40004781270 */
[----:B------:R-:W4:Y:S01]  /*710c0*/  LDC R124, c[0x0][0x22c] ;  /* 0x00008b00ff7c7b82 */ /* 0x000f220000000800 */
[----:B------:R-:W4:Y:S04]  /*710d0*/  LDL.LU.64 R140, [R1+0x9b8] ;  /* 0x0009b800018c7983 */ /* 0x000f280000300a00 */
[----:B------:R-:W4:Y:S04]  /*710e0*/  LDL.LU R161, [R1+0xd9c] ;  /* 0x000d9c0001a17983 */ /* 0x000f280000300800 */
[----:B-1----:R-:W4:Y:S01]  /*710f0*/  LDL.LU.64 R166, [R1+0x9b0] ;  /* 0x0009b00001a67983 */ /* 0x002f220000300a00 */
[----:B------:R-:W1:Y:S03]  /*71100*/  LDC R122, c[0x0][0x22c] ;  /* 0x00008b00ff7a7b82 */ /* 0x000e660000000800 */
[----:B------:R-:W4:Y:S04]  /*71110*/  LDL.LU R8, [R1+0xd80] ;  /* 0x000d800001087983 */ /* 0x000f280000300800 */
[----:B------:R-:W4:Y:S04]  /*71120*/  LDL.LU.64 R158, [R1+0x9a8] ;  /* 0x0009a800019e7983 */ /* 0x000f280000300a00 */
[----:B------:R-:W4:Y:S04]  /*71130*/  LDL.LU R146, [R1+0xd70] ;  /* 0x000d700001927983 */ /* 0x000f280000300800 */
[----:B------:R-:W4:Y:S04]  /*71140*/  LDL.LU R136, [R1+0x2024] ;  /* 0x0020240001887983 */ /* 0x000f280000300800 */
[----:B------:R-:W4:Y:S04]  /*71150*/  LDL.LU.64 R156, [R1+0x9a0] ;  /* 0x0009a000019c7983 */ /* 0x000f280000300a00 */
[----:B------:R2:W-:Y:S02]  /*71160*/  @P3 STG.E desc[UR60][R144.64], R165 ;  /* 0x000000a590003986 */ /* 0x0005e4000c10193c */
[----:B--2---:R-:W-:-:S02]  /*71170*/  ISETP.LT.AND P3, PT, R123, R125, !P0 ;  /* 0x0000007d7b00720c */ /* 0x004fc40004761270 */
[----:B------:R-:W2:Y:S01]  /*71180*/  LDL.LU R147, [R1+0xd84] ;  /* 0x000d840001937983 */ /* 0x000ea20000300800 */
[----:B------:R-:W-:Y:S01]  /*71190*/  ISETP.LT.AND P6, PT, R130, R252, !P0 ;  /* 0x000000fc8200720c */ /* 0x000fe200047c1270 */
[----:B------:R-:W2:Y:S02]  /*711a0*/  LDC R123, c[0x0][0x22c] ;  /* 0x00008b00ff7b7b82 */ /* 0x000ea40000000800 */
[----:B------:R1:W-:Y:S04]  /*711b0*/  @P2 STG.E desc[UR60][R154.64], R131 ;  /* 0x000000839a002986 */ /* 0x0003e8000c10193c */
[----:B------:R-:W2:Y:S02]  /*711c0*/  LDL.LU.64 R164, [R1+0x998] ;  /* 0x0009980001a47983 */ /* 0x000ea40000300a00 */
[----:B------:R-:W2:Y:S02]  /*711d0*/  LDC R252, c[0x0][0x22c] ;  /* 0x00008b00fffc7b82 */ /* 0x000ea40000000800 */
[----:B------:R-:W2:Y:S04]  /*711e0*/  LDL.LU R125, [R1+0xd74] ;  /* 0x000d7400017d7983 */ /* 0x000ea80000300800 */
[----:B------:R-:W-:Y:S04]  /*711f0*/  @P4 STG.E desc[UR60][R162.64], R10 ;  /* 0x0000000aa2004986 */ /* 0x000fe8000c10193c */
[----:B------:R1:W-:Y:S01]  /*71200*/  @P5 STG.E desc[UR60][R56.64], R9 ;  /* 0x0000000938005986 */ /* 0x0003e2000c10193c */
[----:B---3--:R-:W-:-:S03]  /*71210*/  ISETP.LT.AND P2, PT, R11, R0, !P0 ;  /* 0x000000000b00720c */ /* 0x008fc60004741270 */
[----:B------:R-:W3:Y:S01]  /*71220*/  LDL.LU R11, [R1+0x2020] ;  /* 0x00202000010b7983 */ /* 0x000ee20000300800 */
[----:B------:R-:W2:Y:S03]  /*71230*/  LDC R0, c[0x0][0x22c] ;  /* 0x00008b00ff007b82 */ /* 0x000ea60000000800 */
[----:B-1----:R-:W2:Y:S04]  /*71240*/  LDL.LU.64 R154, [R1+0x990] ;  /* 0x00099000019a7983 */ /* 0x002ea80000300a00 */
[----:B------:R-:W2:Y:S04]  /*71250*/  LDL.LU R131, [R1+0xd88] ;  /* 0x000d880001837983 */ /* 0x000ea80000300800 */
[----:B------:R-:W2:Y:S04]  /*71260*/  LDL.LU R57, [R1+0x201c] ;  /* 0x00201c0001397983 */ /* 0x000ea80000300800 */
[----:B------:R-:W2:Y:S04]  /*71270*/  LDL.LU R9, [R1+0x2018] ;  /* 0x0020180001097983 */ /* 0x000ea80000300800 */
[----:B------:R-:W2:Y:S04]  /*71280*/  LDL.LU R56, [R1+0x2014] ;  /* 0x0020140001387983 */ /* 0x000ea80000300800 */
[----:B------:R-:W2:Y:S04]  /*71290*/  LDL.LU.64 R144, [R1+0x978] ;  /* 0x0009780001907983 */ /* 0x000ea80000300a00 */
[----:B------:R-:W2:Y:S01]  /*712a0*/  LDL.LU R10, [R1+0xd78] ;  /* 0x000d7800010a7983 */ /* 0x000ea20000300800 */
[----:B----4-:R-:W-:-:S03]  /*712b0*/  ISETP.LT.AND P4, PT, R136, R138, !P0 ;  /* 0x0000008a8800720c */ /* 0x010fc60004781270 */
[----:B------:R-:W4:Y:S04]  /*712c0*/  LDL.LU.64 R162, [R1+0x970] ;  /* 0x0009700001a27983 */ /* 0x000f280000300a00 */
[----:B------:R-:W4:Y:S04]  /*712d0*/  LDL.LU R130, [R1+0xd8c] ;  /* 0x000d8c0001827983 */ /* 0x000f280000300800 */
[----:B------:R-:W-:Y:S04]  /*712e0*/  @P6 STG.E desc[UR60][R140.64], R161 ;  /* 0x000000a18c006986 */ /* 0x000fe8000c10193c */
[----:B------:R-:W4:Y:S04]  /*712f0*/  LDL.LU R136, [R1+0x2010] ;  /* 0x0020100001887983 */ /* 0x000f280000300800 */
[----:B------:R1:W-:Y:S04]  /*71300*/  @P3 STG.E desc[UR60][R166.64], R8 ;  /* 0x00000008a6003986 */ /* 0x0003e8000c10193c */
[----:B------:R-:W-:Y:S04]  /*71310*/  @P2 STG.E desc[UR60][R158.64], R146 ;  /* 0x000000929e002986 */ /* 0x000fe8000c10193c */
[----:B-1----:R-:W4:Y:S04]  /*71320*/  LDL.LU.64 R166, [R1+0x968] ;  /* 0x0009680001a67983 */ /* 0x002f280000300a00 */
[----:B------:R-:W4:Y:S01]  /*71330*/  LDL.LU R8, [R1+0xd7c] ;  /* 0x000d7c0001087983 */ /* 0x000f220000300800 */
[----:B---3--:R-:W-:-:S03]  /*71340*/  ISETP.LT.AND P3, PT, R11, R122, !P0 ;  /* 0x0000007a0b00720c */ /* 0x008fc60004761270 */
[----:B------:R-:W3:Y:S01]  /*71350*/  LDL.LU R122, [R1+0x200c] ;  /* 0x00200c00017a7983 */ /* 0x000ee20000300800 */
[----:B------:R-:W1:Y:S01]  /*71360*/  LDC R11, c[0x0][0x22c] ;  /* 0x00008b00ff0b7b82 */ /* 0x000e620000000800 */
[----:B--2---:R-:W-:Y:S02]  /*71370*/  ISETP.LT.AND P2, PT, R9, R137, !P0 ;  /* 0x000000890900720c */ /* 0x004fe40004741270 */
[----:B------:R-:W1:Y:S01]  /*71380*/  LDL.LU R9, [R1+0x2008] ;  /* 0x0020080001097983 */ /* 0x000e620000300800 */
[----:B------:R-:W-:-:S04]  /*71390*/  ISETP.LT.AND P6, PT, R57, R124, !P0 ;  /* 0x0000007c3900720c */ /* 0x000fc800047c1270 */
[----:B------:R-:W2:Y:S01]  /*713a0*/  LDC R137, c[0x0][0x22c] ;  /* 0x00008b00ff897b82 */ /* 0x000ea20000000800 */
[----:B------:R-:W-:Y:S01]  /*713b0*/  ISETP.LT.AND P5, PT, R56, R252, !P0 ;  /* 0x000000fc3800720c */ /* 0x000fe200047a1270 */
[----:B------:R-:W-:Y:S04]  /*713c0*/  @P4 STG.E desc[UR60][R156.64], R147 ;  /* 0x000000939c004986 */ /* 0x000fe8000c10193c */
[----:B------:R4:W-:Y:S02]  /*713d0*/  @P3 STG.E desc[UR60][R164.64], R125 ;  /* 0x0000007da4003986 */ /* 0x0009e4000c10193c */
[----:B------:R-:W2:Y:S02]  /*713e0*/  LDC R57, c[0x0][0x22c] ;  /* 0x00008b00ff397b82 */ /* 0x000ea40000000800 */
[----:B------:R-:W2:Y:S04]  /*713f0*/  LDL.LU.64 R140, [R1+0x960] ;  /* 0x00096000018c7983 */ /* 0x000ea80000300a00 */
[----:B------:R-:W-:Y:S02]  /*71400*/  @P6 STG.E desc[UR60][R154.64], R131 ;  /* 0x000000839a006986 */ /* 0x000fe4000c10193c */
[----:B------:R-:W2:Y:S02]  /*71410*/  LDC R124, c[0x0][0x22c] ;  /* 0x00008b00ff7c7b82 */ /* 0x000ea40000000800 */
[----:B----4-:R-:W2:Y:S01]  /*71420*/  LDL.LU R165, [R1+0xd60] ;  /* 0x000d600001a57983 */ /* 0x010ea20000300800 */
[----:B------:R-:W-:-:S03]  /*71430*/  ISETP.LT.AND P4, PT, R136, R0, !P0 ;  /* 0x000000008800720c */ /* 0x000fc60004781270 */
[----:B------:R4:W-:Y:S02]  /*71440*/  @P2 STG.E desc[UR60][R144.64], R10 ;  /* 0x0000000a90002986 */ /* 0x0009e4000c10193c */
[----:B------:R-:W2:Y:S02]  /*71450*/  LDC R56, c[0x0][0x22c] ;  /* 0x00008b00ff387b82 */ /* 0x000ea40000000800 */
[----:B------:R1:W-:Y:S06]  /*71460*/  @P5 STG.E desc[UR60][R162.64], R130 ;  /* 0x00000082a2005986 */ /* 0x0003ec000c10193c */
[----:B------:R-:W2:Y:S08]  /*71470*/  LDC R252, c[0x0][0x22c] ;  /* 0x00008b00fffc7b82 */ /* 0x000eb00000000800 */
[----:B------:R-:W2:Y:S01]  /*71480*/  LDC R0, c[0x0][0x22c] ;  /* 0x00008b00ff007b82 */ /* 0x000ea20000000800 */
[----:B------:R1:W-:Y:S07]  /*71490*/  @P4 STG.E desc[UR60][R166.64], R8 ;  /* 0x00000008a6004986 */ /* 0x0003ee000c10193c */
[----:B----4-:R-:W4:Y:S08]  /*714a0*/  LDC R10, c[0x0][0x22c] ;  /* 0x00008b00ff0a7b82 */ /* 0x010f300000000800 */
[----:B------:R-:W4:Y:S01]  /*714b0*/  LDC R136, c[0x0][0x22c] ;  /* 0x00008b00ff887b82 */ /* 0x000f220000000800 */
[----:B---3--:R-:W-:-:S02]  /*714c0*/  ISETP.LT.AND P3, PT, R122, R123, !P0 ;  /* 0x0000007b7a00720c */ /* 0x008fc40004761270 */
[----:B------:R-:W3:Y:S04]  /*714d0*/  LDL.LU R123, [R1+0x2004] ;  /* 0x00200400017b7983 */ /* 0x000ee80000300800 */
[----:B------:R-:W4:Y:S04]  /*714e0*/  LDL.LU.64 R154, [R1+0x958] ;  /* 0x00095800019a7983 */ /* 0x000f280000300a00 */
[----:B------:R-:W4:Y:S01]  /*714f0*/  LDL.LU R131, [R1+0xd50] ;  /* 0x000d500001837983 */ /* 0x000f220000300800 */
[----:B-1----:R-:W-:-:S03]  /*71500*/  ISETP.LT.AND P2, PT, R9, R11, !P0 ;  /* 0x0000000b0900720c */ /* 0x002fc60004741270 */
[----:B------:R-:W4:Y:S04]  /*71510*/  LDL.LU R9, [R1+0x2000] ;  /* 0x0020000001097983 */ /* 0x000f280000300800 */
[----:B------:R-:W4:Y:S04]  /*71520*/  LDL.LU.64 R160, [R1+0x950] ;  /* 0x0009500001a07983 */ /* 0x000f280000300a00 */
[----:B------:R-:W4:Y:S04]  /*71530*/  LDL.LU R156, [R1+0xd64] ;  /* 0x000d6400019c7983 */ /* 0x000f280000300800 */
[----:B------:R-:W4:Y:S04]  /*71540*/  LDL.LU.64 R162, [R1+0x948] ;  /* 0x0009480001a27983 */ /* 0x000f280000300a00 */
[----:B------:R-:W4:Y:S04]  /*71550*/  LDL.LU R11, [R1+0xd54] ;  /* 0x000d5400010b7983 */ /* 0x000f280000300800 */
[----:B------:R-:W4:Y:S04]  /*71560*/  LDL.LU R8, [R1+0x1ffc] ;  /* 0x001ffc0001087983 */ /* 0x000f280000300800 */
[----:B------:R-:W4:Y:S04]  /*71570*/  LDL.LU R122, [R1+0x1ff8] ;  /* 0x001ff800017a7983 */ /* 0x000f280000300800 */
[----:B------:R-:W4:Y:S04]  /*71580*/  LDL.LU.64 R158, [R1+0x940] ;  /* 0x00094000019e7983 */ /* 0x000f280000300a00 */
[----:B------:R-:W4:Y:S04]  /*71590*/  LDL.LU R157, [R1+0xd68] ;  /* 0x000d6800019d7983 */ /* 0x000f280000300800 */
[----:B------:R-:W4:Y:S04]  /*715a0*/  LDL.LU.64 R146, [R1+0x938] ;  /* 0x0009380001927983 */ /* 0x000f280000300a00 */
[----:B------:R-:W4:Y:S04]  /*715b0*/  LDL.LU R166, [R1+0xd58] ;  /* 0x000d580001a67983 */ /* 0x000f280000300800 */
[----:B------:R-:W4:Y:S04]  /*715c0*/  LDL.LU R130, [R1+0x1ff4] ;  /* 0x001ff40001827983 */ /* 0x000f280000300800 */
[----:B------:R-:W4:Y:S04]  /*715d0*/  LDL.LU.64 R144, [R1+0x930] ;  /* 0x0009300001907983 */ /* 0x000f280000300a00 */
[----:B------:R-:W4:Y:S04]  /*715e0*/  LDL.LU R167, [R1+0xd6c] ;  /* 0x000d6c0001a77983 */ /* 0x000f280000300800 */
[----:B--2---:R1:W-:Y:S02]  /*715f0*/  @P3 STG.E desc[UR60][R140.64], R165 ;  /* 0x000000a58c003986 */ /* 0x0043e4000c10193c */
[----:B-1----:R-:W1:Y:S08]  /*71600*/  LDC R140, c[0x0][0x22c] ;  /* 0x00008b00ff8c7b82 */ /* 0x002e700000000800 */
[----:B------:R-:W2:Y:S01]  /*71610*/  LDC R141, c[0x0][0x22c] ;  /* 0x00008b00ff8d7b82 */ /* 0x000ea20000000800 */
[----:B---3--:R-:W-:-:S07]  /*71620*/  ISETP.LT.AND P4, PT, R123, R124, !P0 ;  /* 0x0000007c7b00720c */ /* 0x008fce0004781270 */
[----:B------:R-:W3:Y:S01]  /*71630*/  LDC R123, c[0x0][0x22c] ;  /* 0x00008b00ff7b7b82 */ /* 0x000ee20000000800 */
[----:B----4-:R-:W-:Y:S02]  /*71640*/  ISETP.LT.AND P6, PT, R9, R57, !P0 ;  /* 0x000000390900720c */ /* 0x010fe400047c1270 */
[----:B------:R-:W4:Y:S04]  /*71650*/  LDL.LU R9, [R1+0x1ff0] ;  /* 0x001ff00001097983 */ /* 0x000f280000300800 */
[----:B------:R-:W2:Y:S04]  /*71660*/  LDL.LU.64 R124, [R1+0x928] ;  /* 0x00092800017c7983 */ /* 0x000ea80000300a00 */
[----:B------:R-:W2:Y:S01]  /*71670*/  LDL.LU R57, [R1+0xd5c] ;  /* 0x000d5c0001397983 */ /* 0x000ea20000300800 */
[----:B------:R-:W-:-:S03]  /*71680*/  ISETP.LT.AND P3, PT, R8, R56, !P0 ;  /* 0x000000380800720c */ /* 0x000fc60004761270 */
[----:B------:R-:W3:Y:S04]  /*71690*/  LDL.LU R56, [R1+0x1fec] ;  /* 0x001fec0001387983 */ /* 0x000ee80000300800 */
[----:B------:R-:W2:Y:S01]  /*716a0*/  LDL.LU R8, [R1+0x1fe8] ;  /* 0x001fe80001087983 */ /* 0x000ea20000300800 */
[----:B------:R-:W-:Y:S02]  /*716b0*/  ISETP.LT.AND P5, PT, R122, R252, !P0 ;  /* 0x000000fc7a00720c */ /* 0x000fe400047a1270 */
[----:B------:R-:W1:Y:S01]  /*716c0*/  LDC R252, c[0x0][0x22c] ;  /* 0x00008b00fffc7b82 */ /* 0x000e620000000800 */
[----:B------:R1:W-:Y:S04]  /*716d0*/  @P2 STG.E desc[UR60][R154.64], R131 ;  /* 0x000000839a002986 */ /* 0x0003e8000c10193c */
[----:B------:R-:W2:Y:S04]  /*716e0*/  LDL.LU R122, [R1+0x1fe4] ;  /* 0x001fe400017a7983 */ /* 0x000ea80000300800 */
[----:B------:R-:W2:Y:S04]  /*716f0*/  LDL.LU.64 R164, [R1+0x920] ;  /* 0x0009200001a47983 */ /* 0x000ea80000300a00 */
[----:B------:R-:W-:Y:S01]  /*71700*/  @P4 STG.E desc[UR60][R160.64], R156 ;  /* 0x0000009ca0004986 */ /* 0x000fe2000c10193c */
[----:B------:R-:W-:-:S03]  /*71710*/  ISETP.LT.AND P2, PT, R130, R0, !P0 ;  /* 0x000000008200720c */ /* 0x000fc60004741270 */
[----:B------:R-:W2:Y:S01]  /*71720*/  LDL.LU R130, [R1+0xd40] ;  /* 0x000d400001827983 */ /* 0x000ea20000300800 */
[----:B------:R-:W2:Y:S03]  /*71730*/  LDC R0, c[0x0][0x22c] ;  /* 0x00008b00ff007b82 */ /* 0x000ea60000000800 */
[----:B-1----:R-:W2:Y:S04]  /*71740*/  LDL.LU.64 R154, [R1+0x918] ;  /* 0x00091800019a7983 */ /* 0x002ea80000300a00 */
[----:B------:R-:W2:Y:S04]  /*71750*/  LDL.LU R131, [R1+0xd30] ;  /* 0x000d300001837983 */ /* 0x000ea80000300800 */
[----:B------:R1:W-:Y:S04]  /*71760*/  @P6 STG.E desc[UR60][R162.64], R11 ;  /* 0x0000000ba2006986 */ /* 0x0003e8000c10193c */
[----:B------:R-:W-:Y:S01]  /*71770*/  @P3 STG.E desc[UR60][R158.64], R157 ;  /* 0x0000009d9e003986 */ /* 0x000fe2000c10193c */
[----:B----4-:R-:W-:-:S03]  /*71780*/  ISETP.LT.AND P4, PT, R9, R10, !P0 ;  /* 0x0000000a0900720c */ /* 0x010fc60004781270 */
[----:B------:R-:W4:Y:S01]  /*71790*/  LDL.LU R9, [R1+0x1fe0] ;  /* 0x001fe00001097983 */ /* 0x000f220000300800 */
[----:B------:R-:W4:Y:S03]  /*717a0*/  LDC R10, c[0x0][0x22c] ;  /* 0x00008b00ff0a7b82 */ /* 0x000f260000000800 */
[----:B-1----:R-:W4:Y:S04]  /*717b0*/  LDL.LU.64 R162, [R1+0x910] ;  /* 0x0009100001a27983 */ /* 0x002f280000300a00 */
[----:B------:R-:W4:Y:S01]  /*717c0*/  LDL.LU R11, [R1+0xd44] ;  /* 0x000d4400010b7983 */ /* 0x000f220000300800 */
[----:B---3--:R-:W-:-:S03]  /*717d0*/  ISETP.LT.AND P3, PT, R56, R137, !P0 ;  /* 0x000000893800720c */ /* 0x008fc60004761270 */
[----:B------:R-:W3:Y:S01]  /*717e0*/  LDL.LU R56, [R1+0x1fdc] ;  /* 0x001fdc0001387983 */ /* 0x000ee20000300800 */
[----:B------:R-:W1:Y:S01]  /*717f0*/  LDC R137, c[0x0][0x22c] ;  /* 0x00008b00ff897b82 */ /* 0x000e620000000800 */
[----:B--2---:R-:W-:Y:S02]  /*71800*/  ISETP.LT.AND P6, PT, R8, R123, !P0 ;  /* 0x0000007b0800720c */ /* 0x004fe400047c1270 */
[----:B------:R-:W2:Y:S04]  /*71810*/  LDL.LU R8, [R1+0x1fd8] ;  /* 0x001fd80001087983 */ /* 0x000ea80000300800 */
[----:B------:R1:W-:Y:S01]  /*71820*/  @P5 STG.E desc[UR60][R146.64], R166 ;  /* 0x000000a692005986 */ /* 0x0003e2000c10193c */
[----:B------:R-:W2:Y:S03]  /*71830*/  LDC R123, c[0x0][0x22c] ;  /* 0x00008b00ff7b7b82 */ /* 0x000ea60000000800 */
[----:B------:R-:W2:Y:S04]  /*71840*/  LDL.LU.64 R142, [R1+0x8f8] ;  /* 0x0008f800018e7983 */ /* 0x000ea80000300a00 */
[----:B------:R-:W-:Y:S04]  /*71850*/  @P2 STG.E desc[UR60][R144.64], R167 ;  /* 0x000000a790002986 */ /* 0x000fe8000c10193c */
[----:B-1----:R-:W2:Y:S01]  /*71860*/  LDL.LU R146, [R1+0xd34] ;  /* 0x000d340001927983 */ /* 0x002ea20000300800 */
[----:B------:R-:W-:-:S02]  /*71870*/  ISETP.LT.AND P2, PT, R122, R136, !P0 ;  /* 0x000000887a00720c */ /* 0x000fc40004741270 */
[----:B------:R-:W1:Y:S01]  /*71880*/  LDC R122, c[0x0][0x22c] ;  /* 0x00008b00ff7a7b82 */ /* 0x000e620000000800 */
[----:B------:R1:W-:Y:S04]  /*71890*/  @P4 STG.E desc[UR60][R124.64], R57 ;  /* 0x000000397c004986 */ /* 0x0003e8000c10193c */
[----:B------:R-:W2:Y:S04]  /*718a0*/  LDL.LU.64 R160, [R1+0x8f0] ;  /* 0x0008f00001a07983 */ /* 0x000ea80000300a00 */
[----:B-1----:R-:W2:Y:S04]  /*718b0*/  LDL.LU R57, [R1+0xd48] ;  /* 0x000d480001397983 */ /* 0x002ea80000300800 */
[----:B------:R-:W2:Y:S04]  /*718c0*/  LDL.LU.64 R124, [R1+0x8e8] ;  /* 0x0008e800017c7983 */ /* 0x000ea80000300a00 */
[----:B------:R1:W-:Y:S04]  /*718d0*/  @P3 STG.E desc[UR60][R164.64], R130 ;  /* 0x00000082a4003986 */ /* 0x0003e8000c10193c */
[----:B------:R2:W-:Y:S01]  /*718e0*/  @P6 STG.E desc[UR60][R154.64], R131 ;  /* 0x000000839a006986 */ /* 0x0005e2000c10193c */
[----:B----4-:R-:W-:-:S03]  /*718f0*/  ISETP.LT.AND P5, PT, R9, R252, !P0 ;  /* 0x000000fc0900720c */ /* 0x010fc600047a1270 */
[----:B------:R-:W4:Y:S01]  /*71900*/  LDL.LU R9, [R1+0xd38] ;  /* 0x000d380001097983 */ /* 0x000f220000300800 */
[----:B------:R-:W4:Y:S03]  /*71910*/  LDC R252, c[0x0][0x22c] ;  /* 0x00008b00fffc7b82 */ /* 0x000f260000000800 */
[----:B------:R-:W4:Y:S04]  /*71920*/  LDL.LU R136, [R1+0x1fd4] ;  /* 0x001fd40001887983 */ /* 0x000f280000300800 */
[----:B-1----:R-:W4:Y:S01]  /*71930*/  LDL.LU R130, [R1+0x1fd0] ;  /* 0x001fd00001827983 */ /* 0x002f220000300800 */
[----:B---3--:R-:W-:Y:S02]  /*71940*/  ISETP.LT.AND P4, PT, R56, R0, !P0 ;  /* 0x000000003800720c */ /* 0x008fe40004781270 */
[----:B--2---:R-:W-:Y:S01]  /*71950*/  ISETP.LT.AND P3, PT, R8, R10, !P0 ;  /* 0x0000000a0800720c */ /* 0x004fe20004761270 */
[----:B------:R1:W-:Y:S01]  /*71960*/  @P2 STG.E desc[UR60][R162.64], R11 ;  /* 0x0000000ba2002986 */ /* 0x0003e2000c10193c */
[----:B------:R-:W2:Y:S03]  /*71970*/  LDC R0, c[0x0][0x22c] ;  /* 0x00008b00ff007b82 */ /* 0x000ea60000000800 */
[----:B------:R-:W3:Y:S04]  /*71980*/  LDL.LU R10, [R1+0x1fcc] ;  /* 0x001fcc00010a7983 */ /* 0x000ee80000300800 */
[----:B------:R-:W2:Y:S04]  /*71990*/  LDL.LU.64 R154, [R1+0x8e0] ;  /* 0x0008e000019a7983 */ /* 0x000ea80000300a00 */
[----:B------:R-:W2:Y:S04]  /*719a0*/  LDL.LU R8, [R1+0xd4c] ;  /* 0x000d4c0001087983 */ /* 0x000ea80000300800 */
[----:B------:R-:W2:Y:S04]  /*719b0*/  LDL.LU R56, [R1+0x1fc8] ;  /* 0x001fc80001387983 */ /* 0x000ea80000300800 */
[----:B------:R-:W2:Y:S04]  /*719c0*/  LDL.LU R138, [R1+0x1fc4] ;  /* 0x001fc400018a7983 */ /* 0x000ea80000300800 */
[----:B------:R-:W2:Y:S04]  /*719d0*/  LDL.LU.64 R158, [R1+0x8d8] ;  /* 0x0008d800019e7983 */ /* 0x000ea80000300a00 */
[----:B-1----:R-:W2:Y:S04]  /*719e0*/  LDL.LU R11, [R1+0xd3c] ;  /* 0x000d3c00010b7983 */ /* 0x002ea80000300800 */
[----:B------:R-:W2:Y:S04]  /*719f0*/  LDL.LU.64 R156, [R1+0x8d0] ;  /* 0x0008d000019c7983 */ /* 0x000ea80000300a00 */
[----:B------:R-:W2:Y:S04]  /*71a00*/  LDL.LU R147, [R1+0xd20] ;  /* 0x000d200001937983 */ /* 0x000ea80000300800 */
[----:B------:R-:W2:Y:S04]  /*71a10*/  LDL.LU.64 R144, [R1+0x8b8] ;  /* 0x0008b80001907983 */ /* 0x000ea80000300a00 */
[----:B------:R-:W2:Y:S04]  /*71a20*/  LDL.LU R164, [R1+0xd10] ;  /* 0x000d100001a47983 */ /* 0x000ea80000300800 */
[----:B------:R-:W2:Y:S04]  /*71a30*/  LDL.LU.64 R166, [R1+0x8b0] ;  /* 0x0008b00001a67983 */ /* 0x000ea80000300a00 */
[----:B------:R-:W2:Y:S04]  /*71a40*/  LDL.LU R165, [R1+0xd24] ;  /* 0x000d240001a57983 */ /* 0x000ea80000300800 */
[----:B------:R-:W2:Y:S04]  /*71a50*/  LDL.LU.64 R162, [R1+0x8a8] ;  /* 0x0008a80001a27983 */ /* 0x000ea80000300a00 */
[----:B------:R1:W-:Y:S04]  /*71a60*/  @P5 STG.E desc[UR60][R142.64], R146 ;  /* 0x000000928e005986 */ /* 0x0003e8000c10193c */
[----:B------:R-:W2:Y:S04]  /*71a70*/  LDL.LU R131, [R1+0xd14] ;  /* 0x000d140001837983 */ /* 0x000ea80000300800 */
[----:B------:R1:W-:Y:S02]  /*71a80*/  @P4 STG.E desc[UR60][R160.64], R57 ;  /* 0x00000039a0004986 */ /* 0x0003e4000c10193c */
[----:B-1----:R-:W1:Y:S02]  /*71a90*/  LDC R142, c[0x0][0x22c] ;  /* 0x00008b00ff8e7b82 */ /* 0x002e640000000800 */
[----:B------:R-:W2:Y:S01]  /*71aa0*/  LDL.LU R57, [R1+0x1fc0] ;  /* 0x001fc00001397983 */ /* 0x000ea20000300800 */
[----:B----4-:R-:W-:-:S03]  /*71ab0*/  ISETP.LT.AND P2, PT, R136, R140, !P0 ;  /* 0x0000008c8800720c */ /* 0x010fc60004741270 */
[----:B------:R4:W-:Y:S02]  /*71ac0*/  @P3 STG.E desc[UR60][R124.64], R9 ;  /* 0x000000097c003986 */ /* 0x0009e4000c10193c */
[----:B------:R-:W1:Y:S01]  /*71ad0*/  LDC R136, c[0x0][0x22c] ;  /* 0x00008b00ff887b82 */ /* 0x000e620000000800 */
[----:B---3--:R-:W-:-:S07]  /*71ae0*/  ISETP.LT.AND P6, PT, R10, R123, !P0 ;  /* 0x0000007b0a00720c */ /* 0x008fce00047c1270 */
[----:B----4-:R-:W3:Y:S01]  /*71af0*/  LDC R9, c[0x0][0x22c] ;  /* 0x00008b00ff097b82 */ /* 0x010ee20000000800 */
[----:B------:R-:W4:Y:S04]  /*71b00*/  LDL.LU R10, [R1+0x1fbc] ;  /* 0x001fbc00010a7983 */ /* 0x000f280000300800 */
[----:B------:R-:W3:Y:S04]  /*71b10*/  LDL.LU.64 R124, [R1+0x8a0] ;  /* 0x0008a000017c7983 */ /* 0x000ee80000300a00 */
[----:B------:R-:W3:Y:S01]  /*71b20*/  LDL.LU R123, [R1+0xd28] ;  /* 0x000d2800017b7983 */ /* 0x000ee20000300800 */
[----:B--2---:R-:W-:-:S03]  /*71b30*/  ISETP.LT.AND P3, PT, R56, R122, !P0 ;  /* 0x0000007a3800720c */ /* 0x004fc60004761270 */
[----:B------:R-:W1:Y:S04]  /*71b40*/  LDL.LU R56, [R1+0x1fb8] ;  /* 0x001fb80001387983 */ /* 0x000e680000300800 */
[----:B------:R-:W2:Y:S04]  /*71b50*/  LDL.LU R122, [R1+0x1fb4] ;  /* 0x001fb400017a7983 */ /* 0x000ea80000300800 */
[----:B------:R4:W-:Y:S04]  /*71b60*/  @P2 STG.E desc[UR60][R154.64], R8 ;  /* 0x000000089a002986 */ /* 0x0009e8000c10193c */
[----:B----4-:R-:W3:Y:S01]  /*71b70*/  LDL.LU R8, [R1+0x1fb0] ;  /* 0x001fb00001087983 */ /* 0x010ee20000300800 */
[----:B------:R-:W-:-:S02]  /*71b80*/  ISETP.LT.AND P4, PT, R130, R139, !P0 ;  /* 0x0000008b8200720c */ /* 0x000fc40004781270 */
[----:B------:R-:W2:Y:S01]  /*71b90*/  LDC R130, c[0x0][0x22c] ;  /* 0x00008b00ff827b82 */ /* 0x000ea20000000800 */
[----:B------:R-:W-:Y:S01]  /*71ba0*/  ISETP.LT.AND P5, PT, R138, R252, !P0 ;  /* 0x000000fc8a00720c */ /* 0x000fe200047a1270 */
[----:B------:R-:W4:Y:S06]  /*71bb0*/  LDL.LU.64 R154, [R1+0x898] ;  /* 0x00089800019a7983 */ /* 0x000f2c0000300a00 */
[----:B------:R-:W4:Y:S03]  /*71bc0*/  LDC R252, c[0x0][0x22c] ;  /* 0x00008b00fffc7b82 */ /* 0x000f260000000800 */
[----:B------:R1:W-:Y:S04]  /*71bd0*/  @P4 STG.E desc[UR60][R158.64], R11 ;  /* 0x0000000b9e004986 */ /* 0x0003e8000c10193c */
[----:B------:R-:W-:Y:S01]  /*71be0*/  @P6 STG.E desc[UR60][R156.64], R147 ;  /* 0x000000939c006986 */ /* 0x000fe2000c10193c */
[----:B------:R-:W4:Y:S03]  /*71bf0*/  LDC R138, c[0x0][0x22c] ;  /* 0x00008b00ff8a7b82 */ /* 0x000f260000000800 */
[----:B------:R-:W-:Y:S04]  /*71c00*/  @P3 STG.E desc[UR60][R144.64], R164 ;  /* 0x000000a490003986 */ /* 0x000fe8000c10193c */
[----:B------:R-:W-:Y:S01]  /*71c10*/  @P5 STG.E desc[UR60][R166.64], R165 ;  /* 0x000000a5a6005986 */ /* 0x000fe2000c10193c */
[----:B-1----:R-:W1:Y:S01]  /*71c20*/  LDC R11, c[0x0][0x22c] ;  /* 0x00008b00ff0b7b82 */ /* 0x002e620000000800 */
[----:B------:R-:W-:-:S02]  /*71c30*/  ISETP.LT.AND P2, PT, R57, R0, !P0 ;  /* 0x000000003900720c */ /* 0x000fc40004741270 */
[----:B------:R-:W4:Y:S05]  /*71c40*/  LDL.LU R57, [R1+0xd18] ;  /* 0x000d180001397983 */ /* 0x000f2a0000300800 */
[----:B------:R-:W1:Y:S06]  /*71c50*/  LDC R0, c[0x0][0x22c] ;  /* 0x00008b00ff007b82 */ /* 0x000e6c0000000800 */
[----:B------:R3:W-:Y:S01]  /*71c60*/  @P2 STG.E desc[UR60][R162.64], R131 ;  /* 0x00000083a2002986 */ /* 0x0007e2000c10193c */
[----:B------:R-:W-:-:S03]  /*71c70*/  ISETP.LT.AND P4, PT, R10, R137, !P0 ;  /* 0x000000890a00720c */ /* 0x000fc60004781270 */
[----:B------:R-:W4:Y:S01]  /*71c80*/  LDL.LU R10, [R1+0x1fac] ;  /* 0x001fac00010a7983 */ /* 0x000f220000300800 */
[----:B------:R-:W1:Y:S01]  /*71c90*/  LDC R137, c[0x0][0x22c] ;  /* 0x00008b00ff897b82 */ /* 0x000e620000000800 */
[----:B--2---:R-:W-:Y:S02]  /*71ca0*/  ISETP.LT.AND P2, PT, R122, R130, !P0 ;  /* 0x000000827a00720c */ /* 0x004fe40004741270 */
[----:B------:R-:W2:Y:S01]  /*71cb0*/  LDL.LU R122, [R1+0x1fa8] ;  /* 0x001fa800017a7983 */ /* 0x000ea20000300800 */
[----:B---3--:R-:W-:-:S03]  /*71cc0*/  ISETP.LT.AND P5, PT, R8, R9, !P0 ;  /* 0x000000090800720c */ /* 0x008fc600047a1270 */
[----:B------:R-:W1:Y:S01]  /*71cd0*/  LDL.LU R9, [R1+0x1fa4] ;  /* 0x001fa40001097983 */ /* 0x000e620000300800 */
[----:B------:R-:W-:Y:S02]  /*71ce0*/  ISETP.LT.AND P3, PT, R56, R136, !P0 ;  /* 0x000000883800720c */ /* 0x000fe40004761270 */
[----:B------:R-:W3:Y:S01]  /*71cf0*/  LDC R56, c[0x0][0x22c] ;  /* 0x00008b00ff387b82 */ /* 0x000ee20000000800 */
[----:B------:R-:W3:Y:S04]  /*71d00*/  LDL.LU.64 R130, [R1+0x890] ;  /* 0x0008900001827983 */ /* 0x000ee80000300a00 */
[----:B------:R-:W3:Y:S04]  /*71d10*/  LDL.LU R8, [R1+0xd2c] ;  /* 0x000d2c0001087983 */ /* 0x000ee80000300800 */
[----:B------:R-:W3:Y:S04]  /*71d20*/  LDL.LU.64 R152, [R1+0x888] ;  /* 0x0008880001987983 */ /* 0x000ee80000300a00 */
[----:B------:R-:W3:Y:S04]  /*71d30*/  LDL.LU R162, [R1+0xd1c] ;  /* 0x000d1c0001a27983 */ /* 0x000ee80000300800 */
[----:B------:R-:W3:Y:S04]  /*71d40*/  LDL.LU.64 R160, [R1+0x880] ;  /* 0x0008800001a07983 */ /* 0x000ee80000300a00 */
[----:B------:R-:W3:Y:S04]  /*71d50*/  LDL.LU R163, [R1+0xd00] ;  /* 0x000d000001a37983 */ /* 0x000ee80000300800 */
[----:B------:R-:W3:Y:S04]  /*71d60*/  LDL.LU.64 R158, [R1+0x868] ;  /* 0x00086800019e7983 */ /* 0x000ee80000300a00 */
[----:B------:R-:W-:Y:S04]  /*71d70*/  @P4 STG.E desc[UR60][R124.64], R123 ;  /* 0x0000007b7c004986 */ /* 0x000fe8000c10193c */
[----:B----4-:R4:W-:Y:S01]  /*71d80*/  @P3 STG.E desc[UR60][R154.64], R57 ;  /* 0x000000399a003986 */ /* 0x0109e2000c10193c */
[----:B------:R-:W-:-:S03]  /*71d90*/  ISETP.LT.AND P6, PT, R10, R252, !P0 ;  /* 0x000000fc0a00720c */ /* 0x000fc600047c1270 */
[----:B------:R-:W3:Y:S01]  /*71da0*/  LDL.LU R10, [R1+0xcf0] ;  /* 0x000cf000010a7983 */ /* 0x000ee20000300800 */
[----:B------:R-:W3:Y:S03]  /*71db0*/  LDC R252, c[0x0][0x22c] ;  /* 0x00008b00fffc7b82 */ /* 0x000ee60000000800 */
[----:B------:R-:W3:Y:S04]  /*71dc0*/  LDL.LU.64 R156, [R1+0x860] ;  /* 0x00086000019c7983 */ /* 0x000ee80000300a00 */
[----:B------:R-:W3:Y:S04]  /*71dd0*/  LDL.LU R144, [R1+0xd04] ;  /* 0x000d040001907983 */ /* 0x000ee80000300800 */
[----:B------:R-:W3:Y:S04]  /*71de0*/  LDL.LU.64 R166, [R1+0x858] ;  /* 0x0008580001a67983 */ /* 0x000ee80000300a00 */
[----:B----4-:R-:W4:Y:S01]  /*71df0*/  LDL.LU R154, [R1+0xcf4] ;  /* 0x000cf400019a7983 */ /* 0x010f220000300800 */
[----:B-1----:R-:W-:-:S03]  /*71e00*/  ISETP.LT.AND P3, PT, R9, R11, !P0 ;  /* 0x0000000b0900720c */ /* 0x002fc60004761270 */
[----:B------:R-:W4:Y:S04]  /*71e10*/  LDL.LU R9, [R1+0x1fa0] ;  /* 0x001fa00001097983 */ /* 0x000f280000300800 */
[----:B------:R-:W4:Y:S04]  /*71e20*/  LDL.LU R139, [R1+0x1f9c] ;  /* 0x001f9c00018b7983 */ /* 0x000f280000300800 */
[----:B------:R-:W4:Y:S04]  /*71e30*/  LDL.LU R136, [R1+0x1f98] ;  /* 0x001f980001887983 */ /* 0x000f280000300800 */
[----:B------:R-:W4:Y:S04]  /*71e40*/  LDL.LU.64 R124, [R1+0x850] ;  /* 0x00085000017c7983 */ /* 0x000f280000300a00 */
[----:B------:R-:W4:Y:S01]  /*71e50*/  LDL.LU R11, [R1+0xd08] ;  /* 0x000d0800010b7983 */ /* 0x000f220000300800 */
[----:B--2---:R-:W-:-:S02]  /*71e60*/  ISETP.LT.AND P4, PT, R122, R0, !P0 ;  /* 0x000000007a00720c */ /* 0x004fc40004781270 */
[----:B------:R-:W1:Y:S01]  /*71e70*/  LDC R0, c[0x0][0x22c] ;  /* 0x00008b00ff007b82 */ /* 0x000e620000000800 */
[----:B------:R-:W2:Y:S04]  /*71e80*/  LDL.LU.64 R146, [R1+0x838] ;  /* 0x0008380001927983 */ /* 0x000ea80000300a00 */
[----:B------:R-:W2:Y:S04]  /*71e90*/  LDL.LU R145, [R1+0xcf8] ;  /* 0x000cf80001917983 */ /* 0x000ea80000300800 */
[----:B------:R-:W2:Y:S04]  /*71ea0*/  LDL.LU.64 R164, [R1+0x830] ;  /* 0x0008300001a47983 */ /* 0x000ea80000300a00 */
[----:B------:R-:W2:Y:S04]  /*71eb0*/  LDL.LU R155, [R1+0xd0c] ;  /* 0x000d0c00019b7983 */ /* 0x000ea80000300800 */
[----:B------:R-:W2:Y:S04]  /*71ec0*/  LDL.LU.64 R122, [R1+0x828] ;  /* 0x00082800017a7983 */ /* 0x000ea80000300a00 */
[----:B------:R-:W2:Y:S04]  /*71ed0*/  LDL.LU R57, [R1+0xcfc] ;  /* 0x000cfc0001397983 */ /* 0x000ea80000300800 */
[----:B---3--:R3:W-:Y:S04]  /*71ee0*/  @P2 STG.E desc[UR60][R130.64], R8 ;  /* 0x0000000882002986 */ /* 0x0087e8000c10193c */
[----:B---3--:R-:W3:Y:S04]  /*71ef0*/  LDL.LU.64 R130, [R1+0x22e0] ;  /* 0x0022e00001827983 */ /* 0x008ee80000300a00 */
[----:B------:R-:W3:Y:S04]  /*71f00*/  LDL.LU R8, [R1+0x1f94] ;  /* 0x001f940001087983 */ /* 0x000ee80000300800 */
[----:B------:R-:W3:Y:S04]  /*71f10*/  LDL.LU R140, [R1+0x1f90] ;  /* 0x001f9000018c7983 */ /* 0x000ee80000300800 */
[----:B------:R-:W-:Y:S04]  /*71f20*/  @P5 STG.E desc[UR60][R152.64], R162 ;  /* 0x000000a298005986 */ /* 0x000fe8000c10193c */
[----:B------:R1:W-:Y:S01]  /*71f30*/  @P6 STG.E desc[UR60][R160.64], R163 ;  /* 0x000000a3a0006986 */ /* 0x0003e2000c10193c */
[----:B----4-:R-:W-:-:S03]  /*71f40*/  ISETP.LT.AND P2, PT, R9, R56, !P0 ;  /* 0x000000380900720c */ /* 0x010fc60004741270 */
[----:B------:R-:W4:Y:S04]  /*71f50*/  LDL.LU R56, [R1+0x1f8c] ;  /* 0x001f8c0001387983 */ /* 0x000f280000300800 */
[----:B-1----:R-:W4:Y:S01]  /*71f60*/  LDL.LU.64 R162, [R1+0x820] ;  /* 0x0008200001a27983 */ /* 0x002f220000300a00 */
[----:B------:R-:W-:-:S03]  /*71f70*/  ISETP.LT.AND P6, PT, R136, R137, !P0 ;  /* 0x000000898800720c */ /* 0x000fc600047c1270 */
[----:B------:R-:W4:Y:S01]  /*71f80*/  LDL.LU R9, [R1+0xce0] ;  /* 0x000ce00001097983 */ /* 0x000f220000300800 */
[----:B------:R-:W1:Y:S03]  /*71f90*/  LDC R137, c[0x0][0x22c] ;  /* 0x00008b00ff897b82 */ /* 0x000e660000000800 */
[----:B------:R-:W4:Y:S04]  /*71fa0*/  LDL.LU R136, [R1+0x1f88] ;  /* 0x001f880001887983 */ /* 0x000f280000300800 */
[----:B------:R2:W-:Y:S01]  /*71fb0*/  @P4 STG.E desc[UR60][R158.64], R10 ;  /* 0x0000000a9e004986 */ /* 0x0005e2000c10193c */
[----:B------:R-:W-:Y:S02]  /*71fc0*/  ISETP.LT.AND P4, PT, R139, R142, !P0 ;  /* 0x0000008e8b00720c */ /* 0x000fe40004781270 */
[----:B------:R-:W1:Y:S01]  /*71fd0*/  LDC R139, c[0x0][0x22c] ;  /* 0x00008b00ff8b7b82 */ /* 0x000e620000000800 */
[----:B------:R-:W-:Y:S04]  /*71fe0*/  @P3 STG.E desc[UR60][R156.64], R144 ;  /* 0x000000909c003986 */ /* 0x000fe8000c10193c */
[----:B------:R3:W-:Y:S03]  /*71ff0*/  @P2 STG.E desc[UR60][R166.64], R154 ;  /* 0x0000009aa6002986 */ /* 0x0007e6000c10193c */
[----:B--2---:R-:W2:Y:S03]  /*72000*/  LDC R10, c[0x0][0x22c] ;  /* 0x00008b00ff0a7b82 */ /* 0x004ea60000000800 */
[----:B------:R3:W-:Y:S04]  /*72010*/  @P4 STG.E desc[UR60][R124.64], R11 ;  /* 0x0000000b7c004986 */ /* 0x0007e8000c10193c */
[----:B------:R-:W-:Y:S01]  /*72020*/  @P6 STG.E desc[UR60][R146.64], R145 ;  /* 0x0000009192006986 */ /* 0x000fe2000c10193c */
[----:B---3--:R-:W-:-:S03]  /*72030*/  ISETP.LT.AND P3, PT, R8, R141, !P0 ;  /* 0x0000008d0800720c */ /* 0x008fc60004761270 */
[----:B------:R-:W2:Y:S01]  /*72040*/  LDL.LU R8, [R1+0x1f84] ;  /* 0x001f840001087983 */ /* 0x000ea20000300800 */
[----:B------:R-:W3:Y:S01]  /*72050*/  LDC R141, c[0x0][0x22c] ;  /* 0x00008b00ff8d7b82 */ /* 0x000ee20000000800 */
[----:B------:R-:W-:Y:S02]  /*72060*/  ISETP.LT.AND P5, PT, R140, R252, !P0 ;  /* 0x000000fc8c00720c */ /* 0x000fe400047a1270 */
[----:B------:R-:W3:Y:S04]  /*72070*/  LDL.LU.64 R166, [R1+0x818] ;  /* 0x0008180001a67983 */ /* 0x000ee80000300a00 */
[----:B------:R-:W3:Y:S01]  /*72080*/  LDL.LU R154, [R1+0xcd0] ;  /* 0x000cd000019a7983 */ /* 0x000ee20000300800 */
[----:B------:R-:W1:Y:S03]  /*72090*/  LDC R252, c[0x0][0x22c] ;  /* 0x00008b00fffc7b82 */ /* 0x000e660000000800 */
[----:B------:R-:W3:Y:S04]  /*720a0*/  LDL.LU.64 R124, [R1+0x810] ;  /* 0x00081000017c7983 */ /* 0x000ee80000300a00 */
[----:B------:R-:W3:Y:S01]  /*720b0*/  LDL.LU R11, [R1+0xce4] ;  /* 0x000ce400010b7983 */ /* 0x000ee20000300800 */
[----:B------:R-:W1:Y:S03]  /*720c0*/  LDC R140, c[0x0][0x22c] ;  /* 0x00008b00ff8c7b82 */ /* 0x000e660000000800 */
[----:B------:R-:W-:Y:S04]  /*720d0*/  @P3 STG.E desc[UR60][R164.64], R155 ;  /* 0x0000009ba4003986 */ /* 0x000fe8000c10193c */
[----:B------:R4:W-:Y:S02]  /*720e0*/  @P5 STG.E desc[UR60][R122.64], R57 ;  /* 0x000000397a005986 */ /* 0x0009e4000c10193c */
[----:B----4-:R-:W-:-:S02]  /*720f0*/  ISETP.LT.AND P4, PT, R136, R138, !P0 ;  /* 0x0000008a8800720c */ /* 0x010fc40004781270 */
[----:B------:R-:W1:Y:S01]  /*72100*/  LDL.LU R138, [R1+0x1f80] ;  /* 0x001f8000018a7983 */ /* 0x000e620000300800 */
[----:B------:R-:W-:Y:S01]  /*72110*/  ISETP.LT.AND P2, PT, R56, R0, !P0 ;  /* 0x000000003800720c */ /* 0x000fe20004741270 */
[----:B------:R-:W4:Y:S02]  /*72120*/  LDC R136, c[0x0][0x22c] ;  /* 0x00008b00ff887b82 */ /* 0x000f240000000800 */
[----:B------:R-:W4:Y:S04]  /*72130*/  LDL.LU R123, [R1+0x1f7c] ;  /* 0x001f7c00017b7983 */ /* 0x000f280000300800 */
[----:B------:R-:W4:Y:S02]  /*72140*/  LDL.LU R122, [R1+0x1f78] ;  /* 0x001f7800017a7983 */ /* 0x000f240000300800 */
[----:B------:R-:W4:Y:S02]  /*72150*/  LDC R56, c[0x0][0x22c] ;  /* 0x00008b00ff387b82 */ /* 0x000f240000000800 */
[----:B------:R-:W4:Y:S04]  /*72160*/  LDL.LU.64 R164, [R1+0x7f8] ;  /* 0x0007f80001a47983 */ /* 0x000f280000300a00 */
[----:B------:R2:W-:Y:S02]  /*72170*/  @P2 STG.E desc[UR60][R162.64], R9 ;  /* 0x00000009a2002986 */ /* 0x0005e4000c10193c */
[----:B------:R-:W4:Y:S01]  /*72180*/  LDC R0, c[0x0][0x22c] ;  /* 0x00008b00ff007b82 */ /* 0x000f220000000800 */
[----:B--2---:R-:W-:-:S02]  /*72190*/  ISETP.LT.AND P3, PT, R8, R10, !P0 ;  /* 0x0000000a0800720c */ /* 0x004fc40004761270 */
[----:B------:R-:W2:Y:S04]  /*721a0*/  LDL.LU R8, [R1+0xcd4] ;  /* 0x000cd40001087983 */ /* 0x000ea80000300800 */
[----:B------:R-:W2:Y:S04]  /*721b0*/  LDL.LU R10, [R1+0x1f74] ;  /* 0x001f7400010a7983 */ /* 0x000ea80000300800 */
[----:B------:R-:W2:Y:S04]  /*721c0*/  LDL.LU R9, [R1+0x1f70] ;  /* 0x001f700001097983 */ /* 0x000ea80000300800 */
[----:B------:R-:W2:Y:S04]  /*721d0*/  LDL.LU.64 R160, [R1+0x7f0] ;  /* 0x0007f00001a07983 */ /* 0x000ea80000300a00 */
[----:B------:R-:W2:Y:S04]  /*721e0*/  LDL.LU R57, [R1+0xce8] ;  /* 0x000ce80001397983 */ /* 0x000ea80000300800 */
[----:B------:R-:W2:Y:S04]  /*721f0*/  LDL.LU.64 R158, [R1+0x7e8] ;  /* 0x0007e800019e7983 */ /* 0x000ea80000300a00 */
[----:B------:R-:W2:Y:S04]  /*72200*/  LDL.LU R146, [R1+0xcd8] ;  /* 0x000cd80001927983 */ /* 0x000ea80000300800 */
[----:B------:R-:W2:Y:S04]  /*72210*/  LDL.LU.64 R162, [R1+0x7e0] ;  /* 0x0007e00001a27983 */ /* 0x000ea80000300a00 */
[----:B------:R-:W2:Y:S04]  /*72220*/  LDL.LU R155, [R1+0xcec] ;  /* 0x000cec00019b7983 */ /* 0x000ea80000300800 */
[----:B------:R-:W2:Y:S04]  /*72230*/  LDL.LU.64 R156, [R1+0x7d8] ;  /* 0x0007d800019c7983 */ /* 0x000ea80000300a00 */
[----:B------:R-:W2:Y:S04]  /*72240*/  LDL.LU R147, [R1+0xcdc] ;  /* 0x000cdc0001937983 */ /* 0x000ea80000300800 */
[----:B---3--:R3:W-:Y:S04]  /*72250*/  @P4 STG.E desc[UR60][R166.64], R154 ;  /* 0x0000009aa6004986 */ /* 0x0087e8000c10193c */
[----:B------:R3:W-:Y:S01]  /*72260*/  @P3 STG.E desc[UR60][R124.64], R11 ;  /* 0x0000000b7c003986 */ /* 0x0007e2000c10193c */
[----:B-1----:R-:W-:-:S03]  /*72270*/  ISETP.LT.AND P2, PT, R138, R139, !P0 ;  /* 0x0000008b8a00720c */ /* 0x002fc60004741270 */
[----:B------:R-:W2:Y:S01]  /*72280*/  LDL.LU R139, [R1+0x1f6c] ;  /* 0x001f6c00018b7983 */ /* 0x000ea20000300800 */
[----:B------:R-:W1:Y:S01]  /*72290*/  LDC R138, c[0x0][0x22c] ;  /* 0x00008b00ff8a7b82 */ /* 0x000e620000000800 */
[----:B----4-:R-:W-:Y:S02]  /*722a0*/  ISETP.LT.AND P5, PT, R123, R137, !P0 ;  /* 0x000000897b00720c */ /* 0x010fe400047a1270 */
[----:B------:R-:W4:Y:S01]  /*722b0*/  LDL.LU R123, [R1+0x1f68] ;  /* 0x001f6800017b7983 */ /* 0x000f220000300800 */
[----:B------:R-:W-:-:S03]  /*722c0*/  ISETP.LT.AND P6, PT, R122, R252, !P0 ;  /* 0x000000fc7a00720c */ /* 0x000fc600047c1270 */
[----:B---3--:R-:W3:Y:S01]  /*722d0*/  LDL.LU.64 R166, [R1+0x7d0] ;  /* 0x0007d00001a67983 */ /* 0x008ee20000300a00 */
[----:B------:R-:W3:Y:S03]  /*722e0*/  LDC R137, c[0x0][0x22c] ;  /* 0x00008b00ff897b82 */ /* 0x000ee60000000800 */
[----:B------:R-:W3:Y:S04]  /*722f0*/  LDL.LU R122, [R1+0xcc0] ;  /* 0x000cc000017a7983 */ /* 0x000ee80000300800 */
[----:B------:R-:W1:Y:S01]  /*72300*/  LDL.LU R11, [R1+0x1f64] ;  /* 0x001f6400010b7983 */ /* 0x000e620000300800 */
[----:B------:R-:W3:Y:S03]  /*72310*/  LDC R252, c[0x0][0x22c] ;  /* 0x00008b00fffc7b82 */ /* 0x000ee60000000800 */
[----:B------:R-:W3:Y:S04]  /*72320*/  LDL.LU.64 R144, [R1+0x7b8] ;  /* 0x0007b80001907983 */ /* 0x000ee80000300a00 */
[----:B------:R-:W3:Y:S04]  /*72330*/  LDL.LU R154, [R1+0xcb0] ;  /* 0x000cb000019a7983 */ /* 0x000ee80000300800 */
[----:B------:R-:W3:Y:S01]  /*72340*/  LDL.LU.64 R124, [R1+0x7b0] ;  /* 0x0007b000017c7983 */ /* 0x000ee20000300a00 */
[----:B--2---:R-:W-:-:S03]  /*72350*/  ISETP.LT.AND P4, PT, R10, R56, !P0 ;  /* 0x000000380a00720c */ /* 0x004fc60004781270 */
[----:B------:R-:W2:Y:S04]  /*72360*/  LDL.LU R56, [R1+0xcc4] ;  /* 0x000cc40001387983 */ /* 0x000ea80000300800 */
[----:B------:R-:W2:Y:S01]  /*72370*/  LDL.LU R10, [R1+0x1f60] ;  /* 0x001f6000010a7983 */ /* 0x000ea20000300800 */
[----:B------:R-:W-:Y:S02]  /*72380*/  ISETP.LT.AND P3, PT, R9, R0, !P0 ;  /* 0x000000000900720c */ /* 0x000fe40004761270 */
[----:B------:R-:W2:Y:S01]  /*72390*/  LDC R0, c[0x0][0x22c] ;  /* 0x00008b00ff007b82 */ /* 0x000ea20000000800 */
[----:B------:R4:W-:Y:S04]  /*723a0*/  @P2 STG.E desc[UR60][R164.64], R8 ;  /* 0x00000008a4002986 */ /* 0x0009e8000c10193c */
[----:B------:R4:W-:Y:S04]  /*723b0*/  @P5 STG.E desc[UR60][R160.64], R57 ;  /* 0x00000039a0005986 */ /* 0x0009e8000c10193c */
[----:B------:R-:W2:Y:S04]  /*723c0*/  LDL.LU R9, [R1+0x1f5c] ;  /* 0x001f5c0001097983 */ /* 0x000ea80000300800 */
[----:B------:R-:W-:Y:S04]  /*723d0*/  @P6 STG.E desc[UR60][R158.64], R146 ;  /* 0x000000929e006986 */ /* 0x000fe8000c10193c */
[----:B----4-:R-:W4:Y:S01]  /*723e0*/  LDL.LU.64 R164, [R1+0x7a8] ;  /* 0x0007a80001a47983 */ /* 0x010f220000300a00 */
[----:B------:R-:W4:Y:S03]  /*723f0*/  LDC R57, c[0x0][0x22c] ;  /* 0x00008b00ff397b82 */ /* 0x000f260000000800 */
[----:B------:R1:W-:Y:S04]  /*72400*/  @P4 STG.E desc[UR60][R162.64], R155 ;  /* 0x0000009ba2004986 */ /* 0x0003e8000c10193c */
[----:B------:R-:W4:Y:S01]  /*72410*/  LDL.LU R8, [R1+0xcb4] ;  /* 0x000cb40001087983 */ /* 0x000f220000300800 */
[----:B------:R-:W-:-:S03]  /*72420*/  ISETP.LT.AND P4, PT, R123, R136, !P0 ;  /* 0x000000887b00720c */ /* 0x000fc60004781270 */
[----:B------:R-:W4:Y:S01]  /*72430*/  LDL.LU R123, [R1+0x1f58] ;  /* 0x001f5800017b7983 */ /* 0x000f220000300800 */
[----:B------:R-:W-:Y:S01]  /*72440*/  ISETP.LT.AND P2, PT, R139, R140, !P0 ;  /* 0x0000008c8b00720c */ /* 0x000fe20004741270 */
[----:B------:R-:W4:Y:S02]  /*72450*/  LDC R136, c[0x0][0x22c] ;  /* 0x00008b00ff887b82 */ /* 0x000f240000000800 */
[----:B-1----:R-:W4:Y:S04]  /*72460*/  LDL.LU.64 R162, [R1+0x7a0] ;  /* 0x0007a00001a27983 */ /* 0x002f280000300a00 */
[----:B------:R-:W4:Y:S01]  /*72470*/  LDL.LU R155, [R1+0xcc8] ;  /* 0x000cc800019b7983 */ /* 0x000f220000300800 */
[----:B------:R-:W-:Y:S01]  /*72480*/  ISETP.LT.AND P6, PT, R11, R138, !P0 ;  /* 0x0000008a0b00720c */ /* 0x000fe200047c1270 */
[----:B------:R-:W1:Y:S02]  /*72490*/  LDC R140, c[0x0][0x22c] ;  /* 0x00008b00ff8c7b82 */ /* 0x000e640000000800 */
[----:B------:R-:W4:Y:S04]  /*724a0*/  LDL.LU R11, [R1+0x1f54] ;  /* 0x001f5400010b7983 */ /* 0x000f280000300800 */
[----:B------:R-:W-:Y:S02]  /*724b0*/  @P3 STG.E desc[UR60][R156.64], R147 ;  /* 0x000000939c003986 */ /* 0x000fe4000c10193c */
[----:B------:R-:W1:Y:S02]  /*724c0*/  LDC R138, c[0x0][0x22c] ;  /* 0x00008b00ff8a7b82 */ /* 0x000e640000000800 */
[----:B---3--:R3:W-:Y:S04]  /*724d0*/  @P2 STG.E desc[UR60][R166.64], R122 ;  /* 0x0000007aa6002986 */ /* 0x0087e8000c10193c */
[----:B------:R-:W-:Y:S01]  /*724e0*/  @P4 STG.E desc[UR60][R144.64], R154 ;  /* 0x0000009a90004986 */ /* 0x000fe2000c10193c */
[----:B--2---:R-:W-:-:S03]  /*724f0*/  ISETP.LT.AND P3, PT, R10, R137, !P0 ;  /* 0x000000890a00720c */ /* 0x004fc60004761270 */
[----:B------:R-:W2:Y:S04]  /*72500*/  LDL.LU R10, [R1+0x1f50] ;  /* 0x001f5000010a7983 */ /* 0x000ea80000300800 */
[----:B------:R-:W2:Y:S04]  /*72510*/  LDL.LU.64 R142, [R1+0x798] ;  /* 0x00079800018e7983 */ /* 0x000ea80000300a00 */
[----:B------:R-:W2:Y:S04]  /*72520*/  LDL.LU R161, [R1+0xcb8] ;  /* 0x000cb80001a17983 */ /* 0x000ea80000300800 */
[----:B---3--:R-:W3:Y:S04]  /*72530*/  LDL.LU.64 R166, [R1+0x790] ;  /* 0x0007900001a67983 */ /* 0x008ee80000300a00 */
[----:B------:R-:W3:Y:S04]  /*72540*/  LDL.LU R122, [R1+0xccc] ;  /* 0x000ccc00017a7983 */ /* 0x000ee80000300800 */
[----:B------:R1:W-:Y:S04]  /*72550*/  @P6 STG.E desc[UR60][R124.64], R56 ;  /* 0x000000387c006986 */ /* 0x0003e8000c10193c */
[----:B----4-:R4:W-:Y:S04]  /*72560*/  @P3 STG.E desc[UR60][R164.64], R8 ;  /* 0x00000008a4003986 */ /* 0x0109e8000c10193c */
[----:B-1----:R-:W3:Y:S04]  /*72570*/  LDL.LU.64 R124, [R1+0x778] ;  /* 0x00077800017c7983 */ /* 0x002ee80000300a00 */
[----:B------:R-:W3:Y:S04]  /*72580*/  LDL.LU R56, [R1+0xcbc] ;  /* 0x000cbc0001387983 */ /* 0x000ee80000300800 */
[----:B------:R-:W3:Y:S01]  /*72590*/  LDL.LU R139, [R1+0x1f4c] ;  /* 0x001f4c00018b7983 */ /* 0x000ee20000300800 */
[----:B------:R-:W-:-:S03]  /*725a0*/  ISETP.LT.AND P4, PT, R11, R57, !P0 ;  /* 0x000000390b00720c */ /* 0x000fc60004781270 */
[----:B------:R-:W3:Y:S04]  /*725b0*/  LDL.LU R57, [R1+0x1f48] ;  /* 0x001f480001397983 */ /* 0x000ee80000300800 */
[----:B----4-:R-:W4:Y:S01]  /*725c0*/  LDL.LU R8, [R1+0x1f44] ;  /* 0x001f440001087983 */ /* 0x010f220000300800 */
[----:B------:R-:W-:Y:S02]  /*725d0*/  ISETP.LT.AND P5, PT, R9, R252, !P0 ;  /* 0x000000fc0900720c */ /* 0x000fe400047a1270 */
[----:B------:R-:W4:Y:S01]  /*725e0*/  LDC R9, c[0x0][0x22c] ;  /* 0x00008b00ff097b82 */ /* 0x000f220000000800 */
[----:B------:R-:W-:Y:S01]  /*725f0*/  ISETP.LT.AND P2, PT, R123, R0, !P0 ;  /* 0x000000007b00720c */ /* 0x000fe20004741270 */
[----:B------:R-:W4:Y:S04]  /*72600*/  LDL.LU.64 R158, [R1+0x770] ;  /* 0x00077000019e7983 */ /* 0x000f280000300a00 */
[----:B------:R-:W4:Y:S02]  /*72610*/  LDL.LU R146, [R1+0xca0] ;  /* 0x000ca00001927983 */ /* 0x000f240000300800 */
[----:B------:R-:W1:Y:S02]  /*72620*/  LDC R0, c[0x0][0x22c] ;  /* 0x00008b00ff007b82 */ /* 0x000e640000000800 */
[----:B------:R-:W4:Y:S04]  /*72630*/  LDL.LU.64 R164, [R1+0x768] ;  /* 0x0007680001a47983 */ /* 0x000f280000300a00 */
[----:B------:R-:W4:Y:S02]  /*72640*/  LDL.LU R11, [R1+0xc90] ;  /* 0x000c9000010b7983 */ /* 0x000f240000300800 */
[----:B------:R-:W1:Y:S02]  /*72650*/  LDC R252, c[0x0][0x22c] ;  /* 0x00008b00fffc7b82 */ /* 0x000e640000000800 */
[----:B------:R-:W1:Y:S04]  /*72660*/  LDL.LU R137, [R1+0x1f40] ;  /* 0x001f400001897983 */ /* 0x000e680000300800 */
[----:B------:R3:W-:Y:S02]  /*72670*/  @P5 STG.E desc[UR60][R162.64], R155 ;  /* 0x0000009ba2005986 */ /* 0x0007e4000c10193c */
[----:B------:R-:W1:Y:S01]  /*72680*/  LDC R123, c[0x0][0x22c] ;  /* 0x00008b00ff7b7b82 */ /* 0x000e620000000800 */
[----:B--2---:R-:W-:-:S02]  /*72690*/  ISETP.LT.AND P3, PT, R10, R136, !P0 ;  /* 0x000000880a00720c */ /* 0x004fc40004761270 */
[----:B------:R-:W2:Y:S05]  /*726a0*/  LDL.LU R10, [R1+0x1f3c] ;  /* 0x001f3c00010a7983 */ /* 0x000eaa0000300800 */
[----:B------:R-:W2:Y:S01]  /*726b0*/  LDC R136, c[0x0][0x22c] ;  /* 0x00008b00ff887b82 */ /* 0x000ea20000000800 */
[----:B------:R-:W2:Y:S04]  /*726c0*/  LDL.LU.64 R156, [R1+0x760] ;  /* 0x00076000019c7983 */ /* 0x000ea80000300a00 */
[----:B------:R-:W2:Y:S04]  /*726d0*/  LDL.LU R147, [R1+0xca4] ;  /* 0x000ca40001937983 */ /* 0x000ea80000300800 */
[----:B------:R-:W2:Y:S04]  /*726e0*/  LDL.LU.64 R144, [R1+0x748] ;  /* 0x0007480001907983 */ /* 0x000ea80000300a00 */
[----:B------:R-:W2:Y:S04]  /*726f0*/  LDL.LU R154, [R1+0xc94] ;  /* 0x000c9400019a7983 */ /* 0x000ea80000300800 */
[----:B------:R-:W-:Y:S04]  /*72700*/  @P2 STG.E desc[UR60][R142.64], R161 ;  /* 0x000000a18e002986 */ /* 0x000fe8000c10193c */
[----:B---3--:R-:W3:Y:S04]  /*72710*/  LDL.LU.64 R162, [R1+0x740] ;  /* 0x0007400001a27983 */ /* 0x008ee80000300a00 */
[----:B------:R4:W-:Y:S04]  /*72720*/  @P4 STG.E desc[UR60][R166.64], R122 ;  /* 0x0000007aa6004986 */ /* 0x0009e8000c10193c */
[----:B------:R-:W3:Y:S04]  /*72730*/  LDL.LU R155, [R1+0xca8] ;  /* 0x000ca800019b7983 */ /* 0x000ee80000300800 */
[----:B------:R4:W-:Y:S02]  /*72740*/  @P3 STG.E desc[UR60][R124.64], R56 ;  /* 0x000000387c003986 */ /* 0x0009e4000c10193c */
[----:B----4-:R-:W-:-:S02]  /*72750*/  ISETP.LT.AND P4, PT, R8, R9, !P0 ;  /* 0x000000090800720c */ /* 0x010fc40004781270 */
[----:B------:R-:W4:Y:S04]  /*72760*/  LDL.LU R9, [R1+0x1f38] ;  /* 0x001f380001097983 */ /* 0x000f280000300800 */
[----:B------:R-:W4:Y:S04]  /*72770*/  LDL.LU R122, [R1+0x1f34] ;  /* 0x001f3400017a7983 */ /* 0x000f280000300800 */
[----:B------:R-:W4:Y:S04]  /*72780*/  LDL.LU.64 R166, [R1+0x738] ;  /* 0x0007380001a67983 */ /* 0x000f280000300a00 */
[----:B------:R-:W4:Y:S04]  /*72790*/  LDL.LU R8, [R1+0xc98] ;  /* 0x000c980001087983 */ /* 0x000f280000300800 */
[----:B------:R-:W4:Y:S01]  /*727a0*/  LDL.LU R56, [R1+0x1f30] ;  /* 0x001f300001387983 */ /* 0x000f220000300800 */
[----:B------:R-:W-:-:S02]  /*727b0*/  ISETP.LT.AND P6, PT, R57, R138, !P0 ;  /* 0x0000008a3900720c */ /* 0x000fc400047c1270 */
[----:B------:R-:W4:Y:S01]  /*727c0*/  LDC R57, c[0x0][0x22c] ;  /* 0x00008b00ff397b82 */ /* 0x000f220000000800 */
[----:B------:R-:W-:Y:S01]  /*727d0*/  ISETP.LT.AND P2, PT, R139, R140, !P0 ;  /* 0x0000008c8b00720c */ /* 0x000fe20004741270 */
[----:B------:R-:W4:Y:S01]  /*727e0*/  LDL.LU.64 R124, [R1+0x730] ;  /* 0x00073000017c7983 */ /* 0x000f220000300a00 */
[----:B-1----:R-:W-:-:S05]  /*727f0*/  ISETP.LT.AND P5, PT, R137, R252, !P0 ;  /* 0x000000fc8900720c */ /* 0x002fca00047a1270 */
[----:B------:R-:W1:Y:S06]  /*72800*/  LDC R138, c[0x0][0x22c] ;  /* 0x00008b00ff8a7b82 */ /* 0x000e6c0000000800 */
[----:B------:R-:W-:Y:S01]  /*72810*/  @P2 STG.E desc[UR60][R158.64], R146 ;  /* 0x000000929e002986 */ /* 0x000fe2000c10193c */
[----:B--2---:R-:W-:Y:S01]  /*72820*/  ISETP.LT.AND P3, PT, R10, R0, !P0 ;  /* 0x000000000a00720c */ /* 0x004fe20004761270 */
[----:B------:R-:W2:Y:S02]  /*72830*/  LDC R252, c[0x0][0x22c] ;  /* 0x00008b00fffc7b82 */ /* 0x000ea40000000800 */
[----:B------:R-:W2:Y:S04]  /*72840*/  LDL.LU R10, [R1+0xcac] ;  /* 0x000cac00010a7983 */ /* 0x000ea80000300800 */
[----:B------:R3:W-:Y:S02]  /*72850*/  @P6 STG.E desc[UR60][R164.64], R11 ;  /* 0x0000000ba4006986 */ /* 0x0007e4000c10193c */
[----:B------:R-:W2:Y:S08]  /*72860*/  LDC R0, c[0x0][0x22c] ;  /* 0x00008b00ff007b82 */ /* 0x000eb00000000800 */
[----:B------:R-:W2:Y:S01]  /*72870*/  LDC R139, c[0x0][0x22c] ;  /* 0x00008b00ff8b7b82 */ /* 0x000ea20000000800 */
[----:B---3--:R-:W3:Y:S04]  /*72880*/  LDL.LU.64 R164, [R1+0x728] ;  /* 0x0007280001a47983 */ /* 0x008ee80000300a00 */
[----:B------:R-:W3:Y:S03]  /*72890*/  LDL.LU R11, [R1+0xc9c] ;  /* 0x000c9c00010b7983 */ /* 0x000ee60000300800 */
[----:B------:R-:W3:Y:S01]  /*728a0*/  LDC R140, c[0x0][0x22c] ;  /* 0x00008b00ff8c7b82 */ /* 0x000ee20000000800 */
[----:B------:R-:W1:Y:S04]  /*728b0*/  LDL.LU R137, [R1+0x1f2c] ;  /* 0x001f2c0001897983 */ /* 0x000e680000300800 */
[----:B------:R-:W-:Y:S04]  /*728c0*/  @P4 STG.E desc[UR60][R156.64], R147 ;  /* 0x000000939c004986 */ /* 0x000fe8000c10193c */
[----:B------:R4:W-:Y:S04]  /*728d0*/  @P5 STG.E desc[UR60][R144.64], R154 ;  /* 0x0000009a90005986 */ /* 0x0009e8000c10193c */
[----:B------:R4:W-:Y:S02]  /*728e0*/  @P3 STG.E desc[UR60][R162.64], R155 ;  /* 0x0000009ba2003986 */ /* 0x0009e4000c10193c */
[----:B----4-:R-:W-:-:S02]  /*728f0*/  ISETP.LT.AND P2, PT, R9, R123, !P0 ;  /* 0x0000007b0900720c */ /* 0x010fc40004741270 */
[----:B------:R-:W4:Y:S01]  /*72900*/  LDL.LU R123, [R1+0x1f28] ;  /* 0x001f2800017b7983 */ /* 0x000f220000300800 */
[----:B------:R-:W4:Y:S01]  /*72910*/  LDC R9, c[0x0][0x22c] ;  /* 0x00008b00ff097b82 */ /* 0x000f220000000800 */
[----:B------:R-:W-:-:S07]  /*72920*/  ISETP.LT.AND P4, PT, R122, R136, !P0 ;  /* 0x000000887a00720c */ /* 0x000fce0004781270 */
[----:B------:R-:W4:Y:S01]  /*72930*/  LDC R136, c[0x0][0x22c] ;  /* 0x00008b00ff887b82 */ /* 0x000f220000000800 */
[----:B------:R-:W-:Y:S02]  /*72940*/  ISETP.LT.AND P6, PT, R56, R57, !P0 ;  /* 0x000000393800720c */ /* 0x000fe400047c1270 */
[----:B------:R-:W4:Y:S04]  /*72950*/  LDL.LU R56, [R1+0x1f24] ;  /* 0x001f240001387983 */ /* 0x000f280000300800 */
[----:B------:R-:W4:Y:S04]  /*72960*/  LDL.LU.64 R160, [R1+0x720] ;  /* 0x0007200001a07983 */ /* 0x000f280000300a00 */
[----:B------:R-:W4:Y:S04]  /*72970*/  LDL.LU R122, [R1+0xc80] ;  /* 0x000c8000017a7983 */ /* 0x000f280000300800 */
[----:B------:R-:W4:Y:S04]  /*72980*/  LDL.LU.64 R158, [R1+0x708] ;  /* 0x00070800019e7983 */ /* 0x000f280000300a00 */
[----:B------:R-:W4:Y:S04]  /*72990*/  LDL.LU R154, [R1+0xc70] ;  /* 0x000c7000019a7983 */ /* 0x000f280000300800 */
[----:B------:R-:W4:Y:S04]  /*729a0*/  LDL.LU.64 R162, [R1+0x700] ;  /* 0x0007000001a27983 */ /* 0x000f280000300a00 */
[----:B------:R-:W4:Y:S04]  /*729b0*/  LDL.LU R57, [R1+0xc84] ;  /* 0x000c840001397983 */ /* 0x000f280000300800 */
[----:B------:R2:W-:Y:S04]  /*729c0*/  @P2 STG.E desc[UR60][R166.64], R8 ;  /* 0x00000008a6002986 */ /* 0x0005e8000c10193c */
[----:B--2---:R-:W2:Y:S04]  /*729d0*/  LDL.LU R8, [R1+0x1f20] ;  /* 0x001f200001087983 */ /* 0x004ea80000300800 */
[----:B------:R-:W2:Y:S01]  /*729e0*/  LDL.LU.64 R156, [R1+0x6f8] ;  /* 0x0006f800019c7983 */ /* 0x000ea20000300a00 */
[----:B-1----:R-:W-:-:S03]  /*729f0*/  ISETP.LT.AND P3, PT, R137, R138, !P0 ;  /* 0x0000008a8900720c */ /* 0x002fc60004761270 */
[----:B------:R-:W2:Y:S04]  /*72a00*/  LDL.LU R147, [R1+0xc74] ;  /* 0x000c740001937983 */ /* 0x000ea80000300800 */
[----:B------:R1:W-:Y:S04]  /*72a10*/  @P4 STG.E desc[UR60][R124.64], R10 ;  /* 0x0000000a7c004986 */ /* 0x0003e8000c10193c */
[----:B-1----:R-:W2:Y:S04]  /*72a20*/  LDL.LU R125, [R1+0x1f1c] ;  /* 0x001f1c00017d7983 */ /* 0x002ea80000300800 */
[----:B------:R-:W2:Y:S04]  /*72a30*/  LDL.LU.64 R166, [R1+0x6f0] ;  /* 0x0006f00001a67983 */ /* 0x000ea80000300a00 */
[----:B------:R-:W2:Y:S04]  /*72a40*/  LDL.LU R124, [R1+0xc88] ;  /* 0x000c8800017c7983 */ /* 0x000ea80000300800 */
[----:B------:R-:W2:Y:S04]  /*72a50*/  LDL.LU R137, [R1+0x1f18] ;  /* 0x001f180001897983 */ /* 0x000ea80000300800 */
[----:B---3--:R1:W-:Y:S01]  /*72a60*/  @P6 STG.E desc[UR60][R164.64], R11 ;  /* 0x0000000ba4006986 */ /* 0x0083e2000c10193c */
[----:B----4-:R-:W-:-:S02]  /*72a70*/  ISETP.LT.AND P5, PT, R123, R252, !P0 ;  /* 0x000000fc7b00720c */ /* 0x010fc400047a1270 */
[----:B------:R-:W3:Y:S01]  /*72a80*/  LDC R252, c[0x0][0x22c] ;  /* 0x00008b00fffc7b82 */ /* 0x000ee20000000800 */
[----:B------:R-:W-:Y:S02]  /*72a90*/  ISETP.LT.AND P2, PT, R56, R0, !P0 ;  /* 0x000000003800720c */ /* 0x000fe40004741270 */
[----:B------:R-:W4:Y:S05]  /*72aa0*/  LDL.LU R56, [R1+0x1f14] ;  /* 0x001f140001387983 */ /* 0x000f2a0000300800 */
[----:B------:R-:W3:Y:S01]  /*72ab0*/  LDC R0, c[0x0][0x22c] ;  /* 0x00008b00ff007b82 */ /* 0x000ee20000000800 */
[----:B------:R-:W3:Y:S04]  /*72ac0*/  LDL.LU.64 R144, [R1+0x6e8] ;  /* 0x0006e80001907983 */ /* 0x000ee80000300a00 */
[----:B------:R-:W3:Y:S04]  /*72ad0*/  LDL.LU R123, [R1+0xc78] ;  /* 0x000c7800017b7983 */ /* 0x000ee80000300800 */
[----:B-1----:R-:W3:Y:S04]  /*72ae0*/  LDL.LU.64 R164, [R1+0x6e0] ;  /* 0x0006e00001a47983 */ /* 0x002ee80000300a00 */
[----:B------:R-:W3:Y:S01]  /*72af0*/  LDL.LU R155, [R1+0xc8c] ;  /* 0x000c8c00019b7983 */ /* 0x000ee20000300800 */
[----:B--2---:R-:W-:-:S03]  /*72b00*/  ISETP.LT.AND P4, PT, R8, R9, !P0 ;  /* 0x000000090800720c */ /* 0x004fc60004781270 */
[----:B------:R-:W2:Y:S04]  /*72b10*/  LDL.LU R8, [R1+0x1f10] ;  /* 0x001f100001087983 */ /* 0x000ea80000300800 */
[----:B------:R-:W3:Y:S04]  /*72b20*/  LDL.LU.64 R10, [R1+0x6c8] ;  /* 0x0006c800010a7983 */ /* 0x000ee80000300a00 */
[----:B------:R-:W3:Y:S04]  /*72b30*/  LDL.LU R9, [R1+0xc7c] ;  /* 0x000c7c0001097983 */ /* 0x000ee80000300800 */
[----:B------:R1:W-:Y:S04]  /*72b40*/  @P3 STG.E desc[UR60][R160.64], R122 ;  /* 0x0000007aa0003986 */ /* 0x0003e8000c10193c */
[----:B------:R-:W3:Y:S04]  /*72b50*/  LDL.LU R138, [R1+0x1f0c] ;  /* 0x001f0c00018a7983 */ /* 0x000ee80000300800 */
[----:B------:R-:W-:Y:S01]  /*72b60*/  @P5 STG.E desc[UR60][R158.64], R154 ;  /* 0x0000009a9e005986 */ /* 0x000fe2000c10193c */
[----:B------:R-:W-:-:S03]  /*72b70*/  ISETP.LT.AND P3, PT, R125, R141, !P0 ;  /* 0x0000008d7d00720c */ /* 0x000fc60004761270 */
[----:B------:R1:W-:Y:S02]  /*72b80*/  @P2 STG.E desc[UR60][R162.64], R57 ;  /* 0x00000039a2002986 */ /* 0x0003e4000c10193c */
[----:B-1----:R-:W1:Y:S02]  /*72b90*/  LDC R122, c[0x0][0x22c] ;  /* 0x00008b00ff7a7b82 */ /* 0x002e640000000800 */
[----:B------:R-:W3:Y:S06]  /*72ba0*/  LDL.LU R125, [R1+0x1f08] ;  /* 0x001f0800017d7983 */ /* 0x000eec0000300800 */
[----:B------:R-:W1:Y:S01]  /*72bb0*/  LDC R141, c[0x0][0x22c] ;  /* 0x00008b00ff8d7b82 */ /* 0x000e620000000800 */
[----:B------:R-:W3:Y:S04]  /*72bc0*/  LDL.LU.64 R162, [R1+0x6c0] ;  /* 0x0006c00001a27983 */ /* 0x000ee80000300a00 */
[----:B------:R-:W3:Y:S03]  /*72bd0*/  LDL.LU R154, [R1+0xc60] ;  /* 0x000c6000019a7983 */ /* 0x000ee60000300800 */
[----:B------:R-:W1:Y:S01]  /*72be0*/  LDC R57, c[0x0][0x22c] ;  /* 0x00008b00ff397b82 */ /* 0x000e620000000800 */
[----:B------:R-:W-:Y:S01]  /*72bf0*/  @P4 STG.E desc[UR60][R156.64], R147 ;  /* 0x000000939c004986 */ /* 0x000fe2000c10193c */
[----:B----4-:R-:W-:-:S03]  /*72c00*/  ISETP.LT.AND P6, PT, R56, R136, !P0 ;  /* 0x000000883800720c */ /* 0x010fc600047c1270 */
[----:B------:R-:W1:Y:S01]  /*72c10*/  LDL.LU R56, [R1+0x1f04] ;  /* 0x001f040001387983 */ /* 0x000e620000300800 */
[----:B------:R-:W-:Y:S02]  /*72c20*/  ISETP.LT.AND P2, PT, R137, R140, !P0 ;  /* 0x0000008c8900720c */ /* 0x000fe40004741270 */
[----:B------:R-:W4:Y:S01]  /*72c30*/  LDC R136, c[0x0][0x22c] ;  /* 0x00008b00ff887b82 */ /* 0x000f220000000800 */
[----:B--2---:R-:W-:Y:S01]  /*72c40*/  ISETP.LT.AND P4, PT, R8, R139, !P0 ;  /* 0x0000008b0800720c */ /* 0x004fe20004781270 */
[----:B------:R2:W-:Y:S06]  /*72c50*/  @P3 STG.E desc[UR60][R166.64], R124 ;  /* 0x0000007ca6003986 */ /* 0x0005ec000c10193c */
[----:B------:R-:W4:Y:S01]  /*72c60*/  LDC R137, c[0x0][0x22c] ;  /* 0x00008b00ff897b82 */ /* 0x000f220000000800 */
[----:B------:R-:W4:Y:S04]  /*72c70*/  LDL.LU R8, [R1+0x1f00] ;  /* 0x001f000001087983 */ /* 0x000f280000300800 */
[----:B------:R-:W4:Y:S03]  /*72c80*/  LDL.LU.64 R160, [R1+0x6b8] ;  /* 0x0006b80001a07983 */ /* 0x000f260000300a00 */
[----:B------:R-:W4:Y:S01]  /*72c90*/  LDC R140, c[0x0][0x22c] ;  /* 0x00008b00ff8c7b82 */ /* 0x000f220000000800 */
[----:B------:R-:W4:Y:S04]  /*72ca0*/  LDL.LU R146, [R1+0xc50] ;  /* 0x000c500001927983 */ /* 0x000f280000300800 */
[----:B--2---:R-:W2:Y:S01]  /*72cb0*/  LDL.LU.64 R166, [R1+0x6b0] ;  /* 0x0006b00001a67983 */ /* 0x004ea20000300a00 */
[----:B---3--:R-:W-:-:S02]  /*72cc0*/  ISETP.LT.AND P5, PT, R138, R252, !P0 ;  /* 0x000000fc8a00720c */ /* 0x008fc400047a1270 */
[----:B------:R-:W3:Y:S01]  /*72cd0*/  LDC R139, c[0x0][0x22c] ;  /* 0x00008b00ff8b7b82 */ /* 0x000ee20000000800 */
[----:B------:R-:W-:Y:S04]  /*72ce0*/  @P2 STG.E desc[UR60][R144.64], R123 ;  /* 0x0000007b90002986 */ /* 0x000fe8000c10193c */
[----:B------:R-:W2:Y:S03]  /*72cf0*/  LDL.LU R124, [R1+0xc64] ;  /* 0x000c6400017c7983 */ /* 0x000ea60000300800 */
[----:B------:R-:W3:Y:S01]  /*72d00*/  LDC R252, c[0x0][0x22c] ;  /* 0x00008b00fffc7b82 */ /* 0x000ee20000000800 */
[----:B------:R3:W-:Y:S01]  /*72d10*/  @P6 STG.E desc[UR60][R164.64], R155 ;  /* 0x0000009ba4006986 */ /* 0x0007e2000c10193c */
[----:B------:R-:W-:-:S06]  /*72d20*/  ISETP.LT.AND P3, PT, R125, R0, !P0 ;  /* 0x000000007d00720c */ /* 0x000fcc0004761270 */
[----:B------:R-:W2:Y:S01]  /*72d30*/  LDC R138, c[0x0][0x22c] ;  /* 0x00008b00ff8a7b82 */ /* 0x000ea20000000800 */
[----:B---3--:R-:W3:Y:S07]  /*72d40*/  LDL.LU.64 R164, [R1+0x6a8] ;  /* 0x0006a80001a47983 */ /* 0x008eee0000300a00 */
[----:B------:R-:W3:Y:S01]  /*72d50*/  LDC R0, c[0x0][0x22c] ;  /* 0x00008b00ff007b82 */ /* 0x000ee20000000800 */
[----:B------:R-:W3:Y:S04]  /*72d60*/  LDL.LU R155, [R1+0xc54] ;  /* 0x000c5400019b7983 */ /* 0x000ee80000300800 */
[----:B------:R1:W-:Y:S02]  /*72d70*/  @P4 STG.E desc[UR60][R10.64], R9 ;  /* 0x000000090a004986 */ /* 0x0003e4000c10193c */
[----:B-1----:R-:W-:-:S02]  /*72d80*/  ISETP.LT.AND P2, PT, R56, R122, !P0 ;  /* 0x0000007a3800720c */ /* 0x002fc40004741270 */
[----:B------:R-:W3:Y:S04]  /*72d90*/  LDL.LU R56, [R1+0x1efc] ;  /* 0x001efc0001387983 */ /* 0x000ee80000300800 */
[----:B------:R-:W3:Y:S04]  /*72da0*/  LDL.LU R9, [R1+0x1ef8] ;  /* 0x001ef80001097983 */ /* 0x000ee80000300800 */
[----:B------:R-:W3:Y:S04]  /*72db0*/  LDL.LU.64 R158, [R1+0x6a0] ;  /* 0x0006a000019e7983 */ /* 0x000ee80000300a00 */
[----:B------:R-:W3:Y:S04]  /*72dc0*/  LDL.LU R10, [R1+0xc68] ;  /* 0x000c6800010a7983 */ /* 0x000ee80000300800 */
[----:B------:R-:W3:Y:S04]  /*72dd0*/  LDL.LU.64 R122, [R1+0x698] ;  /* 0x00069800017a7983 */ /* 0x000ee80000300a00 */
[----:B------:R-:W3:Y:S01]  /*72de0*/  LDL.LU R11, [R1+0xc58] ;  /* 0x000c5800010b7983 */ /* 0x000ee20000300800 */
[----:B----4-:R-:W-:-:S03]  /*72df0*/  ISETP.LT.AND P4, PT, R8, R57, !P0 ;  /* 0x000000390800720c */ /* 0x010fc60004781270 */
[----:B------:R-:W4:Y:S04]  /*72e00*/  LDL.LU R8, [R1+0x1ef4] ;  /* 0x001ef40001087983 */ /* 0x000f280000300800 */
[----:B------:R-:W4:Y:S04]  /*72e10*/  LDL.LU R125, [R1+0x1ef0] ;  /* 0x001ef000017d7983 */ /* 0x000f280000300800 */
[----:B------:R-:W4:Y:S04]  /*72e20*/  LDL.LU.64 R156, [R1+0x690] ;  /* 0x00069000019c7983 */ /* 0x000f280000300a00 */
[----:B------:R-:W4:Y:S04]  /*72e30*/  LDL.LU R147, [R1+0xc6c] ;  /* 0x000c6c0001937983 */ /* 0x000f280000300800 */
[----:B------:R1:W-:Y:S04]  /*72e40*/  @P5 STG.E desc[UR60][R162.64], R154 ;  /* 0x0000009aa2005986 */ /* 0x0003e8000c10193c */
[----:B------:R-:W4:Y:S04]  /*72e50*/  LDL.LU.64 R144, [R1+0x678] ;  /* 0x0006780001907983 */ /* 0x000f280000300a00 */
[----:B------:R-:W-:Y:S04]  /*72e60*/  @P3 STG.E desc[UR60][R160.64], R146 ;  /* 0x00000092a0003986 */ /* 0x000fe8000c10193c */
[----:B-1----:R-:W4:Y:S04]  /*72e70*/  LDL.LU R154, [R1+0xc5c] ;  /* 0x000c5c00019a7983 */ /* 0x002f280000300800 */
[----:B------:R-:W4:Y:S04]  /*72e80*/  LDL.LU.64 R162, [R1+0x670] ;  /* 0x0006700001a27983 */ /* 0x000f280000300a00 */
[----:B------:R-:W4:Y:S04]  /*72e90*/  LDL.LU R57, [R1+0xc40] ;  /* 0x000c400001397983 */ /* 0x000f280000300800 */
[----:B--2---:R1:W-:Y:S01]  /*72ea0*/  @P2 STG.E desc[UR60][R166.64], R124 ;  /* 0x0000007ca6002986 */ /* 0x0043e2000c10193c */
[----:B---3--:R-:W-:-:S03]  /*72eb0*/  ISETP.LT.AND P3, PT, R56, R137, !P0 ;  /* 0x000000893800720c */ /* 0x008fc60004761270 */
[----:B------:R-:W2:Y:S04]  /*72ec0*/  LDL.LU R56, [R1+0x1eec] ;  /* 0x001eec0001387983 */ /* 0x000ea80000300800 */
[----:B-1----:R-:W3:Y:S04]  /*72ed0*/  LDL.LU R124, [R1+0x1ee8] ;  /* 0x001ee800017c7983 */ /* 0x002ee80000300800 */
[----:B------:R-:W3:Y:S01]  /*72ee0*/  LDL.LU R137, [R1+0x1ee4] ;  /* 0x001ee40001897983 */ /* 0x000ee20000300800 */
[----:B----4-:R-:W-:-:S03]  /*72ef0*/  ISETP.LT.AND P6, PT, R8, R252, !P0 ;  /* 0x000000fc0800720c */ /* 0x010fc600047c1270 */
[----:B------:R-:W4:Y:S01]  /*72f00*/  LDL.LU R8, [R1+0x1ee0] ;  /* 0x001ee00001087983 */ /* 0x000f220000300800 */
[----:B------:R-:W-:Y:S01]  /*72f10*/  ISETP.LT.AND P5, PT, R9, R136, !P0 ;  /* 0x000000880900720c */ /* 0x000fe200047a1270 */
[----:B------:R-:W1:Y:S01]  /*72f20*/  LDC R252, c[0x0][0x22c] ;  /* 0x00008b00fffc7b82 */ /* 0x000e620000000800 */
[----:B------:R-:W-:Y:S01]  /*72f30*/  ISETP.LT.AND P2, PT, R125, R0, !P0 ;  /* 0x000000007d00720c */ /* 0x000fe20004741270 */
[----:B------:R1:W-:Y:S04]  /*72f40*/  @P4 STG.E desc[UR60][R164.64], R155 ;  /* 0x0000009ba4004986 */ /* 0x0003e8000c10193c */
[----:B------:R-:W4:Y:S02]  /*72f50*/  LDL.LU.64 R166, [R1+0x668] ;  /* 0x0006680001a67983 */ /* 0x000f240000300a00 */
[----:B------:R-:W4:Y:S02]  /*72f60*/  LDC R9, c[0x0][0x22c] ;  /* 0x00008b00ff097b82 */ /* 0x000f240000000800 */
[----:B------:R-:W4:Y:S04]  /*72f70*/  LDL.LU R125, [R1+0xc30] ;  /* 0x000c3000017d7983 */ /* 0x000f280000300800 */
[----:B-1----:R-:W4:Y:S02]  /*72f80*/  LDL.LU.64 R164, [R1+0x660] ;  /* 0x0006600001a47983 */ /* 0x002f240000300a00 */
[----:B------:R-:W1:Y:S02]  /*72f90*/  LDC R136, c[0x0][0x22c] ;  /* 0x00008b00ff887b82 */ /* 0x000e640000000800 */
[----:B------:R-:W4:Y:S04]  /*72fa0*/  LDL.LU R155, [R1+0xc44] ;  /* 0x000c4400019b7983 */ /* 0x000f280000300800 */
[----:B------:R1:W-:Y:S02]  /*72fb0*/  @P3 STG.E desc[UR60][R158.64], R10 ;  /* 0x0000000a9e003986 */ /* 0x0003e4000c10193c */
[----:B------:R-:W4:Y:S02]  /*72fc0*/  LDC R0, c[0x0][0x22c] ;  /* 0x00008b00ff007b82 */ /* 0x000f240000000800 */
[----:B------:R1:W-:Y:S04]  /*72fd0*/  @P5 STG.E desc[UR60][R122.64], R11 ;  /* 0x0000000b7a005986 */ /* 0x0003e8000c10193c */
[----:B-1----:R-:W4:Y:S04]  /*72fe0*/  LDL.LU R10, [R1+0x1edc] ;  /* 0x001edc00010a7983 */ /* 0x002f280000300800 */
[----:B------:R-:W4:Y:S01]  /*72ff0*/  LDL.LU.64 R122, [R1+0x638] ;  /* 0x00063800017a7983 */ /* 0x000f220000300a00 */
[----:B------:R-:W1:Y:S03]  /*73000*/  LDC R11, c[0x0][0x22c] ;  /* 0x00008b00ff0b7b82 */ /* 0x000e660000000800 */
[----:B------:R-:W-:Y:S04]  /*73010*/  @P6 STG.E desc[UR60][R156.64], R147 ;  /* 0x000000939c006986 */ /* 0x000fe8000c10193c */
[----:B------:R-:W-:Y:S01]  /*73020*/  @P2 STG.E desc[UR60][R144.64], R154 ;  /* 0x0000009a90002986 */ /* 0x000fe2000c10193c */
[----:B--2---:R-:W-:-:S03]  /*73030*/  ISETP.LT.AND P4, PT, R56, R140, !P0 ;  /* 0x0000008c3800720c */ /* 0x004fc60004781270 */
[----:B------:R-:W2:Y:S01]  /*73040*/  LDL.LU R56, [R1+0xc34] ;  /* 0x000c340001387983 */ /* 0x000ea20000300800 */
[----:B---3--:R-:W-:-:S03]  /*73050*/  ISETP.LT.AND P3, PT, R124, R138, !P0 ;  /* 0x0000008a7c00720c */ /* 0x008fc60004761270 */
[----:B------:R-:W3:Y:S01]  /*73060*/  LDL.LU R124, [R1+0x1ed8] ;  /* 0x001ed800017c7983 */ /* 0x000ee20000300800 */
[----:B------:R-:W1:Y:S05]  /*73070*/  LDC R138, c[0x0][0x22c] ;  /* 0x00008b00ff8a7b82 */ /* 0x000e6a0000000800 */
[----:B------:R4:W-:Y:S04]  /*73080*/  @P4 STG.E desc[UR60][R162.64], R57 ;  /* 0x00000039a2004986 */ /* 0x0009e8000c10193c */
[----:B----4-:R-:W4:Y:S01]  /*73090*/  LDL.LU R57, [R1+0x1ed4] ;  /* 0x001ed40001397983 */ /* 0x010f220000300800 */
[----:B------:R-:W-:-:S03]  /*730a0*/  ISETP.LT.AND P6, PT, R8, R9, !P0 ;  /* 0x000000090800720c */ /* 0x000fc600047c1270 */
[----:B------:R-:W1:Y:S04]  /*730b0*/  LDL.LU R8, [R1+0x1ed0] ;  /* 0x001ed00001087983 */ /* 0x000e680000300800 */
[----:B------:R-:W4:Y:S04]  /*730c0*/  LDL.LU.64 R142, [R1+0x630] ;  /* 0x00063000018e7983 */ /* 0x000f280000300a00 */
[----:B------:R-:W4:Y:S01]  /*730d0*/  LDL.LU R9, [R1+0xc48] ;  /* 0x000c480001097983 */ /* 0x000f220000300800 */
[----:B------:R-:W-:Y:S02]  /*730e0*/  ISETP.LT.AND P2, PT, R137, R139, !P0 ;  /* 0x0000008b8900720c */ /* 0x000fe40004741270 */
[----:B------:R-:W4:Y:S01]  /*730f0*/  LDC R139, c[0x0][0x22c] ;  /* 0x00008b00ff8b7b82 */ /* 0x000f220000000800 */
[----:B------:R-:W4:Y:S04]  /*73100*/  LDL.LU.64 R160, [R1+0x628] ;  /* 0x0006280001a07983 */ /* 0x000f280000300a00 */
[----:B------:R-:W4:Y:S04]  /*73110*/  LDL.LU R154, [R1+0xc38] ;  /* 0x000c3800019a7983 */ /* 0x000f280000300800 */
[----:B------:R-:W4:Y:S04]  /*73120*/  LDL.LU.64 R162, [R1+0x620] ;  /* 0x0006200001a27983 */ /* 0x000f280000300a00 */
[----:B------:R2:W-:Y:S04]  /*73130*/  @P3 STG.E desc[UR60][R166.64], R125 ;  /* 0x0000007da6003986 */ /* 0x0005e8000c10193c */
[----:B------:R2:W-:Y:S01]  /*73140*/  @P2 STG.E desc[UR60][R164.64], R155 ;  /* 0x0000009ba4002986 */ /* 0x0005e2000c10193c */
[----:B------:R-:W-:-:S03]  /*73150*/  ISETP.LT.AND P4, PT, R10, R136, !P0 ;  /* 0x000000880a00720c */ /* 0x000fc60004781270 */
[----:B------:R-:W4:Y:S04]  /*73160*/  LDL.LU R10, [R1+0xc4c] ;  /* 0x000c4c00010a7983 */ /* 0x000f280000300800 */
[----:B------:R-:W4:Y:S04]  /*73170*/  LDL.LU.64 R158, [R1+0x618] ;  /* 0x00061800019e7983 */ /* 0x000f280000300a00 */
[----:B--2---:R-:W2:Y:S04]  /*73180*/  LDL.LU R125, [R1+0xc3c] ;  /* 0x000c3c00017d7983 */ /* 0x004ea80000300800 */
[----:B------:R-:W2:Y:S04]  /*73190*/  LDL.LU R136, [R1+0x1ecc] ;  /* 0x001ecc0001887983 */ /* 0x000ea80000300800 */
[----:B------:R-:W2:Y:S04]  /*731a0*/  LDL.LU.64 R166, [R1+0x610] ;  /* 0x0006100001a67983 */ /* 0x000ea80000300a00 */
[----:B------:R-:W2:Y:S04]  /*731b0*/  LDL.LU R155, [R1+0xc20] ;  /* 0x000c2000019b7983 */ /* 0x000ea80000300800 */
[----:B------:R-:W2:Y:S04]  /*731c0*/  LDL.LU R140, [R1+0x1ec8] ;  /* 0x001ec800018c7983 */ /* 0x000ea80000300800 */
[----:B------:R3:W-:Y:S02]  /*731d0*/  @P6 STG.E desc[UR60][R122.64], R56 ;  /* 0x000000387a006986 */ /* 0x0007e4000c10193c */
[----:B---3--:R-:W-:-:S02]  /*731e0*/  ISETP.LT.AND P5, PT, R124, R252, !P0 ;  /* 0x000000fc7c00720c */ /* 0x008fc400047a1270 */
[----:B------:R-:W3:Y:S01]  /*731f0*/  LDL.LU R124, [R1+0x1ec4] ;  /* 0x001ec400017c7983 */ /* 0x000ee20000300800 */
[----:B------:R-:W3:Y:S03]  /*73200*/  LDC R252, c[0x0][0x22c] ;  /* 0x00008b00fffc7b82 */ /* 0x000ee60000000800 */
[----:B------:R-:W3:Y:S04]  /*73210*/  LDL.LU R137, [R1+0x1ec0] ;  /* 0x001ec00001897983 */ /* 0x000ee80000300800 */
[----:B------:R-:W3:Y:S01]  /*73220*/  LDL.LU.64 R122, [R1+0x608] ;  /* 0x00060800017a7983 */ /* 0x000ee20000300a00 */
[----:B-1----:R-:W-:-:S03]  /*73230*/  ISETP.LT.AND P2, PT, R8, R11, !P0 ;  /* 0x0000000b0800720c */ /* 0x002fc60004741270 */
[----:B------:R-:W3:Y:S04]  /*73240*/  LDL.LU R8, [R1+0xc10] ;  /* 0x000c100001087983 */ /* 0x000ee80000300800 */
[----:B------:R-:W3:Y:S04]  /*73250*/  LDL.LU.64 R156, [R1+0x600] ;  /* 0x00060000019c7983 */ /* 0x000ee80000300a00 */
[----:B------:R-:W3:Y:S04]  /*73260*/  LDL.LU R56, [R1+0xc24] ;  /* 0x000c240001387983 */ /* 0x000ee80000300800 */
[----:B------:R-:W3:Y:S04]  /*73270*/  LDL.LU.64 R146, [R1+0x5e8] ;  /* 0x0005e80001927983 */ /* 0x000ee80000300a00 */
[----:B------:R-:W3:Y:S04]  /*73280*/  LDL.LU R145, [R1+0xc14] ;  /* 0x000c140001917983 */ /* 0x000ee80000300800 */
[----:B------:R-:W3:Y:S04]  /*73290*/  LDL.LU.64 R164, [R1+0x5e0] ;  /* 0x0005e00001a47983 */ /* 0x000ee80000300a00 */
[----:B------:R-:W3:Y:S04]  /*732a0*/  LDL.LU R11, [R1+0xc28] ;  /* 0x000c2800010b7983 */ /* 0x000ee80000300800 */
[----:B----4-:R1:W-:Y:S04]  /*732b0*/  @P4 STG.E desc[UR60][R142.64], R9 ;  /* 0x000000098e004986 */ /* 0x0103e8000c10193c */
[----:B-1----:R-:W4:Y:S01]  /*732c0*/  LDL.LU R9, [R1+0x1ebc] ;  /* 0x001ebc0001097983 */ /* 0x002f220000300800 */
[----:B------:R-:W-:-:S02]  /*732d0*/  ISETP.LT.AND P3, PT, R57, R0, !P0 ;  /* 0x000000003900720c */ /* 0x000fc40004761270 */
[----:B------:R-:W4:Y:S01]  /*732e0*/  LDC R57, c[0x0][0x22c] ;  /* 0x00008b00ff397b82 */ /* 0x000f220000000800 */
[----:B------:R-:W-:Y:S01]  /*732f0*/  @P5 STG.E desc[UR60][R160.64], R154 ;  /* 0x0000009aa0005986 */ /* 0x000fe2000c10193c */
[----:B--2---:R-:W-:-:S03]  /*73300*/  ISETP.LT.AND P4, PT, R136, R138, !P0 ;  /* 0x0000008a8800720c */ /* 0x004fc60004781270 */
[----:B------:R-:W2:Y:S03]  /*73310*/  LDL.LU R138, [R1+0x1eb8] ;  /* 0x001eb800018a7983 */ /* 0x000ea60000300800 */
[----:B------:R-:W1:Y:S03]  /*73320*/  LDC R136, c[0x0][0x22c] ;  /* 0x00008b00ff887b82 */ /* 0x000e660000000800 */
[----:B------:R1:W-:Y:S04]  /*73330*/  @P3 STG.E desc[UR60][R162.64], R10 ;  /* 0x0000000aa2003986 */ /* 0x0003e8000c10193c */
[----:B------:R1:W-:Y:S01]  /*73340*/  @P2 STG.E desc[UR60][R158.64], R125 ;  /* 0x0000007d9e002986 */ /* 0x0003e2000c10193c */
[----:B------:R-:W2:Y:S03]  /*73350*/  LDC R0, c[0x0][0x22c] ;  /* 0x00008b00ff007b82 */ /* 0x000ea60000000800 */
[----:B-1----:R-:W2:Y:S05]  /*73360*/  LDL.LU.64 R162, [R1+0x5d8] ;  /* 0x0005d80001a27983 */ /* 0x002eaa0000300a00 */
[----:B------:R-:W1:Y:S01]  /*73370*/  LDC R10, c[0x0][0x22c] ;  /* 0x00008b00ff0a7b82 */ /* 0x000e620000000800 */
[----:B------:R-:W2:Y:S04]  /*73380*/  LDL.LU R154, [R1+0xc18] ;  /* 0x000c1800019a7983 */ /* 0x000ea80000300800 */
[----:B------:R-:W2:Y:S01]  /*73390*/  LDL.LU R125, [R1+0x1eb4] ;  /* 0x001eb400017d7983 */ /* 0x000ea20000300800 */
[----:B----4-:R-:W-:-:S03]  /*733a0*/  ISETP.LT.AND P2, PT, R9, R57, !P0 ;  /* 0x000000390900720c */ /* 0x010fc60004741270 */
[----:B------:R-:W1:Y:S01]  /*733b0*/  LDL.LU R9, [R1+0x1eb0] ;  /* 0x001eb00001097983 */ /* 0x000e620000300800 */
[----:B------:R-:W-:Y:S02]  /*733c0*/  ISETP.LT.AND P3, PT, R140, R141, !P0 ;  /* 0x0000008d8c00720c */ /* 0x000fe40004761270 */
[----:B---3--:R-:W-:Y:S01]  /*733d0*/  ISETP.LT.AND P5, PT, R124, R139, !P0 ;  /* 0x0000008b7c00720c */ /* 0x008fe200047a1270 */
[----:B------:R-:W3:Y:S01]  /*733e0*/  LDL.LU R57, [R1+0x1eac] ;  /* 0x001eac0001397983 */ /* 0x000ee20000300800 */
[----:B------:R-:W-:Y:S01]  /*733f0*/  ISETP.LT.AND P6, PT, R137, R252, !P0 ;  /* 0x000000fc8900720c */ /* 0x000fe200047c1270 */
[----:B------:R-:W3:Y:S02]  /*73400*/  LDC R124, c[0x0][0x22c] ;  /* 0x00008b00ff7c7b82 */ /* 0x000ee40000000800 */
[----:B------:R4:W-:Y:S06]  /*73410*/  @P4 STG.E desc[UR60][R166.64], R155 ;  /* 0x0000009ba6004986 */ /* 0x0009ec000c10193c */
[----:B------:R2:W-:Y:S01]  /*73420*/  @P3 STG.E desc[UR60][R122.64], R8 ;  /* 0x000000087a003986 */ /* 0x0005e2000c10193c */
[----:B------:R-:W3:Y:S03]  /*73430*/  LDC R252, c[0x0][0x22c] ;  /* 0x00008b00fffc7b82 */ /* 0x000ee60000000800 */
[----:B------:R2:W-:Y:S04]  /*73440*/  @P5 STG.E desc[UR60][R156.64], R56 ;  /* 0x000000389c005986 */ /* 0x0005e8000c10193c */
[----:B----4-:R-:W4:Y:S01]  /*73450*/  LDL.LU.64 R166, [R1+0x5d0] ;  /* 0x0005d00001a67983 */ /* 0x010f220000300a00 */
[----:B------:R-:W4:Y:S03]  /*73460*/  LDC R137, c[0x0][0x22c] ;  /* 0x00008b00ff897b82 */ /* 0x000f260000000800 */
[----:B------:R-:W4:Y:S04]  /*73470*/  LDL.LU R155, [R1+0xc2c] ;  /* 0x000c2c00019b7983 */ /* 0x000f280000300800 */
[----:B--2---:R-:W2:Y:S01]  /*73480*/  LDL.LU.64 R122, [R1+0x5b8] ;  /* 0x0005b800017a7983 */ /* 0x004ea20000300a00 */
[----:B------:R-:W-:Y:S01]  /*73490*/  ISETP.LT.AND P4, PT, R138, R0, !P0 ;  /* 0x000000008a00720c */ /* 0x000fe20004781270 */
[----:B------:R-:W2:Y:S01]  /*734a0*/  LDC R56, c[0x0][0x22c] ;  /* 0x00008b00ff387b82 */ /* 0x000ea20000000800 */
[----:B------:R-:W-:Y:S01]  /*734b0*/  ISETP.LT.AND P3, PT, R125, R136, !P0 ;  /* 0x000000887d00720c */ /* 0x000fe20004761270 */
[----:B------:R-:W2:Y:S04]  /*734c0*/  LDL.LU R8, [R1+0xc1c] ;  /* 0x000c1c0001087983 */ /* 0x000ea80000300800 */
[----:B------:R-:W-:Y:S02]  /*734d0*/  @P6 STG.E desc[UR60][R146.64], R145 ;  /* 0x0000009192006986 */ /* 0x000fe4000c10193c */
[----:B------:R-:W2:Y:S02]  /*734e0*/  LDC R0, c[0x0][0x22c] ;  /* 0x00008b00ff007b82 */ /* 0x000ea40000000800 */
[----:B------:R1:W-:Y:S04]  /*734f0*/  @P2 STG.E desc[UR60][R164.64], R11 ;  /* 0x0000000ba4002986 */ /* 0x0003e8000c10193c */
[----:B------:R-:W2:Y:S02]  /*73500*/  LDL.LU R136, [R1+0x1ea8] ;  /* 0x001ea80001887983 */ /* 0x000ea40000300800 */
[----:B------:R-:W2:Y:S02]  /*73510*/  LDC R139, c[0x0][0x22c] ;  /* 0x00008b00ff8b7b82 */ /* 0x000ea40000000800 */
[----:B-1----:R-:W2:Y:S06]  /*73520*/  LDL.LU R11, [R1+0x1ea4] ;  /* 0x001ea400010b7983 */ /* 0x002eac0000300800 */
[----:B------:R-:W1:Y:S01]  /*73530*/  LDC R138, c[0x0][0x22c] ;  /* 0x00008b00ff8a7b82 */ /* 0x000e620000000800 */
[----:B------:R-:W-:-:S02]  /*73540*/  ISETP.LT.AND P2, PT, R9, R10, !P0 ;  /* 0x0000000a0900720c */ /* 0x000fc40004741270 */
[----:B------:R-:W2:Y:S04]  /*73550*/  LDL.LU R10, [R1+0x1ea0] ;  /* 0x001ea000010a7983 */ /* 0x000ea80000300800 */
[----:B------:R-:W2:Y:S04]  /*73560*/  LDL.LU.64 R140, [R1+0x5b0] ;  /* 0x0005b000018c7983 */ /* 0x000ea80000300a00 */
[----:B------:R-:W2:Y:S04]  /*73570*/  LDL.LU R125, [R1+0xc00] ;  /* 0x000c0000017d7983 */ /* 0x000ea80000300800 */
[----:B------:R-:W2:Y:S01]  /*73580*/  LDL.LU.64 R164, [R1+0x5a8] ;  /* 0x0005a80001a47983 */ /* 0x000ea20000300a00 */
[----:B---3--:R-:W-:-:S02]  /*73590*/  ISETP.LT.AND P6, PT, R57, R124, !P0 ;  /* 0x0000007c3900720c */ /* 0x008fc400047c1270 */
[----:B------:R-:W3:Y:S01]  /*735a0*/  LDC R57, c[0x0][0x22c] ;  /* 0x00008b00ff397b82 */ /* 0x000ee20000000800 */
[----:B------:R-:W3:Y:S04]  /*735b0*/  LDL.LU R9, [R1+0xbf0] ;  /* 0x000bf00001097983 */ /* 0x000ee80000300800 */
[----:B------:R-:W3:Y:S04]  /*735c0*/  LDL.LU.64 R160, [R1+0x5a0] ;  /* 0x0005a00001a07983 */ /* 0x000ee80000300a00 */
[----:B------:R1:W-:Y:S04]  /*735d0*/  @P4 STG.E desc[UR60][R162.64], R154 ;  /* 0x0000009aa2004986 */ /* 0x0003e8000c10193c */
[----:B------:R-:W3:Y:S04]  /*735e0*/  LDL.LU R159, [R1+0xc04] ;  /* 0x000c0400019f7983 */ /* 0x000ee80000300800 */
[----:B-1----:R-:W3:Y:S04]  /*735f0*/  LDL.LU.64 R162, [R1+0x598] ;  /* 0x0005980001a27983 */ /* 0x002ee80000300a00 */
[----:B------:R-:W3:Y:S04]  /*73600*/  LDL.LU R124, [R1+0xbf4] ;  /* 0x000bf400017c7983 */ /* 0x000ee80000300800 */
[----:B----4-:R1:W-:Y:S01]  /*73610*/  @P3 STG.E desc[UR60][R166.64], R155 ;  /* 0x0000009ba6003986 */ /* 0x0103e2000c10193c */
[----:B--2---:R-:W-:-:S03]  /*73620*/  ISETP.LT.AND P5, PT, R11, R252, !P0 ;  /* 0x000000fc0b00720c */ /* 0x004fc600047a1270 */
[----:B------:R-:W2:Y:S01]  /*73630*/  LDL.LU R11, [R1+0x1e9c] ;  /* 0x001e9c00010b7983 */ /* 0x000ea20000300800 */
[----:B------:R-:W-:Y:S01]  /*73640*/  ISETP.LT.AND P4, PT, R136, R137, !P0 ;  /* 0x000000898800720c */ /* 0x000fe20004781270 */
[----:B------:R-:W4:Y:S02]  /*73650*/  LDC R252, c[0x0][0x22c] ;  /* 0x00008b00fffc7b82 */ /* 0x000f240000000800 */
[----:B------:R-:W4:Y:S04]  /*73660*/  LDL.LU.64 R156, [R1+0x590] ;  /* 0x00059000019c7983 */ /* 0x000f280000300a00 */
[----:B------:R-:W4:Y:S02]  /*73670*/  LDL.LU R154, [R1+0xc08] ;  /* 0x000c0800019a7983 */ /* 0x000f240000300800 */
[----:B------:R-:W4:Y:S02]  /*73680*/  LDC R137, c[0x0][0x22c] ;  /* 0x00008b00ff897b82 */ /* 0x000f240000000800 */
[----:B------:R-:W4:Y:S04]  /*73690*/  LDL.LU.64 R146, [R1+0x588] ;  /* 0x0005880001927983 */ /* 0x000f280000300a00 */
[----:B-1----:R-:W4:Y:S04]  /*736a0*/  LDL.LU R155, [R1+0xbf8] ;  /* 0x000bf800019b7983 */ /* 0x002f280000300800 */
[----:B------:R1:W-:Y:S01]  /*736b0*/  @P2 STG.E desc[UR60][R122.64], R8 ;  /* 0x000000087a002986 */ /* 0x0003e2000c10193c */
[----:B------:R-:W-:-:S03]  /*736c0*/  ISETP.LT.AND P3, PT, R10, R0, !P0 ;  /* 0x000000000a00720c */ /* 0x000fc60004761270 */
[----:B------:R-:W4:Y:S01]  /*736d0*/  LDL.LU R10, [R1+0x1e98] ;  /* 0x001e9800010a7983 */ /* 0x000f220000300800 */
[----:B------:R-:W4:Y:S03]  /*736e0*/  LDC R0, c[0x0][0x22c] ;  /* 0x00008b00ff007b82 */ /* 0x000f260000000800 */
[----:B-1----:R-:W4:Y:S04]  /*736f0*/  LDL.LU R8, [R1+0x1e94] ;  /* 0x001e940001087983 */ /* 0x002f280000300800 */
[----:B------:R-:W4:Y:S04]  /*73700*/  LDL.LU.64 R144, [R1+0x580] ;  /* 0x0005800001907983 */ /* 0x000f280000300a00 */
[----:B------:R-:W4:Y:S04]  /*73710*/  LDL.LU R122, [R1+0xc0c] ;  /* 0x000c0c00017a7983 */ /* 0x000f280000300800 */
[----:B------:R-:W4:Y:S04]  /*73720*/  LDL.LU.64 R166, [R1+0x578] ;  /* 0x0005780001a67983 */ /* 0x000f280000300a00 */
[----:B------:R-:W4:Y:S04]  /*73730*/  LDL.LU R123, [R1+0xbfc] ;  /* 0x000bfc00017b7983 */ /* 0x000f280000300800 */
[----:B------:R-:W4:Y:S04]  /*73740*/  LDL.LU R136, [R1+0x1e90] ;  /* 0x001e900001887983 */ /* 0x000f280000300800 */
[----:B------:R1:W-:Y:S04]  /*73750*/  @P6 STG.E desc[UR60][R140.64], R125 ;  /* 0x0000007d8c006986 */ /* 0x0003e8000c10193c */
[----:B---3--:R-:W-:Y:S04]  /*73760*/  @P4 STG.E desc[UR60][R164.64], R9 ;  /* 0x00000009a4004986 */ /* 0x008fe8000c10193c */
[----:B------:R-:W-:Y:S04]  /*73770*/  @P5 STG.E desc[UR60][R160.64], R159 ;  /* 0x0000009fa0005986 */ /* 0x000fe8000c10193c */
[----:B------:R3:W-:Y:S01]  /*73780*/  @P3 STG.E desc[UR60][R162.64], R124 ;  /* 0x0000007ca2003986 */ /* 0x0007e2000c10193c */
[----:B-1----:R-:W1:Y:S01]  /*73790*/  LDC R141, c[0x0][0x22c] ;  /* 0x00008b00ff8d7b82 */ /* 0x002e620000000800 */
[----:B--2---:R-:W-:-:S07]  /*737a0*/  ISETP.LT.AND P2, PT, R11, R56, !P0 ;  /* 0x000000380b00720c */ /* 0x004fce0004741270 */
[----:B---3--:R-:W2:Y:S01]  /*737b0*/  LDC R124, c[0x0][0x22c] ;  /* 0x00008b00ff7c7b82 */ /* 0x008ea20000000800 */
[----:B------:R-:W3:Y:S04]  /*737c0*/  LDL.LU R56, [R1+0x1e8c] ;  /* 0x001e8c0001387983 */ /* 0x000ee80000300800 */
[----:B------:R-:W2:Y:S03]  /*737d0*/  LDL.LU R125, [R1+0x1e88] ;  /* 0x001e8800017d7983 */ /* 0x000ea60000300800 */
[----:B------:R-:W1:Y:S01]  /*737e0*/  LDC R11, c[0x0][0x22c] ;  /* 0x00008b00ff0b7b82 */ /* 0x000e620000000800 */
[----:B------:R-:W2:Y:S04]  /*737f0*/  LDL.LU.64 R164, [R1+0x570] ;  /* 0x0005700001a47983 */ /* 0x000ea80000300a00 */
[----:B------:R-:W2:Y:S01]  /*73800*/  LDL.LU R9, [R1+0xbe0] ;  /* 0x000be00001097983 */ /* 0x000ea20000300800 */
[----:B----4-:R-:W-:-:S03]  /*73810*/  ISETP.LT.AND P4, PT, R10, R139, !P0 ;  /* 0x0000008b0a00720c */ /* 0x010fc60004781270 */
[----:B------:R-:W4:Y:S01]  /*73820*/  LDL.LU R10, [R1+0x1e84] ;  /* 0x001e8400010a7983 */ /* 0x000f220000300800 */
[----:B------:R-:W1:Y:S01]  /*73830*/  LDC R139, c[0x0][0x22c] ;  /* 0x00008b00ff8b7b82 */ /* 0x000e620000000800 */
[----:B------:R-:W-:Y:S02]  /*73840*/  ISETP.LT.AND P3, PT, R8, R57, !P0 ;  /* 0x000000390800720c */ /* 0x000fe40004761270 */
[----:B------:R-:W1:Y:S04]  /*73850*/  LDL.LU R8, [R1+0x1e7c] ;  /* 0x001e7c0001087983 */ /* 0x000e680000300800 */
[----:B------:R-:W4:Y:S04]  /*73860*/  LDL.LU.64 R162, [R1+0x568] ;  /* 0x0005680001a27983 */ /* 0x000f280000300a00 */
[----:B------:R-:W4:Y:S04]  /*73870*/  LDL.LU R57, [R1+0xbd0] ;  /* 0x000bd00001397983 */ /* 0x000f280000300800 */
[----:B------:R-:W-:Y:S04]  /*73880*/  @P2 STG.E desc[UR60][R156.64], R154 ;  /* 0x0000009a9c002986 */ /* 0x000fe8000c10193c */
[----:B------:R-:W4:Y:S01]  /*73890*/  LDL.LU.64 R142, [R1+0x560] ;  /* 0x00056000018e7983 */ /* 0x000f220000300a00 */
[----:B------:R-:W-:-:S03]  /*738a0*/  ISETP.LT.AND P6, PT, R136, R138, !P0 ;  /* 0x0000008a8800720c */ /* 0x000fc600047c1270 */
[----:B------:R-:W4:Y:S01]  /*738b0*/  LDL.LU R161, [R1+0xbe4] ;  /* 0x000be40001a17983 */ /* 0x000f220000300800 */
[----:B------:R-:W1:Y:S03]  /*738c0*/  LDC R136, c[0x0][0x22c] ;  /* 0x00008b00ff887b82 */ /* 0x000e660000000800 */
[----:B------:R3:W-:Y:S04]  /*738d0*/  @P4 STG.E desc[UR60][R146.64], R155 ;  /* 0x0000009b92004986 */ /* 0x0007e8000c10193c */
[----:B------:R-:W-:Y:S01]  /*738e0*/  @P3 STG.E desc[UR60][R144.64], R122 ;  /* 0x0000007a90003986 */ /* 0x000fe2000c10193c */
[----:B------:R-:W1:Y:S03]  /*738f0*/  LDC R138, c[0x0][0x22c] ;  /* 0x00008b00ff8a7b82 */ /* 0x000e660000000800 */
[----:B------:R1:W-:Y:S04]  /*73900*/  @P6 STG.E desc[UR60][R166.64], R123 ;  /* 0x0000007ba6006986 */ /* 0x0003e8000c10193c */
[----:B---3--:R-:W3:Y:S01]  /*73910*/  LDL.LU.64 R154, [R1+0x558] ;  /* 0x00055800019a7983 */ /* 0x008ee20000300a00 */
[----:B------:R-:W-:-:S02]  /*73920*/  ISETP.LT.AND P2, PT, R56, R137, !P0 ;  /* 0x000000893800720c */ /* 0x000fc40004741270 */
[----:B------:R-:W3:Y:S01]  /*73930*/  LDC R56, c[0x0][0x22c] ;  /* 0x00008b00ff387b82 */ /* 0x000ee20000000800 */
[----:B--2---:R-:W-:-:S07]  /*73940*/  ISETP.LT.AND P5, PT, R125, R252, !P0 ;  /* 0x000000fc7d00720c */ /* 0x004fce00047a1270 */
[----:B------:R-:W2:Y:S03]  /*73950*/  LDC R252, c[0x0][0x22c] ;  /* 0x00008b00fffc7b82 */ /* 0x000ea60000000800 */
[----:B------:R1:W-:Y:S05]  /*73960*/  @P2 STG.E desc[UR60][R164.64], R9 ;  /* 0x00000009a4002986 */ /* 0x0003ea000c10193c */
[----:B------:R-:W2:Y:S01]  /*73970*/  LDC R137, c[0x0][0x22c] ;  /* 0x00008b00ff897b82 */ /* 0x000ea20000000800 */
[----:B----4-:R-:W-:Y:S02]  /*73980*/  ISETP.LT.AND P4, PT, R10, R0, !P0 ;  /* 0x000000000a00720c */ /* 0x010fe40004781270 */
[----:B------:R-:W4:Y:S05]  /*73990*/  LDL.LU R10, [R1+0xbd4] ;  /* 0x000bd400010a7983 */ /* 0x000f2a0000300800 */
[----:B------:R-:W2:Y:S01]  /*739a0*/  LDC R0, c[0x0][0x22c] ;  /* 0x00008b00ff007b82 */ /* 0x000ea20000000800 */
[----:B-1----:R-:W-:-:S02]  /*739b0*/  ISETP.LT.AND P3, PT, R8, R11, !P0 ;  /* 0x0000000b0800720c */ /* 0x002fc40004761270 */
[----:B------:R-:W3:Y:S04]  /*739c0*/  LDL.LU R11, [R1+0x1e78] ;  /* 0x001e7800010b7983 */ /* 0x000ee80000300800 */
[----:B------:R-:W2:Y:S04]  /*739d0*/  LDL.LU R125, [R1+0x1e74] ;  /* 0x001e7400017d7983 */ /* 0x000ea80000300800 */
[----:B------:R-:W4:Y:S04]  /*739e0*/  LDL.LU.64 R122, [R1+0x550] ;  /* 0x00055000017a7983 */ /* 0x000f280000300a00 */
[----:B------:R-:W4:Y:S04]  /*739f0*/  LDL.LU R8, [R1+0xbe8] ;  /* 0x000be80001087983 */ /* 0x000f280000300800 */
        /* <DEDUP_REMOVED lines=8> */
[----:B-1----:R-:W4:Y:S04]  /*73a80*/  LDL.LU R57, [R1+0x1e6c] ;  /* 0x001e6c0001397983 */ /* 0x002f280000300800 */
[----:B------:R-:W4:Y:S04]  /*73a90*/  LDL.LU.64 R166, [R1+0x510] ;  /* 0x0005100001a67983 */ /* 0x000f280000300a00 */
[----:B------:R-:W4:Y:S04]  /*73aa0*/  LDL.LU R165, [R1+0xbc0] ;  /* 0x000bc00001a57983 */ /* 0x000f280000300800 */
[----:B------:R-:W4:Y:S04]  /*73ab0*/  LDL.LU R140, [R1+0x1e68] ;  /* 0x001e6800018c7983 */ /* 0x000f280000300800 */
[----:B------:R-:W4:Y:S04]  /*73ac0*/  LDL.LU.64 R162, [R1+0x508] ;  /* 0x0005080001a27983 */ /* 0x000f280000300a00 */
[----:B------:R-:W-:Y:S01]  /*73ad0*/  @P4 STG.E desc[UR60][R142.64], R161 ;  /* 0x000000a18e004986 */ /* 0x000fe2000c10193c */
[----:B---3--:R-:W-:-:S03]  /*73ae0*/  ISETP.LT.AND P2, PT, R11, R124, !P0 ;  /* 0x0000007c0b00720c */ /* 0x008fc60004741270 */
[----:B------:R-:W3:Y:S01]  /*73af0*/  LDL.LU R11, [R1+0xbb0] ;  /* 0x000bb000010b7983 */ /* 0x000ee20000300800 */
[----:B------:R-:W1:Y:S01]  /*73b00*/  LDC R124, c[0x0][0x22c] ;  /* 0x00008b00ff7c7b82 */ /* 0x000e620000000800 */
[----:B--2---:R-:W-:Y:S02]  /*73b10*/  ISETP.LT.AND P6, PT, R125, R136, !P0 ;  /* 0x000000887d00720c */ /* 0x004fe400047c1270 */
[----:B------:R-:W2:Y:S01]  /*73b20*/  LDL.LU R136, [R1+0x1e64] ;  /* 0x001e640001887983 */ /* 0x000ea20000300800 */
[----:B----4-:R-:W-:-:S03]  /*73b30*/  ISETP.LT.AND P4, PT, R9, R56, !P0 ;  /* 0x000000380900720c */ /* 0x010fc60004781270 */
[----:B------:R4:W-:Y:S01]  /*73b40*/  @P3 STG.E desc[UR60][R154.64], R10 ;  /* 0x0000000a9a003986 */ /* 0x0009e2000c10193c */
[----:B------:R-:W3:Y:S03]  /*73b50*/  LDC R125, c[0x0][0x22c] ;  /* 0x00008b00ff7d7b82 */ /* 0x000ee60000000800 */
[----:B------:R-:W1:Y:S04]  /*73b60*/  LDL.LU R56, [R1+0x1e60] ;  /* 0x001e600001387983 */ /* 0x000e680000300800 */
[----:B------:R-:W3:Y:S04]  /*73b70*/  LDL.LU R9, [R1+0x1e5c] ;  /* 0x001e5c0001097983 */ /* 0x000ee80000300800 */
[----:B----4-:R-:W4:Y:S04]  /*73b80*/  LDL.LU R10, [R1+0x1e58] ;  /* 0x001e5800010a7983 */ /* 0x010f280000300800 */
[----:B------:R-:W4:Y:S04]  /*73b90*/  LDL.LU.64 R154, [R1+0x500] ;  /* 0x00050000019a7983 */ /* 0x000f280000300a00 */
[----:B------:R2:W-:Y:S04]  /*73ba0*/  @P2 STG.E desc[UR60][R122.64], R8 ;  /* 0x000000087a002986 */ /* 0x0005e8000c10193c */
[----:B------:R-:W-:Y:S01]  /*73bb0*/  @P6 STG.E desc[UR60][R158.64], R146 ;  /* 0x000000929e006986 */ /* 0x000fe2000c10193c */
[----:B------:R-:W-:-:S03]  /*73bc0*/  ISETP.LT.AND P5, PT, R57, R252, !P0 ;  /* 0x000000fc3900720c */ /* 0x000fc600047a1270 */
[----:B------:R-:W-:Y:S01]  /*73bd0*/  @P4 STG.E desc[UR60][R156.64], R147 ;  /* 0x000000939c004986 */ /* 0x000fe2000c10193c */
[----:B------:R-:W4:Y:S03]  /*73be0*/  LDC R252, c[0x0][0x22c] ;  /* 0x00008b00fffc7b82 */ /* 0x000f260000000800 */
[----:B------:R-:W4:Y:S04]  /*73bf0*/  LDL.LU R57, [R1+0xbc4] ;  /* 0x000bc40001397983 */ /* 0x000f280000300800 */
[----:B--2---:R-:W2:Y:S01]  /*73c00*/  LDL.LU.64 R122, [R1+0x4f8] ;  /* 0x0004f800017a7983 */ /* 0x004ea20000300a00 */
[----:B------:R-:W-:-:S03]  /*73c10*/  ISETP.LT.AND P3, PT, R140, R0, !P0 ;  /* 0x000000008c00720c */ /* 0x000fc60004761270 */
[----:B------:R-:W2:Y:S01]  /*73c20*/  LDL.LU R8, [R1+0xbb4] ;  /* 0x000bb40001087983 */ /* 0x000ea20000300800 */
[----:B------:R-:W2:Y:S03]  /*73c30*/  LDC R0, c[0x0][0x22c] ;  /* 0x00008b00ff007b82 */ /* 0x000ea60000000800 */
[----:B------:R-:W-:Y:S06]  /*73c40*/  @P5 STG.E desc[UR60][R144.64], R164 ;  /* 0x000000a490005986 */ /* 0x000fec000c10193c */
[----:B------:R-:W-:Y:S01]  /*73c50*/  @P3 STG.E desc[UR60][R166.64], R165 ;  /* 0x000000a5a6003986 */ /* 0x000fe2000c10193c */
[----:B-1----:R-:W-:-:S03]  /*73c60*/  ISETP.LT.AND P4, PT, R56, R124, !P0 ;  /* 0x0000007c3800720c */ /* 0x002fc60004781270 */
[----:B------:R-:W2:Y:S01]  /*73c70*/  LDL.LU R124, [R1+0x1e54] ;  /* 0x001e5400017c7983 */ /* 0x000ea20000300800 */
[----:B---3--:R-:W-:-:S03]  /*73c80*/  ISETP.LT.AND P3, PT, R9, R138, !P0 ;  /* 0x0000008a0900720c */ /* 0x008fc60004761270 */
[----:B------:R-:W3:Y:S01]  /*73c90*/  LDL.LU R56, [R1+0x1e50] ;  /* 0x001e500001387983 */ /* 0x000ee20000300800 */
[----:B------:R-:W-:Y:S01]  /*73ca0*/  ISETP.LT.AND P2, PT, R136, R139, !P0 ;  /* 0x0000008b8800720c */ /* 0x000fe20004741270 */
[----:B------:R-:W1:Y:S02]  /*73cb0*/  LDC R138, c[0x0][0x22c] ;  /* 0x00008b00ff8a7b82 */ /* 0x000e640000000800 */
[----:B------:R-:W3:Y:S01]  /*73cc0*/  LDL.LU R9, [R1+0x1e4c] ;  /* 0x001e4c0001097983 */ /* 0x000ee20000300800 */
[----:B----4-:R-:W-:-:S05]  /*73cd0*/  ISETP.LT.AND P6, PT, R10, R137, !P0 ;  /* 0x000000890a00720c */ /* 0x010fca00047c1270 */
[----:B------:R-:W4:Y:S04]  /*73ce0*/  LDC R136, c[0x0][0x22c] ;  /* 0x00008b00ff887b82 */ /* 0x000f280000000800 */
[----:B------:R1:W-:Y:S04]  /*73cf0*/  @P2 STG.E desc[UR60][R162.64], R11 ;  /* 0x0000000ba2002986 */ /* 0x0003e8000c10193c */
[----:B------:R-:W4:Y:S01]  /*73d00*/  LDC R137, c[0x0][0x22c] ;  /* 0x00008b00ff897b82 */ /* 0x000f220000000800 */
[----:B-1----:R-:W4:Y:S04]  /*73d10*/  LDL.LU.64 R10, [R1+0x4f0] ;  /* 0x0004f000010a7983 */ /* 0x002f280000300a00 */
[----:B------:R-:W4:Y:S04]  /*73d20*/  LDL.LU.64 R152, [R1+0x4e8] ;  /* 0x0004e80001987983 */ /* 0x000f280000300a00 */
[----:B------:R-:W4:Y:S04]  /*73d30*/  LDL.LU R160, [R1+0xbb8] ;  /* 0x000bb80001a07983 */ /* 0x000f280000300800 */
[----:B------:R-:W4:Y:S04]  /*73d40*/  LDL.LU.64 R142, [R1+0x4e0] ;  /* 0x0004e000018e7983 */ /* 0x000f280000300a00 */
[----:B------:R-:W4:Y:S04]  /*73d50*/  LDL.LU R161, [R1+0xbcc] ;  /* 0x000bcc0001a17983 */ /* 0x000f280000300800 */
[----:B------:R-:W4:Y:S04]  /*73d60*/  LDL.LU.64 R158, [R1+0x4d8] ;  /* 0x0004d800019e7983 */ /* 0x000f280000300a00 */
[----:B------:R-:W4:Y:S04]  /*73d70*/  LDL.LU R144, [R1+0xbbc] ;  /* 0x000bbc0001907983 */ /* 0x000f280000300800 */
[----:B------:R-:W4:Y:S04]  /*73d80*/  LDL.LU.64 R162, [R1+0x4d0] ;  /* 0x0004d00001a27983 */ /* 0x000f280000300a00 */
[----:B------:R1:W-:Y:S04]  /*73d90*/  @P4 STG.E desc[UR60][R154.64], R57 ;  /* 0x000000399a004986 */ /* 0x0003e8000c10193c */
[----:B--2---:R2:W-:Y:S01]  /*73da0*/  @P3 STG.E desc[UR60][R122.64], R8 ;  /* 0x000000087a003986 */ /* 0x0045e2000c10193c */
[----:B------:R-:W-:-:S03]  /*73db0*/  ISETP.LT.AND P2, PT, R124, R125, !P0 ;  /* 0x0000007d7c00720c */ /* 0x000fc60004741270 */
[----:B------:R-:W4:Y:S01]  /*73dc0*/  LDL.LU R124, [R1+0xba0] ;  /* 0x000ba000017c7983 */ /* 0x000f220000300800 */
[----:B---3--:R-:W-:-:S03]  /*73dd0*/  ISETP.LT.AND P4, PT, R9, R0, !P0 ;  /* 0x000000000900720c */ /* 0x008fc60004781270 */
[----:B------:R-:W4:Y:S04]  /*73de0*/  LDL.LU R0, [R1+0xbc8] ;  /* 0x000bc80001007983 */ /* 0x000f280000300800 */
[----:B------:R-:W3:Y:S01]  /*73df0*/  LDL.LU R140, [R1+0x1e48] ;  /* 0x001e4800018c7983 */ /* 0x000ee20000300800 */
[----:B------:R-:W-:Y:S02]  /*73e00*/  ISETP.LT.AND P5, PT, R56, R252, !P0 ;  /* 0x000000fc3800720c */ /* 0x000fe400047a1270 */
[----:B------:R-:W3:Y:S01]  /*73e10*/  LDC R252, c[0x0][0x22c] ;  /* 0x00008b00fffc7b82 */ /* 0x000ee20000000800 */
[----:B-1----:R-:W3:Y:S04]  /*73e20*/  LDL.LU.64 R154, [R1+0x4c8] ;  /* 0x0004c800019a7983 */ /* 0x002ee80000300a00 */
[----:B------:R-:W3:Y:S04]  /*73e30*/  LDL.LU R57, [R1+0xb90] ;  /* 0x000b900001397983 */ /* 0x000ee80000300800 */
[----:B--2---:R-:W2:Y:S04]  /*73e40*/  LDL.LU R122, [R1+0x1e44] ;  /* 0x001e4400017a7983 */ /* 0x004ea80000300800 */
        /* <DEDUP_REMOVED lines=11> */
[----:B----4-:R1:W-:Y:S01]  /*73f00*/  @P6 STG.E desc[UR60][R10.64], R0 ;  /* 0x000000000a006986 */ /* 0x0103e2000c10193c */
[----:B---3--:R-:W-:-:S03]  /*73f10*/  ISETP.LT.AND P3, PT, R140, R252, !P0 ;  /* 0x000000fc8c00720c */ /* 0x008fc60004761270 */
[----:B------:R-:W-:Y:S01]  /*73f20*/  @P2 STG.E desc[UR60][R152.64], R160 ;  /* 0x000000a098002986 */ /* 0x000fe2000c10193c */
[----:B------:R-:W3:Y:S03]  /*73f30*/  LDC R252, c[0x0][0x22c] ;  /* 0x00008b00fffc7b82 */ /* 0x000ee60000000800 */
[----:B------:R-:W-:Y:S04]  /*73f40*/  @P5 STG.E desc[UR60][R142.64], R161 ;  /* 0x000000a18e005986 */ /* 0x000fe8000c10193c */
[----:B-1----:R-:W4:Y:S01]  /*73f50*/  LDL.LU.64 R10, [R1+0x22d8] ;  /* 0x0022d800010a7983 */ /* 0x002f220000300a00 */
[----:B------:R-:W1:Y:S01]  /*73f60*/  LDC R0, c[0x0][0x22c] ;  /* 0x00008b00ff007b82 */ /* 0x000e620000000800 */
[----:B--2---:R-:W-:-:S02]  /*73f70*/  ISETP.LT.AND P2, PT, R122, R136, !P0 ;  /* 0x000000887a00720c */ /* 0x004fc40004741270 */
[----:B------:R-:W1:Y:S04]  /*73f80*/  LDL.LU R140, [R1+0x1e34] ;  /* 0x001e3400018c7983 */ /* 0x000e680000300800 */
[----:B------:R-:W2:Y:S01]  /*73f90*/  LDL.LU R136, [R1+0x1e30] ;  /* 0x001e300001887983 */ /* 0x000ea20000300800 */
[----:B------:R-:W3:Y:S01]  /*73fa0*/  LDC R122, c[0x0][0x22c] ;  /* 0x00008b00ff7a7b82 */ /* 0x000ee20000000800 */
[----:B------:R-:W-:Y:S02]  /*73fb0*/  ISETP.LT.AND P5, PT, R56, R138, !P0 ;  /* 0x0000008a3800720c */ /* 0x000fe400047a1270 */
[----:B------:R-:W4:Y:S04]  /*73fc0*/  LDL.LU R56, [R1+0x1e2c] ;  /* 0x001e2c0001387983 */ /* 0x000f280000300800 */
[----:B------:R-:W-:Y:S01]  /*73fd0*/  @P4 STG.E desc[UR60][R158.64], R144 ;  /* 0x000000909e004986 */ /* 0x000fe2000c10193c */
[----:B------:R-:W-:Y:S01]  /*73fe0*/  ISETP.LT.AND P4, PT, R139, R141, !P0 ;  /* 0x0000008d8b00720c */ /* 0x000fe20004781270 */
[----:B------:R-:W1:Y:S02]  /*73ff0*/  LDC R138, c[0x0][0x22c] ;  /* 0x00008b00ff8a7b82 */ /* 0x000e640000000800 */
[----:B------:R3:W-:Y:S04]  /*74000*/  @P3 STG.E desc[UR60][R162.64], R124 ;  /* 0x0000007ca2003986 */ /* 0x0007e8000c10193c */
[----:B------:R3:W-:Y:S02]  /*74010*/  @P2 STG.E desc[UR60][R154.64], R57 ;  /* 0x000000399a002986 */ /* 0x0007e4000c10193c */
[----:B------:R-:W1:Y:S02]  /*74020*/  LDC R139, c[0x0][0x22c] ;  /* 0x00008b00ff8b7b82 */ /* 0x000e640000000800 */
[----:B---3--:R-:W3:Y:S04]  /*74030*/  LDL.LU.64 R162, [R1+0x4a0] ;  /* 0x0004a00001a27983 */ /* 0x008ee80000300a00 */
[----:B------:R-:W3:Y:S04]  /*74040*/  LDL.LU R124, [R1+0xbac] ;  /* 0x000bac00017c7983 */ /* 0x000ee80000300800 */
[----:B------:R-:W3:Y:S04]  /*74050*/  LDL.LU.64 R154, [R1+0x498] ;  /* 0x00049800019a7983 */ /* 0x000ee80000300a00 */
[----:B------:R-:W3:Y:S04]  /*74060*/  LDL.LU R57, [R1+0xb9c] ;  /* 0x000b9c0001397983 */ /* 0x000ee80000300800 */
[----:B------:R1:W-:Y:S04]  /*74070*/  @P4 STG.E desc[UR60][R156.64], R9 ;  /* 0x000000099c004986 */ /* 0x0003e8000c10193c */
[----:B-1----:R-:W3:Y:S01]  /*74080*/  LDL.LU R9, [R1+0x1e28] ;  /* 0x001e280001097983 */ /* 0x002ee20000300800 */
[----:B--2---:R-:W-:-:S03]  /*74090*/  ISETP.LT.AND P2, PT, R136, R137, !P0 ;  /* 0x000000898800720c */ /* 0x004fc60004741270 */
[----:B------:R-:W2:Y:S01]  /*740a0*/  LDL.LU R136, [R1+0x1e24] ;  /* 0x001e240001887983 */ /* 0x000ea20000300800 */
[----:B------:R-:W-:Y:S01]  /*740b0*/  ISETP.LT.AND P6, PT, R123, R252, !P0 ;  /* 0x000000fc7b00720c */ /* 0x000fe200047c1270 */
[----:B------:R-:W1:Y:S01]  /*740c0*/  LDC R137, c[0x0][0x22c] ;  /* 0x00008b00ff897b82 */ /* 0x000e620000000800 */
[----:B----4-:R-:W-:Y:S02]  /*740d0*/  ISETP.LT.AND P4, PT, R56, R122, !P0 ;  /* 0x0000007a3800720c */ /* 0x010fe40004781270 */
[----:B------:R-:W4:Y:S01]  /*740e0*/  LDL.LU R56, [R1+0x1e20] ;  /* 0x001e200001387983 */ /* 0x000f220000300800 */
[----:B------:R-:W-:-:S03]  /*740f0*/  ISETP.LT.AND P3, PT, R140, R0, !P0 ;  /* 0x000000008c00720c */ /* 0x000fc60004761270 */
[----:B------:R-:W2:Y:S01]  /*74100*/  LDL.LU R122, [R1+0x1e1c] ;  /* 0x001e1c00017a7983 */ /* 0x000ea20000300800 */
[----:B------:R-:W4:Y:S03]  /*74110*/  LDC R123, c[0x0][0x22c] ;  /* 0x00008b00ff7b7b82 */ /* 0x000f260000000800 */
[----:B------:R-:W-:Y:S04]  /*74120*/  @P5 STG.E desc[UR60][R146.64], R145 ;  /* 0x0000009192005986 */ /* 0x000fe8000c10193c */
[----:B------:R-:W-:Y:S01]  /*74130*/  @P6 STG.E desc[UR60][R166.64], R125 ;  /* 0x0000007da6006986 */ /* 0x000fe2000c10193c */
[----:B------:R-:W2:Y:S03]  /*74140*/  LDC R252, c[0x0][0x22c] ;  /* 0x00008b00fffc7b82 */ /* 0x000ea60000000800 */
[----:B------:R3:W-:Y:S04]  /*74150*/  @P3 STG.E desc[UR60][R164.64], R8 ;  /* 0x00000008a4003986 */ /* 0x0007e8000c10193c */
[----:B------:R-:W2:Y:S01]  /*74160*/  LDL.LU.64 R142, [R1+0x490] ;  /* 0x00049000018e7983 */ /* 0x000ea20000300a00 */
[----:B------:R-:W1:Y:S03]  /*74170*/  LDC R0, c[0x0][0x22c] ;  /* 0x00008b00ff007b82 */ /* 0x000e660000000800 */
[----:B---3--:R-:W3:Y:S05]  /*74180*/  LDL.LU R8, [R1+0xb80] ;  /* 0x000b800001087983 */ /* 0x008eea0000300800 */
[----:B------:R-:W1:Y:S01]  /*74190*/  LDC R125, c[0x0][0x22c] ;  /* 0x00008b00ff7d7b82 */ /* 0x000e620000000800 */
[----:B------:R-:W3:Y:S04]  /*741a0*/  LDL.LU.64 R160, [R1+0x488] ;  /* 0x0004880001a07983 */ /* 0x000ee80000300a00 */
[----:B------:R-:W3:Y:S03]  /*741b0*/  LDL.LU R156, [R1+0xb70] ;  /* 0x000b7000019c7983 */ /* 0x000ee60000300800 */
[----:B------:R-:W1:Y:S01]  /*741c0*/  LDC R140, c[0x0][0x22c] ;  /* 0x00008b00ff8c7b82 */ /* 0x000e620000000800 */
[----:B------:R-:W3:Y:S04]  /*741d0*/  LDL.LU.64 R158, [R1+0x480] ;  /* 0x00048000019e7983 */ /* 0x000ee80000300a00 */
[----:B------:R-:W3:Y:S01]  /*741e0*/  LDL.LU R157, [R1+0xb84] ;  /* 0x000b8400019d7983 */ /* 0x000ee20000300800 */
[----:B------:R-:W-:-:S03]  /*741f0*/  ISETP.LT.AND P3, PT, R9, R139, !P0 ;  /* 0x0000008b0900720c */ /* 0x000fc60004761270 */
[----:B------:R-:W3:Y:S04]  /*74200*/  LDL.LU.64 R146, [R1+0x478] ;  /* 0x0004780001927983 */ /* 0x000ee80000300a00 */
[----:B------:R-:W3:Y:S04]  /*74210*/  LDL.LU R166, [R1+0xb74] ;  /* 0x000b740001a67983 */ /* 0x000ee80000300800 */
[----:B------:R-:W1:Y:S04]  /*74220*/  LDL.LU R9, [R1+0x1e18] ;  /* 0x001e180001097983 */ /* 0x000e680000300800 */
[----:B------:R-:W3:Y:S04]  /*74230*/  LDL.LU.64 R144, [R1+0x470] ;  /* 0x0004700001907983 */ /* 0x000ee80000300a00 */
[----:B------:R-:W3:Y:S04]  /*74240*/  LDL.LU R167, [R1+0xb88] ;  /* 0x000b880001a77983 */ /* 0x000ee80000300800 */
[----:B------:R4:W-:Y:S04]  /*74250*/  @P2 STG.E desc[UR60][R162.64], R124 ;  /* 0x0000007ca2002986 */ /* 0x0009e8000c10193c */
[----:B------:R-:W3:Y:S04]  /*74260*/  LDL.LU.64 R164, [R1+0x468] ;  /* 0x0004680001a47983 */ /* 0x000ee80000300a00 */
[----:B------:R2:W-:Y:S04]  /*74270*/  @P4 STG.E desc[UR60][R154.64], R57 ;  /* 0x000000399a004986 */ /* 0x0005e8000c10193c */
[----:B----4-:R-:W4:Y:S01]  /*74280*/  LDL.LU R124, [R1+0xb78] ;  /* 0x000b7800017c7983 */ /* 0x010f220000300800 */
[----:B------:R-:W-:-:S03]  /*74290*/  ISETP.LT.AND P2, PT, R56, R123, !P0 ;  /* 0x0000007b3800720c */ /* 0x000fc60004741270 */
[----:B------:R-:W4:Y:S04]  /*742a0*/  LDL.LU R56, [R1+0x1e14] ;  /* 0x001e140001387983 */ /* 0x000f280000300800 */
[----:B--2---:R-:W2:Y:S01]  /*742b0*/  LDL.LU R57, [R1+0x1e10] ;  /* 0x001e100001397983 */ /* 0x004ea20000300800 */
[----:B------:R-:W-:Y:S02]  /*742c0*/  ISETP.LT.AND P5, PT, R122, R252, !P0 ;  /* 0x000000fc7a00720c */ /* 0x000fe400047a1270 */
[----:B------:R-:W-:Y:S01]  /*742d0*/  ISETP.LT.AND P6, PT, R136, R138, !P0 ;  /* 0x0000008a8800720c */ /* 0x000fe200047c1270 */
[----:B------:R-:W2:Y:S01]  /*742e0*/  LDL.LU R139, [R1+0x1e0c] ;  /* 0x001e0c00018b7983 */ /* 0x000ea20000300800 */
[----:B------:R-:W2:Y:S03]  /*742f0*/  LDC R138, c[0x0][0x22c] ;  /* 0x00008b00ff8a7b82 */ /* 0x000ea60000000800 */
[----:B------:R-:W2:Y:S04]  /*74300*/  LDL.LU R122, [R1+0x1e08] ;  /* 0x001e0800017a7983 */ /* 0x000ea80000300800 */
[----:B------:R-:W2:Y:S01]  /*74310*/  LDL.LU.64 R162, [R1+0x460] ;  /* 0x0004600001a27983 */ /* 0x000ea20000300a00 */
[----:B------:R-:W2:Y:S03]  /*74320*/  LDC R136, c[0x0][0x22c] ;  /* 0x00008b00ff887b82 */ /* 0x000ea60000000800 */
[----:B------:R-:W2:Y:S04]  /*74330*/  LDL.LU R123, [R1+0xb8c] ;  /* 0x000b8c00017b7983 */ /* 0x000ea80000300800 */
[----:B------:R-:W2:Y:S01]  /*74340*/  LDL.LU.64 R154, [R1+0x458] ;  /* 0x00045800019a7983 */ /* 0x000ea20000300a00 */
[----:B------:R-:W2:Y:S03]  /*74350*/  LDC R252, c[0x0][0x22c] ;  /* 0x00008b00fffc7b82 */ /* 0x000ea60000000800 */
[----:B---3--:R3:W-:Y:S04]  /*74360*/  @P3 STG.E desc[UR60][R142.64], R8 ;  /* 0x000000088e003986 */ /* 0x0087e8000c10193c */
[----:B------:R2:W-:Y:S01]  /*74370*/  @P6 STG.E desc[UR60][R160.64], R156 ;  /* 0x0000009ca0006986 */ /* 0x0005e2000c10193c */
[----:B---3--:R-:W3:Y:S03]  /*74380*/  LDC R142, c[0x0][0x22c] ;  /* 0x00008b00ff8e7b82 */ /* 0x008ee60000000800 */
[----:B------:R3:W-:Y:S01]  /*74390*/  @P2 STG.E desc[UR60][R158.64], R157 ;  /* 0x0000009d9e002986 */ /* 0x0007e2000c10193c */
[----:B-1----:R-:W-:-:S03]  /*743a0*/  ISETP.LT.AND P4, PT, R9, R0, !P0 ;  /* 0x000000000900720c */ /* 0x002fc60004781270 */
[----:B------:R-:W3:Y:S01]  /*743b0*/  LDL.LU R9, [R1+0xb7c] ;  /* 0x000b7c0001097983 */ /* 0x000ee20000300800 */
[----:B------:R-:W1:Y:S03]  /*743c0*/  LDC R0, c[0x0][0x22c] ;  /* 0x00008b00ff007b82 */ /* 0x000e660000000800 */
[----:B------:R-:W3:Y:S01]  /*743d0*/  LDL.LU R8, [R1+0xb60] ;  /* 0x000b600001087983 */ /* 0x000ee20000300800 */
[----:B----4-:R-:W-:-:S03]  /*743e0*/  ISETP.LT.AND P3, PT, R56, R137, !P0 ;  /* 0x000000893800720c */ /* 0x010fc60004761270 */
[----:B------:R-:W4:Y:S01]  /*743f0*/  LDL.LU R56, [R1+0x1e04] ;  /* 0x001e040001387983 */ /* 0x000f220000300800 */
[----:B------:R-:W1:Y:S01]  /*74400*/  LDC R137, c[0x0][0x22c] ;  /* 0x00008b00ff897b82 */ /* 0x000e620000000800 */
[----:B--2---:R-:W-:Y:S02]  /*74410*/  ISETP.LT.AND P2, PT, R57, R125, !P0 ;  /* 0x0000007d3900720c */ /* 0x004fe40004741270 */
[----:B------:R-:W2:Y:S04]  /*74420*/  LDL.LU R125, [R1+0x1e00] ;  /* 0x001e0000017d7983 */ /* 0x000ea80000300800 */
[----:B------:R-:W-:Y:S04]  /*74430*/  @P5 STG.E desc[UR60][R146.64], R166 ;  /* 0x000000a692005986 */ /* 0x000fe8000c10193c */
[----:B------:R-:W1:Y:S04]  /*74440*/  LDL.LU R57, [R1+0x1dfc] ;  /* 0x001dfc0001397983 */ /* 0x000e680000300800 */
[----:B------:R-:W-:Y:S01]  /*74450*/  @P4 STG.E desc[UR60][R144.64], R167 ;  /* 0x000000a790004986 */ /* 0x000fe2000c10193c */
[----:B------:R-:W-:-:S03]  /*74460*/  ISETP.LT.AND P4, PT, R139, R140, !P0 ;  /* 0x0000008c8b00720c */ /* 0x000fc60004781270 */
[----:B------:R-:W4:Y:S04]  /*74470*/  LDL.LU.64 R152, [R1+0x448] ;  /* 0x0004480001987983 */ /* 0x000f280000300a00 */
[----:B------:R-:W4:Y:S04]  /*74480*/  LDL.LU R160, [R1+0xb50] ;  /* 0x000b500001a07983 */ /* 0x000f280000300800 */
[----:B------:R-:W4:Y:S04]  /*74490*/  LDL.LU.64 R140, [R1+0x440] ;  /* 0x00044000018c7983 */ /* 0x000f280000300a00 */
[----:B------:R-:W4:Y:S04]  /*744a0*/  LDL.LU R161, [R1+0xb64] ;  /* 0x000b640001a17983 */ /* 0x000f280000300800 */
[----:B------:R3:W-:Y:S04]  /*744b0*/  @P3 STG.E desc[UR60][R164.64], R124 ;  /* 0x0000007ca4003986 */ /* 0x0007e8000c10193c */
[----:B---3--:R-:W3:Y:S01]  /*744c0*/  LDL.LU.64 R158, [R1+0x438] ;  /* 0x00043800019e7983 */ /* 0x008ee20000300a00 */
[----:B------:R-:W-:-:S02]  /*744d0*/  ISETP.LT.AND P5, PT, R122, R138, !P0 ;  /* 0x0000008a7a00720c */ /* 0x000fc400047a1270 */
[----:B------:R-:W3:Y:S01]  /*744e0*/  LDC R122, c[0x0][0x22c] ;  /* 0x00008b00ff7a7b82 */ /* 0x000ee20000000800 */
[----:B------:R2:W-:Y:S04]  /*744f0*/  @P2 STG.E desc[UR60][R162.64], R123 ;  /* 0x0000007ba2002986 */ /* 0x0005e8000c10193c */
[----:B------:R-:W3:Y:S03]  /*74500*/  LDL.LU R124, [R1+0xb54] ;  /* 0x000b5400017c7983 */ /* 0x000ee60000300800 */
[----:B------:R-:W3:Y:S01]  /*74510*/  LDC R138, c[0x0][0x22c] ;  /* 0x00008b00ff8a7b82 */ /* 0x000ee20000000800 */
[----:B--2---:R-:W2:Y:S04]  /*74520*/  LDL.LU.64 R162, [R1+0x430] ;  /* 0x0004300001a27983 */ /* 0x004ea80000300a00 */
[----:B------:R-:W2:Y:S04]  /*74530*/  LDL.LU R123, [R1+0xb68] ;  /* 0x000b6800017b7983 */ /* 0x000ea80000300800 */
[----:B------:R-:W3:Y:S04]  /*74540*/  LDL.LU R139, [R1+0x1df8] ;  /* 0x001df800018b7983 */ /* 0x000ee80000300800 */
[----:B------:R-:W-:Y:S04]  /*74550*/  @P4 STG.E desc[UR60][R154.64], R9 ;  /* 0x000000099a004986 */ /* 0x000fe8000c10193c */
[----:B------:R1:W-:Y:S01]  /*74560*/  @P5 STG.E desc[UR60][R10.64], R8 ;  /* 0x000000080a005986 */ /* 0x0003e2000c10193c */
[----:B------:R-:W-:-:S03]  /*74570*/  ISETP.LT.AND P3, PT, R125, R136, !P0 ;  /* 0x000000887d00720c */ /* 0x000fc60004761270 */
[----:B------:R-:W2:Y:S04]  /*74580*/  LDL.LU R136, [R1+0x1df4] ;  /* 0x001df40001887983 */ /* 0x000ea80000300800 */
[----:B-1----:R-:W2:Y:S04]  /*74590*/  LDL.LU R11, [R1+0x1df0] ;  /* 0x001df000010b7983 */ /* 0x002ea80000300800 */
[----:B------:R-:W2:Y:S04]  /*745a0*/  LDL.LU R9, [R1+0x1dec] ;  /* 0x001dec0001097983 */ /* 0x000ea80000300800 */
[----:B------:R-:W2:Y:S01]  /*745b0*/  LDL.LU R10, [R1+0x1de8] ;  /* 0x001de800010a7983 */ /* 0x000ea20000300800 */
[----:B----4-:R-:W-:-:S02]  /*745c0*/  ISETP.LT.AND P6, PT, R56, R252, !P0 ;  /* 0x000000fc3800720c */ /* 0x010fc400047c1270 */
[----:B------:R-:W1:Y:S01]  /*745d0*/  LDC R56, c[0x0][0x22c] ;  /* 0x00008b00ff387b82 */ /* 0x000e620000000800 */
[----:B------:R-:W-:Y:S01]  /*745e0*/  ISETP.LT.AND P2, PT, R57, R0, !P0 ;  /* 0x000000003900720c */ /* 0x000fe20004741270 */
[----:B------:R-:W4:Y:S04]  /*745f0*/  LDL.LU.64 R164, [R1+0x428] ;  /* 0x0004280001a47983 */ /* 0x000f280000300a00 */
[----:B------:R-:W4:Y:S02]  /*74600*/  LDL.LU R57, [R1+0xb58] ;  /* 0x000b580001397983 */ /* 0x000f240000300800 */
[----:B------:R-:W1:Y:S02]  /*74610*/  LDC R252, c[0x0][0x22c] ;  /* 0x00008b00fffc7b82 */ /* 0x000e640000000800 */
[----:B------:R-:W4:Y:S04]  /*74620*/  LDL.LU.64 R156, [R1+0x420] ;  /* 0x00042000019c7983 */ /* 0x000f280000300a00 */
[----:B------:R-:W4:Y:S02]  /*74630*/  LDL.LU R166, [R1+0xb6c] ;  /* 0x000b6c0001a67983 */ /* 0x000f240000300800 */
[----:B------:R-:W4:Y:S02]  /*74640*/  LDC R0, c[0x0][0x22c] ;  /* 0x00008b00ff007b82 */ /* 0x000f240000000800 */
[----:B------:R-:W4:Y:S04]  /*74650*/  LDL.LU.64 R146, [R1+0x418] ;  /* 0x0004180001927983 */ /* 0x000f280000300a00 */
[----:B------:R-:W4:Y:S04]  /*74660*/  LDL.LU R125, [R1+0xb5c] ;  /* 0x000b5c00017d7983 */ /* 0x000f280000300800 */
[----:B------:R-:W4:Y:S04]  /*74670*/  LDL.LU.64 R144, [R1+0x410] ;  /* 0x0004100001907983 */ /* 0x000f280000300a00 */
[----:B------:R-:W4:Y:S04]  /*74680*/  LDL.LU R167, [R1+0xb40] ;  /* 0x000b400001a77983 */ /* 0x000f280000300800 */
[----:B------:R-:W4:Y:S04]  /*74690*/  LDL.LU.64 R154, [R1+0x408] ;  /* 0x00040800019a7983 */ /* 0x000f280000300a00 */
[----:B------:R-:W4:Y:S01]  /*746a0*/  LDL.LU R8, [R1+0xb30] ;  /* 0x000b300001087983 */ /* 0x000f220000300800 */
[----:B---3--:R-:W-:-:S03]  /*746b0*/  ISETP.LT.AND P4, PT, R139, R142, !P0 ;  /* 0x0000008e8b00720c */ /* 0x008fc60004781270 */
[----:B------:R-:W3:Y:S01]  /*746c0*/  LDL.LU R139, [R1+0x1de4] ;  /* 0x001de400018b7983 */ /* 0x000ee20000300800 */
[----:B------:R-:W3:Y:S03]  /*746d0*/  LDC R142, c[0x0][0x22c] ;  /* 0x00008b00ff8e7b82 */ /* 0x000ee60000000800 */
[----:B------:R-:W-:Y:S04]  /*746e0*/  @P6 STG.E desc[UR60][R152.64], R160 ;  /* 0x000000a098006986 */ /* 0x000fe8000c10193c */
[----:B------:R-:W-:Y:S04]  /*746f0*/  @P3 STG.E desc[UR60][R140.64], R161 ;  /* 0x000000a18c003986 */ /* 0x000fe8000c10193c */
[----:B------:R1:W-:Y:S02]  /*74700*/  @P2 STG.E desc[UR60][R158.64], R124 ;  /* 0x0000007c9e002986 */ /* 0x0003e4000c10193c */
[----:B-1----:R-:W1:Y:S01]  /*74710*/  LDC R124, c[0x0][0x22c] ;  /* 0x00008b00ff7c7b82 */ /* 0x002e620000000800 */
[----:B--2---:R-:W-:-:S02]  /*74720*/  ISETP.LT.AND P3, PT, R136, R137, !P0 ;  /* 0x000000898800720c */ /* 0x004fc40004761270 */
[----:B------:R-:W2:Y:S05]  /*74730*/  LDL.LU R137, [R1+0x1de0] ;  /* 0x001de00001897983 */ /* 0x000eaa0000300800 */
[----:B------:R-:W1:Y:S01]  /*74740*/  LDC R136, c[0x0][0x22c] ;  /* 0x00008b00ff887b82 */ /* 0x000e620000000800 */
[----:B------:R-:W-:Y:S02]  /*74750*/  ISETP.LT.AND P2, PT, R9, R56, !P0 ;  /* 0x000000380900720c */ /* 0x000fe40004741270 */
[----:B------:R-:W1:Y:S01]  /*74760*/  LDL.LU R9, [R1+0x1ddc] ;  /* 0x001ddc0001097983 */ /* 0x000e620000300800 */
[----:B------:R-:W-:-:S03]  /*74770*/  ISETP.LT.AND P5, PT, R10, R252, !P0 ;  /* 0x000000fc0a00720c */ /* 0x000fc600047a1270 */
[----:B------:R-:W2:Y:S01]  /*74780*/  LDL.LU R56, [R1+0x1dd8] ;  /* 0x001dd80001387983 */ /* 0x000ea20000300800 */
[----:B------:R-:W-:Y:S01]  /*74790*/  ISETP.LT.AND P6, PT, R11, R122, !P0 ;  /* 0x0000007a0b00720c */ /* 0x000fe200047c1270 */
[----:B------:R-:W2:Y:S02]  /*747a0*/  LDC R252, c[0x0][0x22c] ;  /* 0x00008b00fffc7b82 */ /* 0x000ea40000000800 */
[----:B------:R-:W2:Y:S06]  /*747b0*/  LDL.LU R10, [R1+0x1dd4] ;  /* 0x001dd400010a7983 */ /* 0x000eac0000300800 */
[----:B------:R-:W2:Y:S01]  /*747c0*/  LDC R11, c[0x0][0x22c] ;  /* 0x00008b00ff0b7b82 */ /* 0x000ea20000000800 */
[----:B------:R4:W-:Y:S04]  /*747d0*/  @P4 STG.E desc[UR60][R162.64], R123 ;  /* 0x0000007ba2004986 */ /* 0x0009e8000c10193c */
[----:B----4-:R4:W-:Y:S03]  /*747e0*/  @P3 STG.E desc[UR60][R164.64], R57 ;  /* 0x00000039a4003986 */ /* 0x0109e6000c10193c */
[----:B------:R-:W2:Y:S01]  /*747f0*/  LDC R122, c[0x0][0x22c] ;  /* 0x00008b00ff7a7b82 */ /* 0x000ea20000000800 */
[----:B------:R-:W-:Y:S04]  /*74800*/  @P6 STG.E desc[UR60][R156.64], R166 ;  /* 0x000000a69c006986 */ /* 0x000fe8000c10193c */
[----:B------:R-:W2:Y:S04]  /*74810*/  LDL.LU.64 R162, [R1+0x400] ;  /* 0x0004000001a27983 */ /* 0x000ea80000300a00 */
[----:B------:R-:W2:Y:S04]  /*74820*/  LDL.LU R123, [R1+0xb44] ;  /* 0x000b4400017b7983 */ /* 0x000ea80000300800 */
[----:B------:R3:W-:Y:S04]  /*74830*/  @P2 STG.E desc[UR60][R146.64], R125 ;  /* 0x0000007d92002986 */ /* 0x0007e8000c10193c */
[----:B----4-:R-:W4:Y:S01]  /*74840*/  LDL.LU.64 R164, [R1+0x3f8] ;  /* 0x0003f80001a47983 */ /* 0x010f220000300a00 */
[----:B---3--:R-:W-:-:S03]  /*74850*/  ISETP.LT.AND P4, PT, R139, R0, !P0 ;  /* 0x000000008b00720c */ /* 0x008fc60004781270 */
[----:B------:R-:W-:Y:S01]  /*74860*/  @P5 STG.E desc[UR60][R144.64], R167 ;  /* 0x000000a790005986 */ /* 0x000fe2000c10193c */
[----:B------:R-:W3:Y:S03]  /*74870*/  LDC R0, c[0x0][0x22c] ;  /* 0x00008b00ff007b82 */ /* 0x000ee60000000800 */
[----:B------:R-:W4:Y:S05]  /*74880*/  LDL.LU R57, [R1+0xb34] ;  /* 0x000b340001397983 */ /* 0x000f2a0000300800 */
[----:B------:R-:W3:Y:S01]  /*74890*/  LDC R125, c[0x0][0x22c] ;  /* 0x00008b00ff7d7b82 */ /* 0x000ee20000000800 */
[----:B------:R3:W-:Y:S04]  /*748a0*/  @P4 STG.E desc[UR60][R154.64], R8 ;  /* 0x000000089a004986 */ /* 0x0007e8000c10193c */
[----:B---3--:R-:W3:Y:S04]  /*748b0*/  LDL.LU R8, [R1+0x1dd0] ;  /* 0x001dd00001087983 */ /* 0x008ee80000300800 */
[----:B------:R-:W3:Y:S01]  /*748c0*/  LDL.LU.64 R154, [R1+0x3f0] ;  /* 0x0003f000019a7983 */ /* 0x000ee20000300a00 */
[----:B-1----:R-:W-:-:S03]  /*748d0*/  ISETP.LT.AND P2, PT, R9, R136, !P0 ;  /* 0x000000880900720c */ /* 0x002fc60004741270 */
[----:B------:R-:W3:Y:S01]  /*748e0*/  LDL.LU R9, [R1+0xb48] ;  /* 0x000b480001097983 */ /* 0x000ee20000300800 */
[----:B--2---:R-:W-:Y:S01]  /*748f0*/  ISETP.LT.AND P3, PT, R137, R138, !P0 ;  /* 0x0000008a8900720c */ /* 0x004fe20004761270 */
[----:B------:R-:W1:Y:S01]  /*74900*/  LDC R136, c[0x0][0x22c] ;  /* 0x00008b00ff887b82 */ /* 0x000e620000000800 */
[----:B------:R-:W-:Y:S02]  /*74910*/  ISETP.LT.AND P4, PT, R56, R124, !P0 ;  /* 0x0000007c3800720c */ /* 0x000fe40004781270 */
[----:B------:R-:W2:Y:S01]  /*74920*/  LDL.LU R56, [R1+0x1dcc] ;  /* 0x001dcc0001387983 */ /* 0x000ea20000300800 */
[----:B------:R-:W-:-:S03]  /*74930*/  ISETP.LT.AND P6, PT, R10, R11, !P0 ;  /* 0x0000000b0a00720c */ /* 0x000fc600047c1270 */
[----:B------:R-:W2:Y:S01]  /*74940*/  LDL.LU R11, [R1+0x1dc8] ;  /* 0x001dc800010b7983 */ /* 0x000ea20000300800 */
[----:B------:R-:W1:Y:S03]  /*74950*/  LDC R124, c[0x0][0x22c] ;  /* 0x00008b00ff7c7b82 */ /* 0x000e660000000800 */
[----:B------:R-:W2:Y:S04]  /*74960*/  LDL.LU.64 R138, [R1+0x3e8] ;  /* 0x0003e800018a7983 */ /* 0x000ea80000300a00 */
[----:B------:R-:W2:Y:S01]  /*74970*/  LDL.LU R143, [R1+0xb38] ;  /* 0x000b3800018f7983 */ /* 0x000ea20000300800 */
[----:B------:R-:W1:Y:S03]  /*74980*/  LDC R137, c[0x0][0x22c] ;  /* 0x00008b00ff897b82 */ /* 0x000e660000000800 */
[----:B------:R-:W2:Y:S04]  /*74990*/  LDL.LU.64 R140, [R1+0x3e0] ;  /* 0x0003e000018c7983 */ /* 0x000ea80000300a00 */
[----:B------:R-:W2:Y:S04]  /*749a0*/  LDL.LU R10, [R1+0xb4c] ;  /* 0x000b4c00010a7983 */ /* 0x000ea80000300800 */
[----:B------:R-:W2:Y:S04]  /*749b0*/  LDL.LU.64 R160, [R1+0x3d8] ;  /* 0x0003d80001a07983 */ /* 0x000ea80000300a00 */
[----:B------:R-:W2:Y:S04]  /*749c0*/  LDL.LU R166, [R1+0xb3c] ;  /* 0x000b3c0001a67983 */ /* 0x000ea80000300800 */
[----:B------:R-:W2:Y:S04]  /*749d0*/  LDL.LU.64 R158, [R1+0x3d0] ;  /* 0x0003d000019e7983 */ /* 0x000ea80000300a00 */
[----:B------:R-:W2:Y:S04]  /*749e0*/  LDL.LU R167, [R1+0xb20] ;  /* 0x000b200001a77983 */ /* 0x000ea80000300800 */
[----:B------:R4:W-:Y:S04]  /*749f0*/  @P3 STG.E desc[UR60][R162.64], R123 ;  /* 0x0000007ba2003986 */ /* 0x0009e8000c10193c */
[----:B----4-:R4:W-:Y:S04]  /*74a00*/  @P2 STG.E desc[UR60][R164.64], R57 ;  /* 0x00000039a4002986 */ /* 0x0109e8000c10193c */
[----:B------:R-:W4:Y:S01]  /*74a10*/  LDL.LU.64 R162, [R1+0x3c8] ;  /* 0x0003c80001a27983 */ /* 0x000f220000300a00 */
[----:B---3--:R-:W-:-:S03]  /*74a20*/  ISETP.LT.AND P3, PT, R8, R122, !P0 ;  /* 0x0000007a0800720c */ /* 0x008fc60004761270 */
[----:B------:R-:W3:Y:S04]  /*74a30*/  LDL.LU R8, [R1+0xb10] ;  /* 0x000b100001087983 */ /* 0x000ee80000300800 */
[----:B------:R-:W3:Y:S04]  /*74a40*/  LDL.LU R122, [R1+0x1dc4] ;  /* 0x001dc400017a7983 */ /* 0x000ee80000300800 */
[----:B------:R1:W-:Y:S01]  /*74a50*/  @P4 STG.E desc[UR60][R154.64], R9 ;  /* 0x000000099a004986 */ /* 0x0003e2000c10193c */
[----:B--2---:R-:W-:-:S03]  /*74a60*/  ISETP.LT.AND P2, PT, R11, R0, !P0 ;  /* 0x000000000b00720c */ /* 0x004fc60004741270 */
[----:B------:R-:W2:Y:S01]  /*74a70*/  LDL.LU R11, [R1+0x1dc0] ;  /* 0x001dc000010b7983 */ /* 0x000ea20000300800 */
[----:B------:R-:W-:Y:S01]  /*74a80*/  ISETP.LT.AND P5, PT, R56, R252, !P0 ;  /* 0x000000fc3800720c */ /* 0x000fe200047a1270 */
[----:B------:R-:W2:Y:S02]  /*74a90*/  LDC R0, c[0x0][0x22c] ;  /* 0x00008b00ff007b82 */ /* 0x000ea40000000800 */
[----:B------:R-:W2:Y:S04]  /*74aa0*/  LDL.LU R123, [R1+0x1dbc] ;  /* 0x001dbc00017b7983 */ /* 0x000ea80000300800 */
[----:B------:R-:W2:Y:S02]  /*74ab0*/  LDL.LU.64 R156, [R1+0x3c0] ;  /* 0x0003c000019c7983 */ /* 0x000ea40000300a00 */
[----:B------:R-:W2:Y:S02]  /*74ac0*/  LDC R252, c[0x0][0x22c] ;  /* 0x00008b00fffc7b82 */ /* 0x000ea40000000800 */
[----:B------:R-:W2:Y:S04]  /*74ad0*/  LDL.LU R144, [R1+0xb24] ;  /* 0x000b240001907983 */ /* 0x000ea80000300800 */
[----:B------:R-:W2:Y:S04]  /*74ae0*/  LDL.LU.64 R146, [R1+0x3b8] ;  /* 0x0003b80001927983 */ /* 0x000ea80000300a00 */
[----:B------:R-:W2:Y:S04]  /*74af0*/  LDL.LU R145, [R1+0xb14] ;  /* 0x000b140001917983 */ /* 0x000ea80000300800 */
[----:B----4-:R-:W4:Y:S04]  /*74b00*/  LDL.LU.64 R164, [R1+0x3b0] ;  /* 0x0003b00001a47983 */ /* 0x010f280000300a00 */
[----:B------:R-:W4:Y:S04]  /*74b10*/  LDL.LU R57, [R1+0xb28] ;  /* 0x000b280001397983 */ /* 0x000f280000300800 */
[----:B-1----:R-:W4:Y:S04]  /*74b20*/  LDL.LU R9, [R1+0x1db8] ;  /* 0x001db80001097983 */ /* 0x002f280000300800 */
[----:B------:R-:W4:Y:S04]  /*74b30*/  LDL.LU.64 R154, [R1+0x3a8] ;  /* 0x0003a800019a7983 */ /* 0x000f280000300a00 */
[----:B------:R-:W4:Y:S04]  /*74b40*/  LDL.LU R56, [R1+0xb18] ;  /* 0x000b180001387983 */ /* 0x000f280000300800 */
[----:B------:R1:W-:Y:S04]  /*74b50*/  @P6 STG.E desc[UR60][R138.64], R143 ;  /* 0x0000008f8a006986 */ /* 0x0003e8000c10193c */
[----:B------:R3:W-:Y:S04]  /*74b60*/  @P3 STG.E desc[UR60][R140.64], R10 ;  /* 0x0000000a8c003986 */ /* 0x0007e8000c10193c */
[----:B------:R-:W-:Y:S04]  /*74b70*/  @P5 STG.E desc[UR60][R160.64], R166 ;  /* 0x000000a6a0005986 */ /* 0x000fe8000c10193c */
[----:B------:R-:W-:Y:S01]  /*74b80*/  @P2 STG.E desc[UR60][R158.64], R167 ;  /* 0x000000a79e002986 */ /* 0x000fe2000c10193c */
[----:B-1----:R-:W1:Y:S08]  /*74b90*/  LDC R138, c[0x0][0x22c] ;  /* 0x00008b00ff8a7b82 */ /* 0x002e700000000800 */
[----:B------:R-:W1:Y:S01]  /*74ba0*/  LDC R139, c[0x0][0x22c] ;  /* 0x00008b00ff8b7b82 */ /* 0x000e620000000800 */
[----:B---3--:R-:W-:-:S02]  /*74bb0*/  ISETP.LT.AND P4, PT, R122, R125, !P0 ;  /* 0x0000007d7a00720c */ /* 0x008fc40004781270 */
[----:B------:R-:W3:Y:S05]  /*74bc0*/  LDL.LU R122, [R1+0x1db4] ;  /* 0x001db400017a7983 */ /* 0x000eea0000300800 */
[----:B------:R-:W1:Y:S01]  /*74bd0*/  LDC R125, c[0x0][0x22c] ;  /* 0x00008b00ff7d7b82 */ /* 0x000e620000000800 */
[----:B------:R-:W3:Y:S07]  /*74be0*/  LDL.LU R10, [R1+0x1db0] ;  /* 0x001db000010a7983 */ /* 0x000eee0000300800 */
[----:B------:R-:W1:Y:S01]  /*74bf0*/  LDC R143, c[0x0][0x22c] ;  /* 0x00008b00ff8f7b82 */ /* 0x000e620000000800 */
[----:B--2---:R-:W-:-:S02]  /*74c00*/  ISETP.LT.AND P6, PT, R123, R124, !P0 ;  /* 0x0000007c7b00720c */ /* 0x004fc400047c1270 */
[----:B------:R-:W1:Y:S01]  /*74c10*/  LDL.LU R123, [R1+0x1dac] ;  /* 0x001dac00017b7983 */ /* 0x000e620000300800 */
[----:B------:R-:W-:-:S04]  /*74c20*/  ISETP.LT.AND P3, PT, R11, R137, !P0 ;  /* 0x000000890b00720c */ /* 0x000fc80004761270 */
[----:B------:R-:W2:Y:S08]  /*74c30*/  LDC R124, c[0x0][0x22c] ;  /* 0x00008b00ff7c7b82 */ /* 0x000eb00000000800 */
[----:B------:R-:W2:Y:S01]  /*74c40*/  LDC R11, c[0x0][0x22c] ;  /* 0x00008b00ff0b7b82 */ /* 0x000ea20000000800 */
[----:B----4-:R-:W-:Y:S01]  /*74c50*/  ISETP.LT.AND P2, PT, R9, R136, !P0 ;  /* 0x000000880900720c */ /* 0x010fe20004741270 */
[----:B------:R4:W-:Y:S06]  /*74c60*/  @P4 STG.E desc[UR60][R162.64], R8 ;  /* 0x00000008a2004986 */ /* 0x0009ec000c10193c */
[----:B------:R-:W2:Y:S01]  /*74c70*/  LDC R137, c[0x0][0x22c] ;  /* 0x00008b00ff897b82 */ /* 0x000ea20000000800 */
[----:B------:R-:W2:Y:S07]  /*74c80*/  LDL.LU R9, [R1+0x1da8] ;  /* 0x001da80001097983 */ /* 0x000eae0000300800 */
[----:B------:R-:W2:Y:S01]  /*74c90*/  LDC R136, c[0x0][0x22c] ;  /* 0x00008b00ff887b82 */ /* 0x000ea20000000800 */
[----:B----4-:R-:W4:Y:S04]  /*74ca0*/  LDL.LU.64 R162, [R1+0x3a0] ;  /* 0x0003a00001a27983 */ /* 0x010f280000300a00 */
[----:B------:R-:W4:Y:S04]  /*74cb0*/  LDL.LU R8, [R1+0xb2c] ;  /* 0x000b2c0001087983 */ /* 0x000f280000300800 */
[----:B------:R-:W-:Y:S04]  /*74cc0*/  @P3 STG.E desc[UR60][R156.64], R144 ;  /* 0x000000909c003986 */ /* 0x000fe8000c10193c */
[----:B------:R-:W4:Y:S04]  /*74cd0*/  LDL.LU.64 R166, [R1+0x398] ;  /* 0x0003980001a67983 */ /* 0x000f280000300a00 */
[----:B------:R-:W-:Y:S04]  /*74ce0*/  @P6 STG.E desc[UR60][R146.64], R145 ;  /* 0x0000009192006986 */ /* 0x000fe8000c10193c */
[----:B------:R3:W-:Y:S02]  /*74cf0*/  @P2 STG.E desc[UR60][R164.64], R57 ;  /* 0x00000039a4002986 */ /* 0x0007e4000c10193c */
[----:B---3--:R-:W-:-:S02]  /*74d00*/  ISETP.LT.AND P4, PT, R10, R0, !P0 ;  /* 0x000000000a00720c */ /* 0x008fc40004781270 */
[----:B------:R-:W3:Y:S01]  /*74d10*/  LDL.LU R10, [R1+0xb1c] ;  /* 0x000b1c00010a7983 */ /* 0x000ee20000300800 */
[----:B------:R-:W-:Y:S01]  /*74d20*/  ISETP.LT.AND P5, PT, R122, R252, !P0 ;  /* 0x000000fc7a00720c */ /* 0x000fe200047a1270 */
[----:B------:R-:W3:Y:S02]  /*74d30*/  LDC R0, c[0x0][0x22c] ;  /* 0x00008b00ff007b82 */ /* 0x000ee40000000800 */
[----:B------:R-:W3:Y:S04]  /*74d40*/  LDL.LU.64 R164, [R1+0x390] ;  /* 0x0003900001a47983 */ /* 0x000ee80000300a00 */
[----:B------:R-:W3:Y:S02]  /*74d50*/  LDL.LU R57, [R1+0xb00] ;  /* 0x000b000001397983 */ /* 0x000ee40000300800 */
[----:B------:R-:W3:Y:S01]  /*74d60*/  LDC R122, c[0x0][0x22c] ;  /* 0x00008b00ff7a7b82 */ /* 0x000ee20000000800 */
[----:B-1----:R-:W-:-:S07]  /*74d70*/  ISETP.LT.AND P3, PT, R123, R125, !P0 ;  /* 0x0000007d7b00720c */ /* 0x002fce0004761270 */
[----:B------:R-:W1:Y:S01]  /*74d80*/  LDC R252, c[0x0][0x22c] ;  /* 0x00008b00fffc7b82 */ /* 0x000e620000000800 */
[----:B------:R-:W3:Y:S04]  /*74d90*/  LDL.LU R125, [R1+0x1da4] ;  /* 0x001da400017d7983 */ /* 0x000ee80000300800 */
[----:B------:R-:W3:Y:S01]  /*74da0*/  LDL.LU R123, [R1+0x1da0] ;  /* 0x001da000017b7983 */ /* 0x000ee20000300800 */
[----:B--2---:R-:W-:-:S03]  /*74db0*/  ISETP.LT.AND P2, PT, R9, R11, !P0 ;  /* 0x0000000b0900720c */ /* 0x004fc60004741270 */
[----:B------:R-:W2:Y:S04]  /*74dc0*/  LDL.LU R9, [R1+0x1d9c] ;  /* 0x001d9c0001097983 */ /* 0x000ea80000300800 */
[----:B------:R4:W-:Y:S04]  /*74dd0*/  @P5 STG.E desc[UR60][R154.64], R56 ;  /* 0x000000389a005986 */ /* 0x0009e8000c10193c */
[----:B----4-:R-:W1:Y:S04]  /*74de0*/  LDL.LU R56, [R1+0x1d98] ;  /* 0x001d980001387983 */ /* 0x010e680000300800 */
[----:B------:R-:W4:Y:S04]  /*74df0*/  LDL.LU.64 R140, [R1+0x388] ;  /* 0x00038800018c7983 */ /* 0x000f280000300a00 */
[----:B------:R-:W4:Y:S04]  /*74e00*/  LDL.LU R11, [R1+0xaf0] ;  /* 0x000af000010b7983 */ /* 0x000f280000300800 */
        /* <DEDUP_REMOVED lines=9> */
[----:B---3--:R-:W3:Y:S04]  /*74ea0*/  LDL.LU R8, [R1+0x1d94] ;  /* 0x001d940001087983 */ /* 0x008ee80000300800 */
[----:B------:R-:W3:Y:S04]  /*74eb0*/  LDL.LU.64 R162, [R1+0x360] ;  /* 0x0003600001a27983 */ /* 0x000ee80000300a00 */
[----:B------:R2:W-:Y:S02]  /*74ec0*/  @P3 STG.E desc[UR60][R166.64], R10 ;  /* 0x0000000aa6003986 */ /* 0x0005e4000c10193c */
[----:B--2---:R-:W2:Y:S01]  /*74ed0*/  LDC R10, c[0x0][0x22c] ;  /* 0x00008b00ff0a7b82 */ /* 0x004ea20000000800 */
[----:B------:R-:W-:-:S02]  /*74ee0*/  ISETP.LT.AND P4, PT, R125, R137, !P0 ;  /* 0x000000897d00720c */ /* 0x000fc40004781270 */
[----:B------:R-:W-:Y:S02]  /*74ef0*/  ISETP.LT.AND P6, PT, R123, R124, !P0 ;  /* 0x0000007c7b00720c */ /* 0x000fe400047c1270 */
[----:B------:R-:W2:Y:S03]  /*74f00*/  LDL.LU R123, [R1+0xb0c] ;  /* 0x000b0c00017b7983 */ /* 0x000ea60000300800 */
[----:B------:R-:W3:Y:S01]  /*74f10*/  LDC R124, c[0x0][0x22c] ;  /* 0x00008b00ff7c7b82 */ /* 0x000ee20000000800 */
[----:B------:R-:W2:Y:S04]  /*74f20*/  LDL.LU R137, [R1+0x1d90] ;  /* 0x001d900001897983 */ /* 0x000ea80000300800 */
[----:B------:R-:W2:Y:S01]  /*74f30*/  LDL.LU R125, [R1+0x1d8c] ;  /* 0x001d8c00017d7983 */ /* 0x000ea20000300800 */
[----:B------:R-:W-:-:S03]  /*74f40*/  ISETP.LT.AND P3, PT, R9, R122, !P0 ;  /* 0x0000007a0900720c */ /* 0x000fc60004761270 */
[----:B------:R-:W2:Y:S04]  /*74f50*/  LDL.LU R122, [R1+0x1d88] ;  /* 0x001d8800017a7983 */ /* 0x000ea80000300800 */
[----:B------:R-:W2:Y:S04]  /*74f60*/  LDL.LU R9, [R1+0x1d84] ;  /* 0x001d840001097983 */ /* 0x000ea80000300800 */
[----:B------:R4:W-:Y:S01]  /*74f70*/  @P2 STG.E desc[UR60][R164.64], R57 ;  /* 0x00000039a4002986 */ /* 0x0009e2000c10193c */
[----:B-1----:R-:W-:-:S03]  /*74f80*/  ISETP.LT.AND P5, PT, R56, R252, !P0 ;  /* 0x000000fc3800720c */ /* 0x002fc600047a1270 */
[----:B------:R-:W2:Y:S01]  /*74f90*/  LDL.LU R56, [R1+0x1d80] ;  /* 0x001d800001387983 */ /* 0x000ea20000300800 */
[----:B------:R-:W1:Y:S03]  /*74fa0*/  LDC R252, c[0x0][0x22c] ;  /* 0x00008b00fffc7b82 */ /* 0x000e660000000800 */
[----:B------:R-:W2:Y:S04]  /*74fb0*/  LDL.LU.64 R166, [R1+0x358] ;  /* 0x0003580001a67983 */ /* 0x000ea80000300a00 */
[----:B----4-:R4:W-:Y:S04]  /*74fc0*/  @P4 STG.E desc[UR60][R140.64], R11 ;  /* 0x0000000b8c004986 */ /* 0x0109e8000c10193c */
[----:B------:R-:W2:Y:S04]  /*74fd0*/  LDL.LU R57, [R1+0xafc] ;  /* 0x000afc0001397983 */ /* 0x000ea80000300800 */
[----:B------:R-:W-:Y:S04]  /*74fe0*/  @P6 STG.E desc[UR60][R160.64], R156 ;  /* 0x0000009ca0006986 */ /* 0x000fe8000c10193c */
[----:B------:R-:W2:Y:S01]  /*74ff0*/  LDL.LU.64 R164, [R1+0x350] ;  /* 0x0003500001a47983 */ /* 0x000ea20000300a00 */
[----:B----4-:R-:W4:Y:S03]  /*75000*/  LDC R11, c[0x0][0x22c] ;  /* 0x00008b00ff0b7b82 */ /* 0x010f260000000800 */
[----:B------:R-:W-:Y:S04]  /*75010*/  @P3 STG.E desc[UR60][R158.64], R157 ;  /* 0x0000009d9e003986 */ /* 0x000fe8000c10193c */
[----:B------:R-:W-:Y:S01]  /*75020*/  @P5 STG.E desc[UR60][R146.64], R154 ;  /* 0x0000009a92005986 */ /* 0x000fe2000c10193c */
[----:B---3--:R-:W-:-:S03]  /*75030*/  ISETP.LT.AND P2, PT, R8, R0, !P0 ;  /* 0x000000000800720c */ /* 0x008fc60004741270 */
[----:B------:R-:W3:Y:S01]  /*75040*/  LDL.LU R8, [R1+0xac0] ;  /* 0x000ac00001087983 */ /* 0x000ee20000300800 */
[----:B------:R-:W1:Y:S09]  /*75050*/  LDC R0, c[0x0][0x22c] ;  /* 0x00008b00ff007b82 */ /* 0x000e720000000800 */
[----:B------:R4:W-:Y:S01]  /*75060*/  @P2 STG.E desc[UR60][R144.64], R155 ;  /* 0x0000009b90002986 */ /* 0x0009e2000c10193c */
[----:B--2---:R-:W-:-:S03]  /*75070*/  ISETP.LT.AND P2, PT, R122, R124, !P0 ;  /* 0x0000007c7a00720c */ /* 0x004fc60004741270 */
[----:B------:R-:W1:Y:S01]  /*75080*/  LDL.LU R122, [R1+0x1d7c] ;  /* 0x001d7c00017a7983 */ /* 0x000e620000300800 */
[----:B------:R-:W-:Y:S01]  /*75090*/  ISETP.LT.AND P4, PT, R137, R138, !P0 ;  /* 0x0000008a8900720c */ /* 0x000fe20004781270 */
[----:B------:R-:W2:Y:S01]  /*750a0*/  LDC R124, c[0x0][0x22c] ;  /* 0x00008b00ff7c7b82 */ /* 0x000ea20000000800 */
[----:B------:R-:W-:Y:S02]  /*750b0*/  ISETP.LT.AND P5, PT, R9, R10, !P0 ;  /* 0x0000000a0900720c */ /* 0x000fe400047a1270 */
[----:B------:R-:W2:Y:S01]  /*750c0*/  LDL.LU R9, [R1+0x1d78] ;  /* 0x001d780001097983 */ /* 0x000ea20000300800 */
[----:B------:R-:W-:-:S03]  /*750d0*/  ISETP.LT.AND P3, PT, R125, R136, !P0 ;  /* 0x000000887d00720c */ /* 0x000fc60004761270 */
[----:B----4-:R-:W4:Y:S01]  /*750e0*/  LDL.LU.64 R154, [R1+0x348] ;  /* 0x00034800019a7983 */ /* 0x010f220000300a00 */
[----:B------:R-:W4:Y:S03]  /*750f0*/  LDC R137, c[0x0][0x22c] ;  /* 0x00008b00ff897b82 */ /* 0x000f260000000800 */
[----:B------:R-:W4:Y:S04]  /*75100*/  LDL.LU R10, [R1+0xa40] ;  /* 0x000a4000010a7983 */ /* 0x000f280000300800 */
[----:B------:R-:W4:Y:S04]  /*75110*/  LDL.LU.64 R152, [R1+0x340] ;  /* 0x0003400001987983 */ /* 0x000f280000300a00 */
[----:B------:R-:W4:Y:S04]  /*75120*/  LDL.LU R146, [R1+0xac4] ;  /* 0x000ac40001927983 */ /* 0x000f280000300800 */
[----:B------:R3:W-:Y:S04]  /*75130*/  @P4 STG.E desc[UR60][R162.64], R123 ;  /* 0x0000007ba2004986 */ /* 0x0007e8000c10193c */
[----:B------:R-:W4:Y:S04]  /*75140*/  LDL.LU.64 R140, [R1+0x338] ;  /* 0x00033800018c7983 */ /* 0x000f280000300a00 */
[----:B------:R-:W-:Y:S04]  /*75150*/  @P3 STG.E desc[UR60][R166.64], R57 ;  /* 0x00000039a6003986 */ /* 0x000fe8000c10193c */
[----:B---3--:R-:W3:Y:S04]  /*75160*/  LDL.LU R123, [R1+0xa44] ;  /* 0x000a4400017b7983 */ /* 0x008ee80000300800 */
[----:B------:R-:W3:Y:S04]  /*75170*/  LDL.LU.64 R162, [R1+0x330] ;  /* 0x0003300001a27983 */ /* 0x000ee80000300a00 */
[----:B------:R-:W3:Y:S04]  /*75180*/  LDL.LU R125, [R1+0xac8] ;  /* 0x000ac800017d7983 */ /* 0x000ee80000300800 */
[----:B------:R1:W-:Y:S01]  /*75190*/  @P2 STG.E desc[UR60][R164.64], R8 ;  /* 0x00000008a4002986 */ /* 0x0003e2000c10193c */
[----:B--2---:R-:W-:-:S03]  /*751a0*/  ISETP.LT.AND P3, PT, R9, R11, !P0 ;  /* 0x0000000b0900720c */ /* 0x004fc60004761270 */
[----:B------:R-:W2:Y:S01]  /*751b0*/  LDL.LU R9, [R1+0x1d74] ;  /* 0x001d740001097983 */ /* 0x000ea20000300800 */
[----:B-1----:R-:W-:Y:S02]  /*751c0*/  ISETP.LT.AND P4, PT, R122, R0, !P0 ;  /* 0x000000007a00720c */ /* 0x002fe40004781270 */
[----:B------:R-:W-:Y:S01]  /*751d0*/  ISETP.LT.AND P6, PT, R56, R252, !P0 ;  /* 0x000000fc3800720c */ /* 0x000fe200047c1270 */
[----:B------:R-:W2:Y:S01]  /*751e0*/  LDL.LU R136, [R1+0x1d70] ;  /* 0x001d700001887983 */ /* 0x000ea20000300800 */
[----:B------:R-:W1:Y:S03]  /*751f0*/  LDC R56, c[0x0][0x22c] ;  /* 0x00008b00ff387b82 */ /* 0x000e660000000800 */
[----:B------:R-:W2:Y:S04]  /*75200*/  LDL.LU R122, [R1+0x1d6c] ;  /* 0x001d6c00017a7983 */ /* 0x000ea80000300800 */
[----:B------:R-:W1:Y:S01]  /*75210*/  LDL.LU R8, [R1+0x1d68] ;  /* 0x001d680001087983 */ /* 0x000e620000300800 */
        /* <DEDUP_REMOVED lines=12> */
[----:B----4-:R4:W-:Y:S04]  /*752e0*/  @P5 STG.E desc[UR60][R154.64], R10 ;  /* 0x0000000a9a005986 */ /* 0x0109e8000c10193c */
[----:B------:R-:W2:Y:S04]  /*752f0*/  LDL.LU R138, [R1+0x1d64] ;  /* 0x001d6400018a7983 */ /* 0x000ea80000300800 */
[----:B----4-:R-:W4:Y:S04]  /*75300*/  LDL.LU.64 R154, [R1+0x300] ;  /* 0x00030000019a7983 */ /* 0x010f280000300a00 */
[----:B------:R-:W4:Y:S04]  /*75310*/  LDL.LU R10, [R1+0x9e4] ;  /* 0x0009e400010a7983 */ /* 0x000f280000300800 */
[----:B------:R-:W-:Y:S04]  /*75320*/  @P6 STG.E desc[UR60][R152.64], R146 ;  /* 0x0000009298006986 */ /* 0x000fe8000c10193c */
[----:B---3--:R3:W-:Y:S04]  /*75330*/  @P4 STG.E desc[UR60][R140.64], R123 ;  /* 0x0000007b8c004986 */ /* 0x0087e8000c10193c */
[----:B------:R1:W-:Y:S01]  /*75340*/  @P3 STG.E desc[UR60][R162.64], R125 ;  /* 0x0000007da2003986 */ /* 0x0003e2000c10193c */
[----:B---3--:R-:W3:Y:S08]  /*75350*/  LDC R123, c[0x0][0x22c] ;  /* 0x00008b00ff7b7b82 */ /* 0x008ef00000000800 */
[----:B------:R-:W4:Y:S01]  /*75360*/  LDC R140, c[0x0][0x22c] ;  /* 0x00008b00ff8c7b82 */ /* 0x000f220000000800 */
[----:B--2---:R-:W-:-:S02]  /*75370*/  ISETP.LT.AND P2, PT, R9, R142, !P0 ;  /* 0x0000008e0900720c */ /* 0x004fc40004741270 */
[----:B------:R-:W2:Y:S05]  /*75380*/  LDL.LU R9, [R1+0x1d60] ;  /* 0x001d600001097983 */ /* 0x000eaa0000300800 */
[----:B------:R-:W4:Y:S01]  /*75390*/  LDC R142, c[0x0][0x22c] ;  /* 0x00008b00ff8e7b82 */ /* 0x000f220000000800 */
[----:B------:R-:W-:Y:S02]  /*753a0*/  ISETP.LT.AND P4, PT, R136, R139, !P0 ;  /* 0x0000008b8800720c */ /* 0x000fe40004781270 */
[----:B------:R-:W4:Y:S01]  /*753b0*/  LDL.LU R136, [R1+0x1d5c] ;  /* 0x001d5c0001887983 */ /* 0x000f220000300800 */
[----:B-1----:R-:W-:-:S03]  /*753c0*/  ISETP.LT.AND P3, PT, R8, R56, !P0 ;  /* 0x000000380800720c */ /* 0x002fc60004761270 */
[----:B------:R-:W3:Y:S04]  /*753d0*/  LDL.LU R56, [R1+0x1d58] ;  /* 0x001d580001387983 */ /* 0x000ee80000300800 */
[----:B------:R-:W4:Y:S01]  /*753e0*/  LDL.LU R8, [R1+0x1d54] ;  /* 0x001d540001087983 */ /* 0x000f220000300800 */
[----:B------:R-:W-:Y:S02]  /*753f0*/  ISETP.LT.AND P6, PT, R122, R124, !P0 ;  /* 0x0000007c7a00720c */ /* 0x000fe400047c1270 */
[----:B------:R-:W1:Y:S01]  /*75400*/  LDC R122, c[0x0][0x22c] ;  /* 0x00008b00ff7a7b82 */ /* 0x000e620000000800 */
[----:B------:R1:W-:Y:S04]  /*75410*/  @P2 STG.E desc[UR60][R160.64], R57 ;  /* 0x00000039a0002986 */ /* 0x0003e8000c10193c */
[----:B------:R-:W4:Y:S03]  /*75420*/  LDL.LU.64 R162, [R1+0x2f8] ;  /* 0x0002f80001a27983 */ /* 0x000f260000300a00 */
[----:B------:R-:W4:Y:S01]  /*75430*/  LDC R124, c[0x0][0x22c] ;  /* 0x00008b00ff7c7b82 */ /* 0x000f220000000800 */
[----:B------:R-:W4:Y:S04]  /*75440*/  LDL.LU R125, [R1+0x984] ;  /* 0x00098400017d7983 */ /* 0x000f280000300800 */
[----:B------:R2:W-:Y:S03]  /*75450*/  @P4 STG.E desc[UR60][R158.64], R11 ;  /* 0x0000000b9e004986 */ /* 0x0005e6000c10193c */
[----:B-1----:R-:W1:Y:S01]  /*75460*/  LDC R57, c[0x0][0x22c] ;  /* 0x00008b00ff397b82 */ /* 0x002e620000000800 */
[----:B------:R-:W-:Y:S04]  /*75470*/  @P6 STG.E desc[UR60][R156.64], R147 ;  /* 0x000000939c006986 */ /* 0x000fe8000c10193c */
[----:B------:R-:W-:Y:S01]  /*75480*/  @P3 STG.E desc[UR60][R144.64], R164 ;  /* 0x000000a490003986 */ /* 0x000fe2000c10193c */
[----:B------:R-:W-:-:S02]  /*75490*/  ISETP.LT.AND P5, PT, R138, R252, !P0 ;  /* 0x000000fc8a00720c */ /* 0x000fc400047a1270 */
[----:B------:R-:W1:Y:S11]  /*754a0*/  LDC R252, c[0x0][0x22c] ;  /* 0x00008b00fffc7b82 */ /* 0x000e760000000800 */
[----:B------:R-:W-:Y:S01]  /*754b0*/  @P5 STG.E desc[UR60][R166.64], R165 ;  /* 0x000000a5a6005986 */ /* 0x000fe2000c10193c */
[----:B--2---:R-:W-:-:S03]  /*754c0*/  ISETP.LT.AND P2, PT, R9, R0, !P0 ;  /* 0x000000000900720c */ /* 0x004fc60004741270 */
[----:B------:R-:W2:Y:S01]  /*754d0*/  LDL.LU R9, [R1+0x9e8] ;  /* 0x0009e80001097983 */ /* 0x000ea20000300800 */
[----:B------:R-:W1:Y:S03]  /*754e0*/  LDC R0, c[0x0][0x22c] ;  /* 0x00008b00ff007b82 */ /* 0x000e660000000800 */
[----:B------:R-:W2:Y:S01]  /*754f0*/  LDL.LU R11, [R1+0x1d50] ;  /* 0x001d5000010b7983 */ /* 0x000ea20000300800 */
[----:B---3--:R-:W-:-:S05]  /*75500*/  ISETP.LT.AND P3, PT, R56, R123, !P0 ;  /* 0x0000007b3800720c */ /* 0x008fca0004761270 */
[----:B----4-:R3:W-:Y:S01]  /*75510*/  @P2 STG.E desc[UR60][R154.64], R10 ;  /* 0x0000000a9a002986 */ /* 0x0107e2000c10193c */
[----:B------:R-:W-:-:S03]  /*75520*/  ISETP.LT.AND P2, PT, R8, R122, !P0 ;  /* 0x0000007a0800720c */ /* 0x000fc60004741270 */
[----:B------:R-:W4:Y:S04]  /*75530*/  LDL.LU R123, [R1+0x1d4c] ;  /* 0x001d4c00017b7983 */ /* 0x000f280000300800 */
[----:B------:R-:W4:Y:S04]  /*75540*/  LDL.LU R56, [R1+0x1d48] ;  /* 0x001d480001387983 */ /* 0x000f280000300800 */
[----:B------:R-:W1:Y:S01]  /*75550*/  LDL.LU R8, [R1+0x1d44] ;  /* 0x001d440001087983 */ /* 0x000e620000300800 */
[----:B------:R-:W-:Y:S01]  /*75560*/  ISETP.LT.AND P4, PT, R136, R137, !P0 ;  /* 0x000000898800720c */ /* 0x000fe20004781270 */
[----:B---3--:R-:W3:Y:S02]  /*75570*/  LDC R10, c[0x0][0x22c] ;  /* 0x00008b00ff0a7b82 */ /* 0x008ee40000000800 */
[----:B------:R-:W3:Y:S04]  /*75580*/  LDL.LU.64 R152, [R1+0x2e8] ;  /* 0x0002e80001987983 */ /* 0x000ee80000300a00 */
[----:B------:R-:W3:Y:S02]  /*75590*/  LDL.LU R146, [R1+0x988] ;  /* 0x0009880001927983 */ /* 0x000ee40000300800 */
[----:B------:R-:W3:Y:S02]  /*755a0*/  LDC R137, c[0x0][0x22c] ;  /* 0x00008b00ff897b82 */ /* 0x000ee40000000800 */
[----:B------:R-:W3:Y:S04]  /*755b0*/  LDL.LU.64 R138, [R1+0x2e0] ;  /* 0x0002e000018a7983 */ /* 0x000ee80000300a00 */
[----:B------:R-:W3:Y:S04]  /*755c0*/  LDL.LU R122, [R1+0x9ec] ;  /* 0x0009ec00017a7983 */ /* 0x000ee80000300800 */
[----:B------:R-:W3:Y:S04]  /*755d0*/  LDL.LU.64 R160, [R1+0x2d8] ;  /* 0x0002d80001a07983 */ /* 0x000ee80000300a00 */
[----:B------:R-:W3:Y:S04]  /*755e0*/  LDL.LU R154, [R1+0x98c] ;  /* 0x00098c00019a7983 */ /* 0x000ee80000300800 */
[----:B------:R-:W3:Y:S04]  /*755f0*/  LDL.LU.64 R158, [R1+0x2d0] ;  /* 0x0002d000019e7983 */ /* 0x000ee80000300a00 */
[----:B------:R-:W3:Y:S04]  /*75600*/  LDL.LU R155, [R1+0x900] ;  /* 0x00090000019b7983 */ /* 0x000ee80000300800 */
[----:B------:R-:W3:Y:S04]  /*75610*/  LDL.LU.64 R156, [R1+0x2c8] ;  /* 0x0002c800019c7983 */ /* 0x000ee80000300a00 */
[----:B------:R2:W-:Y:S04]  /*75620*/  @P4 STG.E desc[UR60][R162.64], R125 ;  /* 0x0000007da2004986 */ /* 0x0005e8000c10193c */
[----:B------:R-:W3:Y:S04]  /*75630*/  LDL.LU R147, [R1+0x8c0] ;  /* 0x0008c00001937983 */ /* 0x000ee80000300800 */
[----:B--2---:R2:W-:Y:S01]  /*75640*/  @P3 STG.E desc[UR60][R130.64], R9 ;  /* 0x0000000982003986 */ /* 0x0045e2000c10193c */
[----:B------:R-:W-:-:S03]  /*75650*/  ISETP.LT.AND P5, PT, R11, R124, !P0 ;  /* 0x0000007c0b00720c */ /* 0x000fc600047a1270 */
[----:B------:R-:W3:Y:S01]  /*75660*/  LDL.LU.64 R124, [R1+0x2c0] ;  /* 0x0002c000017c7983 */ /* 0x000ee20000300a00 */
[----:B------:R-:W3:Y:S03]  /*75670*/  LDC R11, c[0x0][0x22c] ;  /* 0x00008b00ff0b7b82 */ /* 0x000ee60000000800 */
[----:B--2---:R-:W2:Y:S04]  /*75680*/  LDL.LU R130, [R1+0x904] ;  /* 0x0009040001827983 */ /* 0x004ea80000300800 */
[----:B------:R-:W2:Y:S04]  /*75690*/  LDL.LU R136, [R1+0x1d40] ;  /* 0x001d400001887983 */ /* 0x000ea80000300800 */
[----:B------:R-:W2:Y:S01]  /*756a0*/  LDL.LU R9, [R1+0x1d3c] ;  /* 0x001d3c0001097983 */ /* 0x000ea20000300800 */
[----:B-1----:R-:W-:-:S03]  /*756b0*/  ISETP.LT.AND P3, PT, R8, R0, !P0 ;  /* 0x000000000800720c */ /* 0x002fc60004761270 */
[----:B------:R-:W2:Y:S01]  /*756c0*/  LDL.LU R8, [R1+0x1d38] ;  /* 0x001d380001087983 */ /* 0x000ea20000300800 */
[----:B----4-:R-:W-:Y:S01]  /*756d0*/  ISETP.LT.AND P6, PT, R123, R252, !P0 ;  /* 0x000000fc7b00720c */ /* 0x010fe200047c1270 */
[----:B------:R-:W1:Y:S02]  /*756e0*/  LDC R0, c[0x0][0x22c] ;  /* 0x00008b00ff007b82 */ /* 0x000e640000000800 */
[----:B------:R-:W4:Y:S04]  /*756f0*/  LDL.LU.64 R144, [R1+0x2b8] ;  /* 0x0002b80001907983 */ /* 0x000f280000300a00 */
[----:B------:R-:W4:Y:S01]  /*75700*/  LDL.LU R164, [R1+0x8c4] ;  /* 0x0008c40001a47983 */ /* 0x000f220000300800 */
[----:B------:R-:W-:Y:S01]  /*75710*/  ISETP.LT.AND P4, PT, R56, R57, !P0 ;  /* 0x000000393800720c */ /* 0x000fe20004781270 */
[----:B------:R-:W1:Y:S02]  /*75720*/  LDC R252, c[0x0][0x22c] ;  /* 0x00008b00fffc7b82 */ /* 0x000e640000000800 */
[----:B------:R-:W4:Y:S04]  /*75730*/  LDL.LU.64 R166, [R1+0x2b0] ;  /* 0x0002b00001a67983 */ /* 0x000f280000300a00 */
[----:B------:R-:W4:Y:S04]  /*75740*/  LDL.LU R165, [R1+0x908] ;  /* 0x0009080001a57983 */ /* 0x000f280000300800 */
[----:B------:R-:W4:Y:S04]  /*75750*/  LDL.LU.64 R162, [R1+0x2a8] ;  /* 0x0002a80001a27983 */ /* 0x000f280000300a00 */
[----:B------:R-:W4:Y:S04]  /*75760*/  LDL.LU R123, [R1+0x8c8] ;  /* 0x0008c800017b7983 */ /* 0x000f280000300800 */
[----:B------:R-:W4:Y:S04]  /*75770*/  LDL.LU.64 R56, [R1+0x2a0] ;  /* 0x0002a00001387983 */ /* 0x000f280000300a00 */
[----:B------:R-:W4:Y:S04]  /*75780*/  LDL.LU R131, [R1+0x90c] ;  /* 0x00090c0001837983 */ /* 0x000f280000300800 */
[----:B---3--:R3:W-:Y:S04]  /*75790*/  @P2 STG.E desc[UR60][R152.64], R146 ;  /* 0x0000009298002986 */ /* 0x0087e8000c10193c */
[----:B------:R3:W-:Y:S04]  /*757a0*/  @P5 STG.E desc[UR60][R138.64], R122 ;  /* 0x0000007a8a005986 */ /* 0x0007e8000c10193c */
[----:B---3--:R-:W3:Y:S04]  /*757b0*/  LDL.LU.64 R152, [R1+0x22d0] ;  /* 0x0022d00001987983 */ /* 0x008ee80000300a00 */
[----:B------:R-:W3:Y:S04]  /*757c0*/  LDL.LU.64 R138, [R1+0x22c8] ;  /* 0x0022c800018a7983 */ /* 0x000ee80000300a00 */
[----:B------:R-:W3:Y:S04]  /*757d0*/  LDL.LU R141, [R1+0x1d34] ;  /* 0x001d3400018d7983 */ /* 0x000ee80000300800 */
[----:B------:R-:W1:Y:S04]  /*757e0*/  LDL.LU R122, [R1+0x1d30] ;  /* 0x001d3000017a7983 */ /* 0x000e680000300800 */
[----:B------:R-:W-:Y:S04]  /*757f0*/  @P6 STG.E desc[UR60][R160.64], R154 ;  /* 0x0000009aa0006986 */ /* 0x000fe8000c10193c */
[----:B------:R2:W-:Y:S02]  /*75800*/  @P4 STG.E desc[UR60][R158.64], R155 ;  /* 0x0000009b9e004986 */ /* 0x0005e4000c10193c */
[----:B--2---:R-:W-:-:S02]  /*75810*/  ISETP.LT.AND P2, PT, R136, R140, !P0 ;  /* 0x0000008c8800720c */ /* 0x004fc40004741270 */
[----:B------:R-:W2:Y:S01]  /*75820*/  LDL.LU R140, [R1+0x1d2c] ;  /* 0x001d2c00018c7983 */ /* 0x000ea20000300800 */
[----:B------:R-:W-:-:S03]  /*75830*/  ISETP.LT.AND P4, PT, R9, R10, !P0 ;  /* 0x0000000a0900720c */ /* 0x000fc60004781270 */
[----:B------:R-:W2:Y:S01]  /*75840*/  LDL.LU R136, [R1+0x1d28] ;  /* 0x001d280001887983 */ /* 0x000ea20000300800 */
[----:B------:R-:W2:Y:S01]  /*75850*/  LDC R10, c[0x0][0x22c] ;  /* 0x00008b00ff0a7b82 */ /* 0x000ea20000000800 */
[----:B------:R-:W-:Y:S02]  /*75860*/  ISETP.LT.AND P6, PT, R8, R11, !P0 ;  /* 0x0000000b0800720c */ /* 0x000fe400047c1270 */
[----:B------:R-:W2:Y:S04]  /*75870*/  LDL.LU.64 R154, [R1+0x298] ;  /* 0x00029800019a7983 */ /* 0x000ea80000300a00 */
[----:B------:R-:W2:Y:S01]  /*75880*/  LDL.LU R9, [R1+0x8cc] ;  /* 0x0008cc0001097983 */ /* 0x000ea20000300800 */
[----:B------:R-:W2:Y:S03]  /*75890*/  LDC R11, c[0x0][0x22c] ;  /* 0x00008b00ff0b7b82 */ /* 0x000ea60000000800 */
[----:B------:R-:W2:Y:S04]  /*758a0*/  LDL.LU R8, [R1+0x1d24] ;  /* 0x001d240001087983 */ /* 0x000ea80000300800 */
[----:B------:R-:W-:Y:S04]  /*758b0*/  @P3 STG.E desc[UR60][R156.64], R147 ;  /* 0x000000939c003986 */ /* 0x000fe8000c10193c */
[----:B------:R4:W-:Y:S04]  /*758c0*/  @P2 STG.E desc[UR60][R124.64], R130 ;  /* 0x000000827c002986 */ /* 0x0009e8000c10193c */
[----:B----4-:R-:W-:Y:S04]  /*758d0*/  @P4 STG.E desc[UR60][R144.64], R164 ;  /* 0x000000a490004986 */ /* 0x010fe8000c10193c */
[----:B------:R-:W-:Y:S04]  /*758e0*/  @P6 STG.E desc[UR60][R166.64], R165 ;  /* 0x000000a5a6006986 */ /* 0x000fe8000c10193c */
[----:B------:R-:W4:Y:S04]  /*758f0*/  LDL.LU.64 R124, [R1+0x290] ;  /* 0x00029000017c7983 */ /* 0x000f280000300a00 */
[----:B------:R-:W4:Y:S01]  /*75900*/  LDL.LU R130, [R1+0x870] ;  /* 0x0008700001827983 */ /* 0x000f220000300800 */
[----:B---3--:R-:W-:-:S03]  /*75910*/  ISETP.LT.AND P3, PT, R141, R142, !P0 ;  /* 0x0000008e8d00720c */ /* 0x008fc60004761270 */
[----:B------:R-:W3:Y:S01]  /*75920*/  LDL.LU R142, [R1+0x1d20] ;  /* 0x001d2000018e7983 */ /* 0x000ee20000300800 */
[----:B-1----:R-:W-:Y:S02]  /*75930*/  ISETP.LT.AND P5, PT, R122, R252, !P0 ;  /* 0x000000fc7a00720c */ /* 0x002fe400047a1270 */
[----:B------:R-:W1:Y:S07]  /*75940*/  LDC R122, c[0x0][0x22c] ;  /* 0x00008b00ff7a7b82 */ /* 0x000e6e0000000800 */
[----:B------:R1:W-:Y:S01]  /*75950*/  @P3 STG.E desc[UR60][R162.64], R123 ;  /* 0x0000007ba2003986 */ /* 0x0003e2000c10193c */
[----:B------:R-:W3:Y:S03]  /*75960*/  LDC R252, c[0x0][0x22c] ;  /* 0x00008b00fffc7b82 */ /* 0x000ee60000000800 */
[----:B------:R2:W-:Y:S05]  /*75970*/  @P5 STG.E desc[UR60][R56.64], R131 ;  /* 0x0000008338005986 */ /* 0x0005ea000c10193c */
[----:B-1----:R-:W1:Y:S01]  /*75980*/  LDC R123, c[0x0][0x22c] ;  /* 0x00008b00ff7b7b82 */ /* 0x002e620000000800 */
[----:B--2---:R-:W-:-:S07]  /*75990*/  ISETP.LT.AND P2, PT, R140, R0, !P0 ;  /* 0x000000008c00720c */ /* 0x004fce0004741270 */
[----:B------:R-:W2:Y:S01]  /*759a0*/  LDC R0, c[0x0][0x22c] ;  /* 0x00008b00ff007b82 */ /* 0x000ea20000000800 */
[----:B------:R-:W-:-:S07]  /*759b0*/  ISETP.LT.AND P4, PT, R136, R137, !P0 ;  /* 0x000000898800720c */ /* 0x000fce0004781270 */
[----:B------:R-:W1:Y:S01]  /*759c0*/  LDC R140, c[0x0][0x22c] ;  /* 0x00008b00ff8c7b82 */ /* 0x000e620000000800 */
[----:B------:R-:W-:Y:S02]  /*759d0*/  ISETP.LT.AND P3, PT, R8, R10, !P0 ;  /* 0x0000000a0800720c */ /* 0x000fe40004761270 */
[----:B------:R-:W2:Y:S04]  /*759e0*/  LDL.LU R8, [R1+0x1d1c] ;  /* 0x001d1c0001087983 */ /* 0x000ea80000300800 */
[----:B------:R-:W3:Y:S04]  /*759f0*/  LDL.LU R10, [R1+0x1d18] ;  /* 0x001d1800010a7983 */ /* 0x000ee80000300800 */
[----:B------:R-:W3:Y:S04]  /*75a00*/  LDL.LU.64 R136, [R1+0x288] ;  /* 0x0002880001887983 */ /* 0x000ee80000300a00 */
[----:B------:R-:W3:Y:S04]  /*75a10*/  LDL.LU R141, [R1+0x840] ;  /* 0x00084000018d7983 */ /* 0x000ee80000300800 */
[----:B------:R-:W3:Y:S04]  /*75a20*/  LDL.LU.64 R56, [R1+0x280] ;  /* 0x0002800001387983 */ /* 0x000ee80000300a00 */
[----:B------:R-:W3:Y:S04]  /*75a30*/  LDL.LU R158, [R1+0x874] ;  /* 0x00087400019e7983 */ /* 0x000ee80000300800 */
[----:B------:R-:W3:Y:S04]  /*75a40*/  LDL.LU.64 R160, [R1+0x278] ;  /* 0x0002780001a07983 */ /* 0x000ee80000300a00 */
[----:B------:R-:W3:Y:S04]  /*75a50*/  LDL.LU R159, [R1+0x844] ;  /* 0x00084400019f7983 */ /* 0x000ee80000300800 */
[----:B------:R4:W-:Y:S04]  /*75a60*/  @P2 STG.E desc[UR60][R154.64], R9 ;  /* 0x000000099a002986 */ /* 0x0009e8000c10193c */
[----:B----4-:R-:W4:Y:S04]  /*75a70*/  LDL.LU R9, [R1+0x1d14] ;  /* 0x001d140001097983 */ /* 0x010f280000300800 */
[----:B------:R-:W4:Y:S04]  /*75a80*/  LDL.LU.64 R156, [R1+0x270] ;  /* 0x00027000019c7983 */ /* 0x000f280000300a00 */
[----:B------:R-:W4:Y:S04]  /*75a90*/  LDL.LU R166, [R1+0x878] ;  /* 0x0008780001a67983 */ /* 0x000f280000300800 */
[----:B------:R-:W4:Y:S04]  /*75aa0*/  LDL.LU.64 R146, [R1+0x268] ;  /* 0x0002680001927983 */ /* 0x000f280000300a00 */
[----:B------:R-:W4:Y:S04]  /*75ab0*/  LDL.LU R167, [R1+0x848] ;  /* 0x0008480001a77983 */ /* 0x000f280000300800 */
[----:B------:R-:W4:Y:S04]  /*75ac0*/  LDL.LU.64 R154, [R1+0x260] ;  /* 0x00026000019a7983 */ /* 0x000f280000300a00 */
[----:B------:R-:W4:Y:S04]  /*75ad0*/  LDL.LU R131, [R1+0x87c] ;  /* 0x00087c0001837983 */ /* 0x000f280000300800 */
[----:B------:R1:W-:Y:S01]  /*75ae0*/  @P4 STG.E desc[UR60][R124.64], R130 ;  /* 0x000000827c004986 */ /* 0x0003e2000c10193c */
[----:B--2---:R-:W-:-:S03]  /*75af0*/  ISETP.LT.AND P6, PT, R8, R11, !P0 ;  /* 0x0000000b0800720c */ /* 0x004fc600047c1270 */
[----:B------:R-:W2:Y:S01]  /*75b00*/  LDL.LU R8, [R1+0x1d10] ;  /* 0x001d100001087983 */ /* 0x000ea20000300800 */
[----:B---3--:R-:W-:Y:S01]  /*75b10*/  ISETP.LT.AND P2, PT, R142, R143, !P0 ;  /* 0x0000008f8e00720c */ /* 0x008fe20004741270 */
[----:B------:R-:W3:Y:S01]  /*75b20*/  LDC R11, c[0x0][0x22c] ;  /* 0x00008b00ff0b7b82 */ /* 0x000ee20000000800 */
[----:B------:R-:W-:Y:S02]  /*75b30*/  ISETP.LT.AND P4, PT, R10, R122, !P0 ;  /* 0x0000007a0a00720c */ /* 0x000fe40004781270 */
[----:B------:R-:W3:Y:S04]  /*75b40*/  LDL.LU R122, [R1+0x1d0c] ;  /* 0x001d0c00017a7983 */ /* 0x000ee80000300800 */
[----:B------:R-:W3:Y:S01]  /*75b50*/  LDL.LU.64 R144, [R1+0x258] ;  /* 0x0002580001907983 */ /* 0x000ee20000300a00 */
[----:B------:R-:W3:Y:S03]  /*75b60*/  LDC R142, c[0x0][0x22c] ;  /* 0x00008b00ff8e7b82 */ /* 0x000ee60000000800 */
[----:B-1----:R-:W3:Y:S04]  /*75b70*/  LDL.LU R130, [R1+0x84c] ;  /* 0x00084c0001827983 */ /* 0x002ee80000300800 */
[----:B------:R-:W3:Y:S01]  /*75b80*/  LDL.LU R124, [R1+0x1d08] ;  /* 0x001d0800017c7983 */ /* 0x000ee20000300800 */
[----:B------:R-:W1:Y:S01]  /*75b90*/  LDC R143, c[0x0][0x22c] ;  /* 0x00008b00ff8f7b82 */ /* 0x000e620000000800 */
[----:B----4-:R-:W-:-:S02]  /*75ba0*/  ISETP.LT.AND P5, PT, R9, R252, !P0 ;  /* 0x000000fc0900720c */ /* 0x010fc400047a1270 */
[----:B------:R-:W4:Y:S05]  /*75bb0*/  LDL.LU R9, [R1+0x1d04] ;  /* 0x001d040001097983 */ /* 0x000f2a0000300800 */
[----:B------:R-:W1:Y:S01]  /*75bc0*/  LDC R252, c[0x0][0x22c] ;  /* 0x00008b00fffc7b82 */ /* 0x000e620000000800 */
[----:B------:R-:W4:Y:S04]  /*75bd0*/  LDL.LU.64 R164, [R1+0x250] ;  /* 0x0002500001a47983 */ /* 0x000f280000300a00 */
[----:B------:R-:W4:Y:S04]  /*75be0*/  LDL.LU R125, [R1+0x800] ;  /* 0x00080000017d7983 */ /* 0x000f280000300800 */
[----:B------:R-:W4:Y:S04]  /*75bf0*/  LDL.LU.64 R162, [R1+0x248] ;  /* 0x0002480001a27983 */ /* 0x000f280000300a00 */
[----:B------:R-:W4:Y:S04]  /*75c00*/  LDL.LU R10, [R1+0x7c0] ;  /* 0x0007c000010a7983 */ /* 0x000f280000300800 */
[----:B------:R1:W-:Y:S04]  /*75c10*/  @P3 STG.E desc[UR60][R136.64], R141 ;  /* 0x0000008d88003986 */ /* 0x0003e8000c10193c */
[----:B------:R2:W-:Y:S04]  /*75c20*/  @P2 STG.E desc[UR60][R56.64], R158 ;  /* 0x0000009e38002986 */ /* 0x0005e8000c10193c */
[----:B-1----:R-:W4:Y:S04]  /*75c30*/  LDL.LU.64 R136, [R1+0x22c0] ;  /* 0x0022c00001887983 */ /* 0x002f280000300a00 */
[----:B------:R-:W-:Y:S04]  /*75c40*/  @P6 STG.E desc[UR60][R160.64], R159 ;  /* 0x0000009fa0006986 */ /* 0x000fe8000c10193c */
[----:B------:R-:W-:Y:S04]  /*75c50*/  @P4 STG.E desc[UR60][R156.64], R166 ;  /* 0x000000a69c004986 */ /* 0x000fe8000c10193c */
[----:B------:R-:W-:Y:S01]  /*75c60*/  @P5 STG.E desc[UR60][R146.64], R167 ;  /* 0x000000a792005986 */ /* 0x000fe2000c10193c */
[----:B--2---:R-:W-:-:S03]  /*75c70*/  ISETP.LT.AND P3, PT, R8, R0, !P0 ;  /* 0x000000000800720c */ /* 0x004fc60004761270 */
[----:B------:R-:W2:Y:S01]  /*75c80*/  LDL.LU R8, [R1+0x804] ;  /* 0x0008040001087983 */ /* 0x000ea20000300800 */
[----:B------:R-:W1:Y:S03]  /*75c90*/  LDC R0, c[0x0][0x22c] ;  /* 0x00008b00ff007b82 */ /* 0x000e660000000800 */
[----:B------:R-:W2:Y:S04]  /*75ca0*/  LDL.LU.64 R56, [R1+0x22b8] ;  /* 0x0022b80001387983 */ /* 0x000ea80000300a00 */
[----:B------:R-:W2:Y:S01]  /*75cb0*/  LDL.LU R141, [R1+0x1d00] ;  /* 0x001d0000018d7983 */ /* 0x000ea20000300800 */
[----:B---3--:R-:W-:Y:S02]  /*75cc0*/  ISETP.LT.AND P2, PT, R122, R123, !P0 ;  /* 0x0000007b7a00720c */ /* 0x008fe40004741270 */
[----:B------:R-:W3:Y:S01]  /*75cd0*/  LDC R123, c[0x0][0x22c] ;  /* 0x00008b00ff7b7b82 */ /* 0x000ee20000000800 */
[----:B------:R-:W3:Y:S01]  /*75ce0*/  LDL.LU R122, [R1+0x1cfc] ;  /* 0x001cfc00017a7983 */ /* 0x000ee20000300800 */
[----:B------:R-:W-:-:S03]  /*75cf0*/  ISETP.LT.AND P4, PT, R124, R140, !P0 ;  /* 0x0000008c7c00720c */ /* 0x000fc60004781270 */
[----:B------:R-:W1:Y:S03]  /*75d00*/  LDL.LU R140, [R1+0x1cf8] ;  /* 0x001cf800018c7983 */ /* 0x000e660000300800 */
[----:B------:R-:W1:Y:S01]  /*75d10*/  LDC R124, c[0x0][0x22c] ;  /* 0x00008b00ff7c7b82 */ /* 0x000e620000000800 */
[----:B------:R4:W-:Y:S02]  /*75d20*/  @P3 STG.E desc[UR60][R154.64], R131 ;  /* 0x000000839a003986 */ /* 0x0009e4000c10193c */
[----:B----4-:R-:W-:-:S05]  /*75d30*/  ISETP.LT.AND P6, PT, R9, R11, !P0 ;  /* 0x0000000b0900720c */ /* 0x010fca00047c1270 */
[----:B------:R-:W4:Y:S01]  /*75d40*/  LDC R131, c[0x0][0x22c] ;  /* 0x00008b00ff837b82 */ /* 0x000f220000000800 */
[----:B------:R-:W4:Y:S04]  /*75d50*/  LDL.LU R9, [R1+0x1cf4] ;  /* 0x001cf40001097983 */ /* 0x000f280000300800 */
[----:B------:R-:W4:Y:S04]  /*75d60*/  LDL.LU.64 R154, [R1+0x238] ;  /* 0x00023800019a7983 */ /* 0x000f280000300a00 */
[----:B------:R-:W4:Y:S04]  /*75d70*/  LDL.LU R167, [R1+0x7c4] ;  /* 0x0007c40001a77983 */ /* 0x000f280000300800 */
[----:B------:R-:W4:Y:S04]  /*75d80*/  LDL.LU R11, [R1+0x808] ;  /* 0x00080800010b7983 */ /* 0x000f280000300800 */
[----:B------:R2:W-:Y:S04]  /*75d90*/  @P2 STG.E desc[UR60][R144.64], R130 ;  /* 0x0000008290002986 */ /* 0x0005e8000c10193c */
[----:B------:R-:W4:Y:S04]  /*75da0*/  LDL.LU.64 R160, [R1+0x228] ;  /* 0x0002280001a07983 */ /* 0x000f280000300a00 */
[----:B------:R-:W-:Y:S04]  /*75db0*/  @P4 STG.E desc[UR60][R164.64], R125 ;  /* 0x0000007da4004986 */ /* 0x000fe8000c10193c */
[----:B--2---:R-:W2:Y:S04]  /*75dc0*/  LDL.LU R130, [R1+0x7c8] ;  /* 0x0007c80001827983 */ /* 0x004ea80000300800 */
[----:B------:R1:W-:Y:S01]  /*75dd0*/  @P6 STG.E desc[UR60][R162.64], R10 ;  /* 0x0000000aa2006986 */ /* 0x0003e2000c10193c */
[----:B------:R-:W-:-:S02]  /*75de0*/  ISETP.LT.AND P3, PT, R141, R142, !P0 ;  /* 0x0000008e8d00720c */ /* 0x000fc40004761270 */
[----:B------:R-:W2:Y:S01]  /*75df0*/  LDC R141, c[0x0][0x22c] ;  /* 0x00008b00ff8d7b82 */ /* 0x000ea20000000800 */
[----:B---3--:R-:W-:Y:S02]  /*75e00*/  ISETP.LT.AND P5, PT, R122, R252, !P0 ;  /* 0x000000fc7a00720c */ /* 0x008fe400047a1270 */
[----:B-1----:R-:W-:-:S05]  /*75e10*/  ISETP.LT.AND P2, PT, R140, R0, !P0 ;  /* 0x000000008c00720c */ /* 0x002fca0004741270 */
[----:B------:R-:W1:Y:S01]  /*75e20*/  LDC R122, c[0x0][0x22c] ;  /* 0x00008b00ff7a7b82 */ /* 0x000e620000000800 */
[----:B------:R-:W3:Y:S04]  /*75e30*/  LDL.LU R140, [R1+0x1cf0] ;  /* 0x001cf000018c7983 */ /* 0x000ee80000300800 */
[----:B------:R-:W2:Y:S03]  /*75e40*/  LDL.LU.64 R162, [R1+0x220] ;  /* 0x0002200001a27983 */ /* 0x000ea60000300a00 */
[----:B------:R-:W1:Y:S01]  /*75e50*/  LDC R0, c[0x0][0x22c] ;  /* 0x00008b00ff007b82 */ /* 0x000e620000000800 */
[----:B------:R-:W2:Y:S04]  /*75e60*/  LDL.LU R10, [R1+0x80c] ;  /* 0x00080c00010a7983 */ /* 0x000ea80000300800 */
[----:B------:R-:W2:Y:S03]  /*75e70*/  LDL.LU R125, [R1+0x1cec] ;  /* 0x001cec00017d7983 */ /* 0x000ea60000300800 */
[----:B------:R-:W1:Y:S01]  /*75e80*/  LDC R252, c[0x0][0x22c] ;  /* 0x00008b00fffc7b82 */ /* 0x000e620000000800 */
[----:B------:R4:W-:Y:S02]  /*75e90*/  @P3 STG.E desc[UR60][R56.64], R8 ;  /* 0x0000000838003986 */ /* 0x0009e4000c10193c */
[----:B----4-:R-:W-:-:S02]  /*75ea0*/  ISETP.LT.AND P4, PT, R9, R123, !P0 ;  /* 0x0000007b0900720c */ /* 0x010fc40004781270 */
        /* <DEDUP_REMOVED lines=11> */
[----:B-1----:R-:W2:Y:S04]  /*75f60*/  LDL.LU.64 R154, [R1+0x22b0] ;  /* 0x0022b000019a7983 */ /* 0x002ea80000300a00 */
[----:B------:R-:W4:Y:S01]  /*75f70*/  LDL.LU R142, [R1+0x1ce0] ;  /* 0x001ce000018e7983 */ /* 0x000f220000300800 */
[----:B---3--:R-:W-:-:S03]  /*75f80*/  ISETP.LT.AND P3, PT, R140, R143, !P0 ;  /* 0x0000008f8c00720c */ /* 0x008fc60004761270 */
[----:B--2---:R1:W-:Y:S01]  /*75f90*/  @P2 STG.E desc[UR60][R154.64], R11 ;  /* 0x0000000b9a002986 */ /* 0x0043e2000c10193c */
[----:B------:R-:W-:Y:S02]  /*75fa0*/  ISETP.LT.AND P2, PT, R125, R131, !P0 ;  /* 0x000000837d00720c */ /* 0x000fe40004741270 */
[----:B----4-:R-:W-:Y:S01]  /*75fb0*/  ISETP.LT.AND P6, PT, R123, R124, !P0 ;  /* 0x0000007c7b00720c */ /* 0x010fe200047c1270 */
[----:B------:R-:W2:Y:S01]  /*75fc0*/  LDL.LU R125, [R1+0x1cdc] ;  /* 0x001cdc00017d7983 */ /* 0x000ea20000300800 */
[----:B------:R-:W-:Y:S01]  /*75fd0*/  ISETP.LT.AND P5, PT, R142, R252, !P0 ;  /* 0x000000fc8e00720c */ /* 0x000fe200047a1270 */
[----:B------:R-:W3:Y:S02]  /*75fe0*/  LDC R131, c[0x0][0x22c] ;  /* 0x00008b00ff837b82 */ /* 0x000ee40000000800 */
[----:B------:R-:W4:Y:S04]  /*75ff0*/  LDL.LU.64 R166, [R1+0x1f8] ;  /* 0x0001f80001a67983 */ /* 0x000f280000300a00 */
[----:B-1----:R-:W4:Y:S02]  /*76000*/  LDL.LU R155, [R1+0x754] ;  /* 0x00075400019b7983 */ /* 0x002f240000300800 */
[----:B------:R-:W1:Y:S02]  /*76010*/  LDC R11, c[0x0][0x22c] ;  /* 0x00008b00ff0b7b82 */ /* 0x000e640000000800 */
[----:B------:R3:W-:Y:S01]  /*76020*/  @P4 STG.E desc[UR60][R160.64], R130 ;  /* 0x00000082a0004986 */ /* 0x0007e2000c10193c */
[----:B------:R-:W-:-:S03]  /*76030*/  ISETP.LT.AND P4, PT, R9, R122, !P0 ;  /* 0x0000007a0900720c */ /* 0x000fc60004781270 */
[----:B------:R-:W4:Y:S02]  /*76040*/  LDL.LU R140, [R1+0x1cd8] ;  /* 0x001cd800018c7983 */ /* 0x000f240000300800 */
[----:B------:R-:W4:Y:S02]  /*76050*/  LDC R124, c[0x0][0x22c] ;  /* 0x00008b00ff7c7b82 */ /* 0x000f240000000800 */
[----:B------:R-:W1:Y:S04]  /*76060*/  LDL.LU R9, [R1+0x1cd4] ;  /* 0x001cd40001097983 */ /* 0x000e680000300800 */
[----:B------:R-:W4:Y:S02]  /*76070*/  LDL.LU.64 R122, [R1+0x1f0] ;  /* 0x0001f000017a7983 */ /* 0x000f240000300a00 */
[----:B------:R-:W4:Y:S02]  /*76080*/  LDC R252, c[0x0][0x22c] ;  /* 0x00008b00fffc7b82 */ /* 0x000f240000000800 */
[----:B---3--:R-:W3:Y:S04]  /*76090*/  LDL.LU R130, [R1+0x788] ;  /* 0x0007880001827983 */ /* 0x008ee80000300800 */
[----:B------:R2:W-:Y:S02]  /*760a0*/  @P3 STG.E desc[UR60][R162.64], R10 ;  /* 0x0000000aa2003986 */ /* 0x0005e4000c10193c */
[----:B------:R-:W3:Y:S02]  /*760b0*/  LDC R154, c[0x0][0x22c] ;  /* 0x00008b00ff9a7b82 */ /* 0x000ee40000000800 */
[----:B------:R2:W-:Y:S06]  /*760c0*/  @P2 STG.E desc[UR60][R158.64], R8 ;  /* 0x000000089e002986 */ /* 0x0005ec000c10193c */
[----:B------:R-:W3:Y:S01]  /*760d0*/  LDC R161, c[0x0][0x22c] ;  /* 0x00008b00ffa17b82 */ /* 0x000ee20000000800 */
[----:B--2---:R-:W2:Y:S04]  /*760e0*/  LDL.LU.64 R162, [R1+0x1e8] ;  /* 0x0001e80001a27983 */ /* 0x004ea80000300a00 */
[----:B------:R-:W2:Y:S03]  /*760f0*/  LDL.LU R10, [R1+0x758] ;  /* 0x00075800010a7983 */ /* 0x000ea60000300800 */
[----:B------:R-:W2:Y:S01]  /*76100*/  LDC R160, c[0x0][0x22c] ;  /* 0x00008b00ffa07b82 */ /* 0x000ea20000000800 */
[----:B------:R-:W-:Y:S04]  /*76110*/  @P6 STG.E desc[UR60][R156.64], R147 ;  /* 0x000000939c006986 */ /* 0x000fe8000c10193c */
[----:B------:R1:W-:Y:S04]  /*76120*/  @P4 STG.E desc[UR60][R144.64], R57 ;  /* 0x0000003990004986 */ /* 0x0003e8000c10193c */
[----:B------:R1:W-:Y:S01]  /*76130*/  @P5 STG.E desc[UR60][R164.64], R56 ;  /* 0x00000038a4005986 */ /* 0x0003e2000c10193c */
[----:B------:R-:W-:-:S03]  /*76140*/  ISETP.LT.AND P3, PT, R125, R0, !P0 ;  /* 0x000000007d00720c */ /* 0x000fc60004761270 */
[----:B------:R-:W2:Y:S01]  /*76150*/  LDL.LU R125, [R1+0x1cd0] ;  /* 0x001cd000017d7983 */ /* 0x000ea20000300800 */
[----:B------:R-:W2:Y:S03]  /*76160*/  LDC R0, c[0x0][0x22c] ;  /* 0x00008b00ff007b82 */ /* 0x000ea60000000800 */
[----:B------:R-:W2:Y:S04]  /*76170*/  LDL.LU R8, [R1+0x1ccc] ;  /* 0x001ccc0001087983 */ /* 0x000ea80000300800 */
[----:B-1----:R-:W2:Y:S01]  /*76180*/  LDL.LU R57, [R1+0x1cc8] ;  /* 0x001cc80001397983 */ /* 0x002ea20000300800 */
[----:B------:R-:W-:-:S03]  /*76190*/  ISETP.LT.AND P4, PT, R9, R11, !P0 ;  /* 0x0000000b0900720c */ /* 0x000fc60004781270 */
[----:B------:R-:W2:Y:S04]  /*761a0*/  LDL.LU R11, [R1+0x1cc4] ;  /* 0x001cc400010b7983 */ /* 0x000ea80000300800 */
[----:B------:R-:W2:Y:S04]  /*761b0*/  LDL.LU.64 R142, [R1+0x1e0] ;  /* 0x0001e000018e7983 */ /* 0x000ea80000300a00 */
[----:B------:R-:W2:Y:S04]  /*761c0*/  LDL.LU R56, [R1+0x78c] ;  /* 0x00078c0001387983 */ /* 0x000ea80000300800 */
[----:B------:R-:W2:Y:S04]  /*761d0*/  LDL.LU.64 R164, [R1+0x1d8] ;  /* 0x0001d80001a47983 */ /* 0x000ea80000300a00 */
[----:B------:R-:W2:Y:S01]  /*761e0*/  LDL.LU R9, [R1+0x75c] ;  /* 0x00075c0001097983 */ /* 0x000ea20000300800 */
[----:B----4-:R-:W-:-:S03]  /*761f0*/  ISETP.LT.AND P2, PT, R140, R141, !P0 ;  /* 0x0000008d8c00720c */ /* 0x010fc60004741270 */
[----:B------:R-:W-:Y:S04]  /*76200*/  @P3 STG.E desc[UR60][R166.64], R155 ;  /* 0x0000009ba6003986 */ /* 0x000fe8000c10193c */
[----:B------:R-:W4:Y:S06]  /*76210*/  LDL.LU.64 R140, [R1+0x1d0] ;  /* 0x0001d000018c7983 */ /* 0x000f2c0000300a00 */
[----:B---3--:R1:W-:Y:S04]  /*76220*/  @P2 STG.E desc[UR60][R122.64], R130 ;  /* 0x000000827a002986 */ /* 0x0083e8000c10193c */
[----:B--2---:R2:W-:Y:S01]  /*76230*/  @P4 STG.E desc[UR60][R162.64], R10 ;  /* 0x0000000aa2004986 */ /* 0x0045e2000c10193c */
[----:B------:R-:W-:-:S03]  /*76240*/  ISETP.LT.AND P3, PT, R125, R131, !P0 ;  /* 0x000000837d00720c */ /* 0x000fc60004761270 */
[----:B------:R-:W4:Y:S01]  /*76250*/  LDL.LU R131, [R1+0x710] ;  /* 0x0007100001837983 */ /* 0x000f220000300800 */
[----:B------:R-:W-:-:S03]  /*76260*/  ISETP.LT.AND P5, PT, R8, R124, !P0 ;  /* 0x0000007c0800720c */ /* 0x000fc600047a1270 */
[----:B------:R-:W3:Y:S04]  /*76270*/  LDL.LU.64 R124, [R1+0x1c8] ;  /* 0x0001c800017c7983 */ /* 0x000ee80000300a00 */
[----:B------:R-:W3:Y:S01]  /*76280*/  LDL.LU R8, [R1+0x6d0] ;  /* 0x0006d00001087983 */ /* 0x000ee20000300800 */
[----:B------:R-:W-:Y:S02]  /*76290*/  ISETP.LT.AND P6, PT, R57, R252, !P0 ;  /* 0x000000fc3900720c */ /* 0x000fe400047c1270 */
[----:B------:R-:W4:Y:S01]  /*762a0*/  LDC R252, c[0x0][0x22c] ;  /* 0x00008b00fffc7b82 */ /* 0x000f220000000800 */
[----:B------:R-:W3:Y:S04]  /*762b0*/  LDL.LU R144, [R1+0x1cc0] ;  /* 0x001cc00001907983 */ /* 0x000ee80000300800 */
[----:B-1----:R-:W3:Y:S04]  /*762c0*/  LDL.LU.64 R122, [R1+0x1c0] ;  /* 0x0001c000017a7983 */ /* 0x002ee80000300a00 */
[----:B------:R-:W3:Y:S04]  /*762d0*/  LDL.LU R130, [R1+0x714] ;  /* 0x0007140001827983 */ /* 0x000ee80000300800 */
[----:B------:R-:W3:Y:S04]  /*762e0*/  LDL.LU R57, [R1+0x1cbc] ;  /* 0x001cbc0001397983 */ /* 0x000ee80000300800 */
[----:B--2---:R-:W2:Y:S04]  /*762f0*/  LDL.LU R163, [R1+0x1cb8] ;  /* 0x001cb80001a37983 */ /* 0x004ea80000300800 */
[----:B------:R-:W2:Y:S04]  /*76300*/  LDL.LU.64 R158, [R1+0x1b8] ;  /* 0x0001b800019e7983 */ /* 0x000ea80000300a00 */
[----:B------:R-:W2:Y:S04]  /*76310*/  LDL.LU R145, [R1+0x6d4] ;  /* 0x0006d40001917983 */ /* 0x000ea80000300800 */
[----:B------:R-:W2:Y:S01]  /*76320*/  LDL.LU.64 R156, [R1+0x1b0] ;  /* 0x0001b000019c7983 */ /* 0x000ea20000300a00 */
[----:B------:R-:W-:-:S02]  /*76330*/  ISETP.LT.AND P2, PT, R11, R0, !P0 ;  /* 0x000000000b00720c */ /* 0x000fc40004741270 */
[----:B------:R-:W1:Y:S01]  /*76340*/  LDC R0, c[0x0][0x22c] ;  /* 0x00008b00ff007b82 */ /* 0x000e620000000800 */
[----:B------:R-:W2:Y:S04]  /*76350*/  LDL.LU R162, [R1+0x718] ;  /* 0x0007180001a27983 */ /* 0x000ea80000300800 */
[----:B------:R-:W2:Y:S04]  /*76360*/  LDL.LU.64 R146, [R1+0x1a8] ;  /* 0x0001a80001927983 */ /* 0x000ea80000300a00 */
[----:B------:R-:W2:Y:S04]  /*76370*/  LDL.LU R10, [R1+0x6d8] ;  /* 0x0006d800010a7983 */ /* 0x000ea80000300800 */
[----:B------:R-:W2:Y:S04]  /*76380*/  LDL.LU.64 R166, [R1+0x1a0] ;  /* 0x0001a00001a67983 */ /* 0x000ea80000300a00 */
[----:B------:R-:W2:Y:S04]  /*76390*/  LDL.LU R11, [R1+0x71c] ;  /* 0x00071c00010b7983 */ /* 0x000ea80000300800 */
[----:B------:R-:W2:Y:S04]  /*763a0*/  LDL.LU R155, [R1+0x1cb4] ;  /* 0x001cb400019b7983 */ /* 0x000ea80000300800 */
[----:B------:R1:W-:Y:S04]  /*763b0*/  @P3 STG.E desc[UR60][R142.64], R56 ;  /* 0x000000388e003986 */ /* 0x0003e8000c10193c */
[----:B------:R1:W-:Y:S04]  /*763c0*/  @P5 STG.E desc[UR60][R164.64], R9 ;  /* 0x00000009a4005986 */ /* 0x0003e8000c10193c */
[----:B-1----:R-:W2:Y:S04]  /*763d0*/  LDL.LU.64 R142, [R1+0x22a8] ;  /* 0x0022a800018e7983 */ /* 0x002ea80000300a00 */
[----:B------:R-:W2:Y:S04]  /*763e0*/  LDL.LU R56, [R1+0x1cb0] ;  /* 0x001cb00001387983 */ /* 0x000ea80000300800 */
[----:B------:R-:W2:Y:S04]  /*763f0*/  LDL.LU R9, [R1+0x1cac] ;  /* 0x001cac0001097983 */ /* 0x000ea80000300800 */
[----:B------:R-:W2:Y:S04]  /*76400*/  LDL.LU.64 R164, [R1+0x198] ;  /* 0x0001980001a47983 */ /* 0x000ea80000300a00 */
[----:B----4-:R1:W-:Y:S01]  /*76410*/  @P6 STG.E desc[UR60][R140.64], R131 ;  /* 0x000000838c006986 */ /* 0x0103e2000c10193c */
[----:B---3--:R-:W-:-:S02]  /*76420*/  ISETP.LT.AND P3, PT, R57, R252, !P0 ;  /* 0x000000fc3900720c */ /* 0x008fc40004761270 */
[----:B------:R-:W2:Y:S01]  /*76430*/  LDC R252, c[0x0][0x22c] ;  /* 0x00008b00fffc7b82 */ /* 0x000ea20000000800 */
[----:B------:R3:W-:Y:S01]  /*76440*/  @P2 STG.E desc[UR60][R124.64], R8 ;  /* 0x000000087c002986 */ /* 0x0007e2000c10193c */
[----:B------:R-:W-:-:S03]  /*76450*/  ISETP.LT.AND P4, PT, R144, R154, !P0 ;  /* 0x0000009a9000720c */ /* 0x000fc60004781270 */
[----:B------:R-:W4:Y:S03]  /*76460*/  LDL.LU R154, [R1+0x6dc] ;  /* 0x0006dc00019a7983 */ /* 0x000f260000300800 */
[----:B------:R-:W4:Y:S01]  /*76470*/  LDC R144, c[0x0][0x22c] ;  /* 0x00008b00ff907b82 */ /* 0x000f220000000800 */
[----:B-1----:R-:W4:Y:S04]  /*76480*/  LDL.LU.64 R140, [R1+0x22a0] ;  /* 0x0022a000018c7983 */ /* 0x002f280000300a00 */
[----:B------:R-:W4:Y:S03]  /*76490*/  LDL.LU R131, [R1+0x1ca8] ;  /* 0x001ca80001837983 */ /* 0x000f260000300800 */
[----:B------:R-:W1:Y:S01]  /*764a0*/  LDC R57, c[0x0][0x22c] ;  /* 0x00008b00ff397b82 */ /* 0x000e620000000800 */
[----:B---3--:R-:W3:Y:S04]  /*764b0*/  LDL.LU.64 R124, [R1+0x2298] ;  /* 0x00229800017c7983 */ /* 0x008ee80000300a00 */
[----:B------:R-:W3:Y:S01]  /*764c0*/  LDL.LU R8, [R1+0x680] ;  /* 0x0006800001087983 */ /* 0x000ee20000300800 */
[----:B--2---:R-:W-:-:S02]  /*764d0*/  ISETP.LT.AND P2, PT, R163, R252, !P0 ;  /* 0x000000fca300720c */ /* 0x004fc40004741270 */
[----:B------:R-:W2:Y:S01]  /*764e0*/  LDC R252, c[0x0][0x22c] ;  /* 0x00008b00fffc7b82 */ /* 0x000ea20000000800 */
[----:B------:R1:W-:Y:S07]  /*764f0*/  @P4 STG.E desc[UR60][R122.64], R130 ;  /* 0x000000827a004986 */ /* 0x0003ee000c10193c */
[----:B------:R-:W3:Y:S01]  /*76500*/  LDC R163, c[0x0][0x22c] ;  /* 0x00008b00ffa37b82 */ /* 0x000ee20000000800 */
[----:B-1----:R-:W3:Y:S04]  /*76510*/  LDL.LU.64 R122, [R1+0x2290] ;  /* 0x00229000017a7983 */ /* 0x002ee80000300a00 */
[----:B------:R-:W4:Y:S01]  /*76520*/  LDL.LU R130, [R1+0x1ca4] ;  /* 0x001ca40001827983 */ /* 0x000f220000300800 */
[----:B--2---:R-:W-:-:S03]  /*76530*/  ISETP.LT.AND P5, PT, R9, R252, !P0 ;  /* 0x000000fc0900720c */ /* 0x004fc600047a1270 */
[----:B------:R-:W2:Y:S01]  /*76540*/  LDL.LU R9, [R1+0x1ca0] ;  /* 0x001ca00001097983 */ /* 0x000ea20000300800 */
[----:B------:R-:W-:Y:S01]  /*76550*/  ISETP.LT.AND P6, PT, R155, R161, !P0 ;  /* 0x000000a19b00720c */ /* 0x000fe200047c1270 */
[----:B------:R-:W1:Y:S01]  /*76560*/  LDC R252, c[0x0][0x22c] ;  /* 0x00008b00fffc7b82 */ /* 0x000e620000000800 */
[----:B------:R-:W-:Y:S01]  /*76570*/  ISETP.LT.AND P4, PT, R56, R160, !P0 ;  /* 0x000000a03800720c */ /* 0x000fe20004781270 */
[----:B------:R-:W-:Y:S04]  /*76580*/  @P3 STG.E desc[UR60][R158.64], R145 ;  /* 0x000000919e003986 */ /* 0x000fe8000c10193c */
[----:B------:R-:W3:Y:S02]  /*76590*/  LDL.LU R56, [R1+0x650] ;  /* 0x0006500001387983 */ /* 0x000ee40000300800 */
[----:B------:R-:W1:Y:S02]  /*765a0*/  LDC R155, c[0x0][0x22c] ;  /* 0x00008b00ff9b7b82 */ /* 0x000e640000000800 */
[----:B------:R-:W-:Y:S04]  /*765b0*/  @P2 STG.E desc[UR60][R156.64], R162 ;  /* 0x000000a29c002986 */ /* 0x000fe8000c10193c */
[----:B------:R1:W-:Y:S04]  /*765c0*/  @P6 STG.E desc[UR60][R146.64], R10 ;  /* 0x0000000a92006986 */ /* 0x0003e8000c10193c */
[----:B------:R-:W3:Y:S04]  /*765d0*/  LDL.LU.64 R160, [R1+0x180] ;  /* 0x0001800001a07983 */ /* 0x000ee80000300a00 */
[----:B------:R4:W-:Y:S04]  /*765e0*/  @P4 STG.E desc[UR60][R166.64], R11 ;  /* 0x0000000ba6004986 */ /* 0x0009e8000c10193c */
[----:B-1----:R-:W3:Y:S04]  /*765f0*/  LDL.LU R10, [R1+0x684] ;  /* 0x00068400010a7983 */ /* 0x002ee80000300800 */
[----:B------:R-:W3:Y:S01]  /*76600*/  LDL.LU R162, [R1+0x1c9c] ;  /* 0x001c9c0001a27983 */ /* 0x000ee20000300800 */
[----:B----4-:R-:W-:-:S03]  /*76610*/  ISETP.LT.AND P2, PT, R130, R144, !P0 ;  /* 0x000000908200720c */ /* 0x010fc60004741270 */
[----:B------:R-:W4:Y:S04]  /*76620*/  LDL.LU R130, [R1+0x1c98] ;  /* 0x001c980001827983 */ /* 0x000f280000300800 */
[----:B------:R-:W4:Y:S04]  /*76630*/  LDL.LU.64 R158, [R1+0x178] ;  /* 0x00017800019e7983 */ /* 0x000f280000300a00 */
[----:B------:R-:W4:Y:S01]  /*76640*/  LDL.LU R11, [R1+0x654] ;  /* 0x00065400010b7983 */ /* 0x000f220000300800 */
[----:B--2---:R-:W-:-:S03]  /*76650*/  ISETP.LT.AND P4, PT, R9, R57, !P0 ;  /* 0x000000390900720c */ /* 0x004fc60004781270 */
[----:B------:R-:W2:Y:S01]  /*76660*/  LDL.LU R9, [R1+0x1c94] ;  /* 0x001c940001097983 */ /* 0x000ea20000300800 */
[----:B------:R-:W-:Y:S01]  /*76670*/  ISETP.LT.AND P3, PT, R131, R0, !P0 ;  /* 0x000000008300720c */ /* 0x000fe20004761270 */
[----:B------:R-:W1:Y:S02]  /*76680*/  LDC R57, c[0x0][0x22c] ;  /* 0x00008b00ff397b82 */ /* 0x000e640000000800 */
[----:B------:R3:W-:Y:S04]  /*76690*/  @P5 STG.E desc[UR60][R164.64], R154 ;  /* 0x0000009aa4005986 */ /* 0x0007e8000c10193c */
[----:B------:R-:W4:Y:S02]  /*766a0*/  LDL.LU.64 R156, [R1+0x170] ;  /* 0x00017000019c7983 */ /* 0x000f240000300a00 */
[----:B------:R-:W1:Y:S04]  /*766b0*/  LDC R0, c[0x0][0x22c] ;  /* 0x00008b00ff007b82 */ /* 0x000e680000000800 */
[----:B---3--:R3:W-:Y:S04]  /*766c0*/  @P3 STG.E desc[UR60][R122.64], R8 ;  /* 0x000000087a003986 */ /* 0x0087e8000c10193c */
[----:B------:R-:W4:Y:S01]  /*766d0*/  LDL.LU R154, [R1+0x688] ;  /* 0x00068800019a7983 */ /* 0x000f220000300800 */
[----:B------:R-:W1:Y:S03]  /*766e0*/  LDC R131, c[0x0][0x22c] ;  /* 0x00008b00ff837b82 */ /* 0x000e660000000800 */
[----:B------:R-:W4:Y:S04]  /*766f0*/  LDL.LU.64 R146, [R1+0x168] ;  /* 0x0001680001927983 */ /* 0x000f280000300a00 */
[----:B---3--:R-:W3:Y:S04]  /*76700*/  LDL.LU R122, [R1+0x1c90] ;  /* 0x001c9000017a7983 */ /* 0x008ee80000300800 */
[----:B------:R-:W3:Y:S04]  /*76710*/  LDL.LU.64 R144, [R1+0x160] ;  /* 0x0001600001907983 */ /* 0x000ee80000300a00 */
[----:B------:R-:W3:Y:S04]  /*76720*/  LDL.LU.64 R166, [R1+0x158] ;  /* 0x0001580001a67983 */ /* 0x000ee80000300a00 */
[----:B------:R-:W3:Y:S04]  /*76730*/  LDL.LU R123, [R1+0x65c] ;  /* 0x00065c00017b7983 */ /* 0x000ee80000300800 */
[----:B------:R-:W1:Y:S04]  /*76740*/  LDL.LU R8, [R1+0x1c8c] ;  /* 0x001c8c0001087983 */ /* 0x000e680000300800 */
[----:B------:R2:W-:Y:S04]  /*76750*/  @P2 STG.E desc[UR60][R124.64], R56 ;  /* 0x000000387c002986 */ /* 0x0005e8000c10193c */
[----:B------:R-:W3:Y:S04]  /*76760*/  LDL.LU.64 R164, [R1+0x150] ;  /* 0x0001500001a47983 */ /* 0x000ee80000300a00 */
[----:B--2---:R-:W2:Y:S01]  /*76770*/  LDL.LU R124, [R1+0x640] ;  /* 0x00064000017c7983 */ /* 0x004ea20000300800 */
[----:B------:R-:W-:Y:S01]  /*76780*/  ISETP.LT.AND P6, PT, R9, R252, !P0 ;  /* 0x000000fc0900720c */ /* 0x000fe200047c1270 */
[----:B------:R-:W2:Y:S02]  /*76790*/  LDC R125, c[0x0][0x22c] ;  /* 0x00008b00ff7d7b82 */ /* 0x000ea40000000800 */
[----:B------:R-:W2:Y:S04]  /*767a0*/  LDL.LU R252, [R1+0x658] ;  /* 0x0006580001fc7983 */ /* 0x000ea80000300800 */
[----:B------:R-:W2:Y:S01]  /*767b0*/  LDL.LU R56, [R1+0x1c88] ;  /* 0x001c880001387983 */ /* 0x000ea20000300800 */
[----:B------:R-:W-:-:S02]  /*767c0*/  ISETP.LT.AND P3, PT, R162, R163, !P0 ;  /* 0x000000a3a200720c */ /* 0x000fc40004761270 */
[----:B----4-:R-:W-:Y:S01]  /*767d0*/  ISETP.LT.AND P5, PT, R130, R155, !P0 ;  /* 0x0000009b8200720c */ /* 0x010fe200047a1270 */
[----:B------:R-:W4:Y:S01]  /*767e0*/  LDL.LU.64 R162, [R1+0x148] ;  /* 0x0001480001a27983 */ /* 0x000f220000300a00 */
[----:B------:R-:W2:Y:S03]  /*767f0*/  LDC R130, c[0x0][0x22c] ;  /* 0x00008b00ff827b82 */ /* 0x000ea60000000800 */
[----:B------:R-:W4:Y:S04]  /*76800*/  LDL.LU R9, [R1+0x5f0] ;  /* 0x0005f00001097983 */ /* 0x000f280000300800 */
[----:B------:R-:W4:Y:S04]  /*76810*/  LDL.LU R155, [R1+0x1c84] ;  /* 0x001c8400019b7983 */ /* 0x000f280000300800 */
[----:B------:R1:W-:Y:S04]  /*76820*/  @P4 STG.E desc[UR60][R160.64], R10 ;  /* 0x0000000aa0004986 */ /* 0x0003e8000c10193c */
[----:B-1----:R-:W4:Y:S04]  /*76830*/  LDL.LU.64 R160, [R1+0x2288] ;  /* 0x0022880001a07983 */ /* 0x002f280000300a00 */
[----:B------:R-:W4:Y:S01]  /*76840*/  LDL.LU R10, [R1+0x644] ;  /* 0x00064400010a7983 */ /* 0x000f220000300800 */
[----:B------:R-:W-:-:S03]  /*76850*/  ISETP.LT.AND P4, PT, R8, R0, !P0 ;  /* 0x000000000800720c */ /* 0x000fc60004781270 */
[----:B------:R-:W4:Y:S01]  /*76860*/  LDL.LU R0, [R1+0x68c] ;  /* 0x00068c0001007983 */ /* 0x000f220000300800 */
[----:B---3--:R-:W-:-:S03]  /*76870*/  ISETP.LT.AND P2, PT, R122, R131, !P0 ;  /* 0x000000837a00720c */ /* 0x008fc60004741270 */
[----:B------:R-:W3:Y:S04]  /*76880*/  LDL.LU R8, [R1+0x1c80] ;  /* 0x001c800001087983 */ /* 0x000ee80000300800 */
[----:B------:R1:W-:Y:S04]  /*76890*/  @P3 STG.E desc[UR60][R158.64], R11 ;  /* 0x0000000b9e003986 */ /* 0x0003e8000c10193c */
[----:B------:R1:W-:Y:S04]  /*768a0*/  @P5 STG.E desc[UR60][R156.64], R154 ;  /* 0x0000009a9c005986 */ /* 0x0003e8000c10193c */
[----:B-1----:R-:W3:Y:S04]  /*768b0*/  LDL.LU.64 R158, [R1+0x2280] ;  /* 0x00228000019e7983 */ /* 0x002ee80000300a00 */
[----:B------:R-:W3:Y:S01]  /*768c0*/  LDL.LU R122, [R1+0x1c7c] ;  /* 0x001c7c00017a7983 */ /* 0x000ee20000300800 */
[----:B------:R-:W1:Y:S03]  /*768d0*/  LDC R154, c[0x0][0x22c] ;  /* 0x00008b00ff9a7b82 */ /* 0x000e660000000800 */
[----:B------:R-:W3:Y:S04]  /*768e0*/  LDL.LU R11, [R1+0x1c78] ;  /* 0x001c7800010b7983 */ /* 0x000ee80000300800 */
[----:B------:R-:W3:Y:S04]  /*768f0*/  LDL.LU R131, [R1+0x5f4] ;  /* 0x0005f40001837983 */ /* 0x000ee80000300800 */
[----:B------:R-:W3:Y:S04]  /*76900*/  LDL.LU.64 R156, [R1+0x2278] ;  /* 0x00227800019c7983 */ /* 0x000ee80000300a00 */
[----:B--2---:R2:W-:Y:S01]  /*76910*/  @P6 STG.E desc[UR60][R146.64], R252 ;  /* 0x000000fc92006986 */ /* 0x0045e2000c10193c */
[----:B------:R-:W-:-:S03]  /*76920*/  ISETP.LT.AND P3, PT, R56, R57, !P0 ;  /* 0x000000393800720c */ /* 0x000fc60004761270 */
[----:B--2---:R-:W2:Y:S01]  /*76930*/  LDL.LU.64 R146, [R1+0x2270] ;  /* 0x0022700001927983 */ /* 0x004ea20000300a00 */
[----:B------:R-:W1:Y:S03]  /*76940*/  LDC R252, c[0x0][0x22c] ;  /* 0x00008b00fffc7b82 */ /* 0x000e660000000800 */
[----:B------:R-:W2:Y:S04]  /*76950*/  LDL.LU R57, [R1+0x1c74] ;  /* 0x001c740001397983 */ /* 0x000ea80000300800 */
[----:B------:R-:W2:Y:S04]  /*76960*/  LDL.LU R56, [R1+0x5f8] ;  /* 0x0005f80001387983 */ /* 0x000ea80000300800 */
[----:B----4-:R4:W-:Y:S02]  /*76970*/  @P2 STG.E desc[UR60][R144.64], R0 ;  /* 0x0000000090002986 */ /* 0x0109e4000c10193c */
[----:B----4-:R-:W2:Y:S01]  /*76980*/  LDC R0, c[0x0][0x22c] ;  /* 0x00008b00ff007b82 */ /* 0x010ea20000000800 */
[----:B-1----:R-:W-:Y:S01]  /*76990*/  ISETP.LT.AND P2, PT, R155, R252, !P0 ;  /* 0x000000fc9b00720c */ /* 0x002fe20004741270 */
[----:B------:R-:W4:Y:S01]  /*769a0*/  LDL.LU.64 R144, [R1+0x2268] ;  /* 0x0022680001907983 */ /* 0x000f220000300a00 */
[----:B---3--:R-:W-:-:S03]  /*769b0*/  ISETP.LT.AND P6, PT, R8, R130, !P0 ;  /* 0x000000820800720c */ /* 0x008fc600047c1270 */
[----:B------:R1:W-:Y:S02]  /*769c0*/  @P4 STG.E desc[UR60][R166.64], R123 ;  /* 0x0000007ba6004986 */ /* 0x0003e4000c10193c */
[----:B------:R-:W3:Y:S02]  /*769d0*/  LDC R252, c[0x0][0x22c] ;  /* 0x00008b00fffc7b82 */ /* 0x000ee40000000800 */
[----:B------:R1:W-:Y:S01]  /*769e0*/  @P3 STG.E desc[UR60][R164.64], R124 ;  /* 0x0000007ca4003986 */ /* 0x0003e2000c10193c */
[----:B------:R-:W-:-:S05]  /*769f0*/  ISETP.LT.AND P4, PT, R122, R125, !P0 ;  /* 0x0000007d7a00720c */ /* 0x000fca0004781270 */
[----:B------:R-:W4:Y:S01]  /*76a00*/  LDC R155, c[0x0][0x22c] ;  /* 0x00008b00ff9b7b82 */ /* 0x000f220000000800 */
[----:B-1----:R-:W4:Y:S04]  /*76a10*/  LDL.LU.64 R166, [R1+0x2260] ;  /* 0x0022600001a67983 */ /* 0x002f280000300a00 */
[----:B------:R-:W4:Y:S03]  /*76a20*/  LDL.LU R123, [R1+0x64c] ;  /* 0x00064c00017b7983 */ /* 0x000f260000300800 */
[----:B------:R-:W1:Y:S01]  /*76a30*/  LDC R130, c[0x0][0x22c] ;  /* 0x00008b00ff827b82 */ /* 0x000e620000000800 */
[----:B------:R-:W4:Y:S04]  /*76a40*/  LDL.LU R8, [R1+0x1c70] ;  /* 0x001c700001087983 */ /* 0x000f280000300800 */
[----:B------:R-:W4:Y:S04]  /*76a50*/  LDL.LU.64 R164, [R1+0x2258] ;  /* 0x0022580001a47983 */ /* 0x000f280000300a00 */
[----:B------:R-:W4:Y:S04]  /*76a60*/  LDL.LU R122, [R1+0x1c6c] ;  /* 0x001c6c00017a7983 */ /* 0x000f280000300800 */
[----:B------:R-:W4:Y:S04]  /*76a70*/  LDL.LU R125, [R1+0x5fc] ;  /* 0x0005fc00017d7983 */ /* 0x000f280000300800 */
[----:B------:R3:W-:Y:S01]  /*76a80*/  @P2 STG.E desc[UR60][R162.64], R9 ;  /* 0x00000009a2002986 */ /* 0x0007e2000c10193c */
[----:B--2---:R-:W-:-:S03]  /*76a90*/  ISETP.LT.AND P3, PT, R57, R0, !P0 ;  /* 0x000000003900720c */ /* 0x004fc60004761270 */
[----:B------:R-:W2:Y:S04]  /*76aa0*/  LDL.LU R0, [R1+0x648] ;  /* 0x0006480001007983 */ /* 0x000ea80000300800 */
[----:B---3--:R-:W3:Y:S01]  /*76ab0*/  LDL.LU.64 R162, [R1+0x2250] ;  /* 0x0022500001a27983 */ /* 0x008ee20000300a00 */
[----:B------:R-:W-:Y:S02]  /*76ac0*/  ISETP.LT.AND P5, PT, R11, R252, !P0 ;  /* 0x000000fc0b00720c */ /* 0x000fe400047a1270 */
[----:B------:R-:W1:Y:S01]  /*76ad0*/  LDC R252, c[0x0][0x22c] ;  /* 0x00008b00fffc7b82 */ /* 0x000e620000000800 */
[----:B------:R-:W2:Y:S04]  /*76ae0*/  LDL.LU R57, [R1+0x1c68] ;  /* 0x001c680001397983 */ /* 0x000ea80000300800 */
[----:B------:R-:W1:Y:S03]  /*76af0*/  LDL.LU R124, [R1+0x1c64] ;  /* 0x001c6400017c7983 */ /* 0x000e660000300800 */
[----:B------:R-:W2:Y:S01]  /*76b00*/  LDC R11, c[0x0][0x22c] ;  /* 0x00008b00ff0b7b82 */ /* 0x000ea20000000800 */
[----:B------:R-:W2:Y:S01]  /*76b10*/  LDL.LU R9, [R1+0x5c0] ;  /* 0x0005c00001097983 */ /* 0x000ea20000300800 */
[----:B----4-:R-:W-:-:S03]  /*76b20*/  ISETP.LT.AND P2, PT, R8, R154, !P0 ;  /* 0x0000009a0800720c */ /* 0x010fc60004741270 */
[----:B---3--:R3:W-:Y:S04]  /*76b30*/  @P6 STG.E desc[UR60][R162.64], R10 ;  /* 0x0000000aa2006986 */ /* 0x0087e8000c10193c */
[----:B------:R4:W-:Y:S04]  /*76b40*/  @P4 STG.E desc[UR60][R164.64], R131 ;  /* 0x00000083a4004986 */ /* 0x0009e8000c10193c */
[----:B---3--:R-:W3:Y:S04]  /*76b50*/  LDL.LU R162, [R1+0x2248] ;  /* 0x0022480001a27983 */ /* 0x008ee80000300800 */
[----:B------:R-:W3:Y:S01]  /*76b60*/  LDL.LU R10, [R1+0x1c58] ;  /* 0x001c5800010a7983 */ /* 0x000ee20000300800 */
[----:B-1----:R-:W-:Y:S01]  /*76b70*/  ISETP.LT.AND P6, PT, R124, R130, !P0 ;  /* 0x000000827c00720c */ /* 0x002fe200047c1270 */
[----:B----4-:R-:W1:Y:S02]  /*76b80*/  LDC R131, c[0x0][0x22c] ;  /* 0x00008b00ff837b82 */ /* 0x010e640000000800 */
[----:B------:R-:W4:Y:S04]  /*76b90*/  LDL.LU R163, [R1+0x540] ;  /* 0x0005400001a37983 */ /* 0x000f280000300800 */
[----:B------:R-:W4:Y:S01]  /*76ba0*/  LDL.LU R8, [R1+0x1c54] ;  /* 0x001c540001087983 */ /* 0x000f220000300800 */
[----:B------:R-:W-:Y:S01]  /*76bb0*/  ISETP.LT.AND P4, PT, R122, R252, !P0 ;  /* 0x000000fc7a00720c */ /* 0x000fe20004781270 */
[----:B------:R-:W1:Y:S02]  /*76bc0*/  LDC R124, c[0x0][0x22c] ;  /* 0x00008b00ff7c7b82 */ /* 0x000e640000000800 */
[----:B------:R-:W4:Y:S04]  /*76bd0*/  LDL.LU.64 R164, [R1+0x2240] ;  /* 0x0022400001a47983 */ /* 0x000f280000300a00 */
[----:B------:R-:W4:Y:S02]  /*76be0*/  LDL.LU R154, [R1+0x5c4] ;  /* 0x0005c400019a7983 */ /* 0x000f240000300800 */
[----:B------:R-:W4:Y:S02]  /*76bf0*/  LDC R252, c[0x0][0x22c] ;  /* 0x00008b00fffc7b82 */ /* 0x000f240000000800 */
[----:B--2---:R2:W-:Y:S04]  /*76c00*/  @P5 STG.E desc[UR60][R166.64], R0 ;  /* 0x00000000a6005986 */ /* 0x0045e8000c10193c */
[----:B------:R2:W-:Y:S02]  /*76c10*/  @P3 STG.E desc[UR60][R144.64], R56 ;  /* 0x0000003890003986 */ /* 0x0005e4000c10193c */
[----:B------:R-:W1:Y:S02]  /*76c20*/  LDC R122, c[0x0][0x22c] ;  /* 0x00008b00ff7a7b82 */ /* 0x000e640000000800 */
[----:B--2---:R-:W2:Y:S06]  /*76c30*/  LDL.LU.64 R166, [R1+0x2238] ;  /* 0x0022380001a67983 */ /* 0x004eac0000300a00 */
[----:B------:R-:W1:Y:S01]  /*76c40*/  LDC R0, c[0x0][0x22c] ;  /* 0x00008b00ff007b82 */ /* 0x000e620000000800 */
[----:B------:R-:W2:Y:S04]  /*76c50*/  LDL.LU.64 R144, [R1+0x2230] ;  /* 0x0022300001907983 */ /* 0x000ea80000300a00 */
[----:B------:R-:W1:Y:S01]  /*76c60*/  LDL.LU R56, [R1+0x1c3c] ;  /* 0x001c3c0001387983 */ /* 0x000e620000300800 */
[----:B------:R-:W-:-:S03]  /*76c70*/  ISETP.LT.AND P3, PT, R57, R155, !P0 ;  /* 0x0000009b3900720c */ /* 0x000fc60004761270 */
[----:B------:R-:W2:Y:S04]  /*76c80*/  LDL.LU R57, [R1+0x548] ;  /* 0x0005480001397983 */ /* 0x000ea80000300800 */
[----:B------:R3:W-:Y:S04]  /*76c90*/  @P2 STG.E desc[UR60][R146.64], R123 ;  /* 0x0000007b92002986 */ /* 0x0007e8000c10193c */
[----:B------:R4:W-:Y:S04]  /*76ca0*/  @P4 STG.E desc[UR60][R156.64], R125 ;  /* 0x0000007d9c004986 */ /* 0x0009e8000c10193c */
[----:B---3--:R-:W3:Y:S01]  /*76cb0*/  LDL.LU.64 R146, [R1+0x2228] ;  /* 0x0022280001927983 */ /* 0x008ee20000300a00 */
[----:B------:R-:W-:-:S03]  /*76cc0*/  ISETP.LT.AND P2, PT, R10, R11, !P0 ;  /* 0x0000000b0a00720c */ /* 0x000fc60004741270 */
[----:B------:R-:W2:Y:S04]  /*76cd0*/  LDL.LU R10, [R1+0x1c34] ;  /* 0x001c3400010a7983 */ /* 0x000ea80000300800 */
[----:B------:R-:W3:Y:S01]  /*76ce0*/  LDL.LU R11, [R1+0x1c30] ;  /* 0x001c3000010b7983 */ /* 0x000ee20000300800 */
[----:B----4-:R-:W-:-:S03]  /*76cf0*/  ISETP.LT.AND P5, PT, R8, R252, !P0 ;  /* 0x000000fc0800720c */ /* 0x010fc600047a1270 */
[----:B------:R-:W4:Y:S04]  /*76d00*/  LDL.LU R252, [R1+0x5c8] ;  /* 0x0005c80001fc7983 */ /* 0x000f280000300800 */
[----:B------:R-:W4:Y:S04]  /*76d10*/  LDL.LU R155, [R1+0x5cc] ;  /* 0x0005cc00019b7983 */ /* 0x000f280000300800 */
[----:B------:R-:W4:Y:S04]  /*76d20*/  LDL.LU R130, [R1+0x54c] ;  /* 0x00054c0001827983 */ /* 0x000f280000300800 */
[----:B------:R-:W4:Y:S04]  /*76d30*/  LDL.LU R8, [R1+0x530] ;  /* 0x0005300001087983 */ /* 0x000f280000300800 */
[----:B------:R-:W4:Y:S01]  /*76d40*/  LDL.LU.64 R156, [R1+0x2220] ;  /* 0x00222000019c7983 */ /* 0x000f220000300a00 */
[----:B-1----:R-:W-:-:S03]  /*76d50*/  ISETP.LT.AND P4, PT, R56, R0, !P0 ;  /* 0x000000003800720c */ /* 0x002fc60004781270 */
[----:B------:R-:W4:Y:S04]  /*76d60*/  LDL.LU R0, [R1+0x544] ;  /* 0x0005440001007983 */ /* 0x000f280000300800 */
[----:B------:R-:W4:Y:S04]  /*76d70*/  LDL.LU R56, [R1+0x1c24] ;  /* 0x001c240001387983 */ /* 0x000f280000300800 */
[----:B------:R-:W4:Y:S04]  /*76d80*/  LDL.LU R125, [R1+0x1c20] ;  /* 0x001c2000017d7983 */ /* 0x000f280000300800 */
[----:B------:R1:W-:Y:S04]  /*76d90*/  @P3 STG.E desc[UR60][R158.64], R9 ;  /* 0x000000099e003986 */ /* 0x0003e8000c10193c */
[----:B------:R1:W-:Y:S04]  /*76da0*/  @P6 STG.E desc[UR60][R160.64], R163 ;  /* 0x000000a3a0006986 */ /* 0x0003e8000c10193c */
[----:B-1----:R-:W4:Y:S04]  /*76db0*/  LDL.LU.64 R158, [R1+0x2218] ;  /* 0x00221800019e7983 */ /* 0x002f280000300a00 */
[----:B------:R-:W4:Y:S04]  /*76dc0*/  LDL.LU R9, [R1+0x1c1c] ;  /* 0x001c1c0001097983 */ /* 0x000f280000300800 */
[----:B------:R-:W4:Y:S04]  /*76dd0*/  LDL.LU R123, [R1+0x534] ;  /* 0x00053400017b7983 */ /* 0x000f280000300800 */
[----:B------:R-:W4:Y:S04]  /*76de0*/  LDL.LU.64 R160, [R1+0x2210] ;  /* 0x0022100001a07983 */ /* 0x000f280000300a00 */
[----:B------:R-:W4:Y:S04]  /*76df0*/  LDL.LU R163, [R1+0x2208] ;  /* 0x0022080001a37983 */ /* 0x000f280000300800 */
[----:B------:R1:W-:Y:S01]  /*76e00*/  @P2 STG.E desc[UR60][R140.64], R154 ;  /* 0x0000009a8c002986 */ /* 0x0003e2000c10193c */
[----:B--2---:R-:W-:-:S03]  /*76e10*/  ISETP.LT.AND P3, PT, R10, R131, !P0 ;  /* 0x000000830a00720c */ /* 0x004fc60004761270 */
[----:B------:R-:W2:Y:S01]  /*76e20*/  LDL.LU R10, [R1+0x1c14] ;  /* 0x001c1400010a7983 */ /* 0x000ea20000300800 */
[----:B------:R-:W2:Y:S01]  /*76e30*/  LDC R131, c[0x0][0x22c] ;  /* 0x00008b00ff837b82 */ /* 0x000ea20000000800 */
[----:B---3--:R-:W-:Y:S02]  /*76e40*/  ISETP.LT.AND P2, PT, R11, R122, !P0 ;  /* 0x0000007a0b00720c */ /* 0x008fe40004741270 */
[----:B-1----:R-:W3:Y:S04]  /*76e50*/  LDL.LU.64 R140, [R1+0x2200] ;  /* 0x00220000018c7983 */ /* 0x002ee80000300a00 */
[----:B------:R-:W3:Y:S01]  /*76e60*/  LDL.LU R154, [R1+0x21f8] ;  /* 0x0021f800019a7983 */ /* 0x000ee20000300800 */
[----:B------:R-:W1:Y:S03]  /*76e70*/  LDC R122, c[0x0][0x22c] ;  /* 0x00008b00ff7a7b82 */ /* 0x000e660000000800 */
[----:B----4-:R4:W-:Y:S04]  /*76e80*/  @P5 STG.E desc[UR60][R142.64], R0 ;  /* 0x000000008e005986 */ /* 0x0109e8000c10193c */
[----:B----4-:R-:W4:Y:S01]  /*76e90*/  LDL.LU.64 R142, [R1+0x21f0] ;  /* 0x0021f000018e7983 */ /* 0x010f220000300a00 */
[----:B------:R-:W2:Y:S03]  /*76ea0*/  LDC R0, c[0x0][0x22c] ;  /* 0x00008b00ff007b82 */ /* 0x000ea60000000800 */
[----:B------:R-:W3:Y:S04]  /*76eb0*/  LDL.LU R11, [R1+0x1c10] ;  /* 0x001c1000010b7983 */ /* 0x000ee80000300800 */
[----:B------:R1:W-:Y:S02]  /*76ec0*/  @P4 STG.E desc[UR60][R136.64], R252 ;  /* 0x000000fc88004986 */ /* 0x0003e4000c10193c */
[----:B-1----:R-:W1:Y:S01]  /*76ed0*/  LDC R252, c[0x0][0x22c] ;  /* 0x00008b00fffc7b82 */ /* 0x002e620000000800 */
[----:B------:R-:W-:Y:S01]  /*76ee0*/  ISETP.LT.AND P6, PT, R56, R124, !P0 ;  /* 0x0000007c3800720c */ /* 0x000fe200047c1270 */
[----:B------:R-:W4:Y:S04]  /*76ef0*/  LDL.LU.64 R136, [R1+0x21e8] ;  /* 0x0021e80001887983 */ /* 0x000f280000300a00 */
[----:B------:R1:W-:Y:S02]  /*76f00*/  @P3 STG.E desc[UR60][R138.64], R57 ;  /* 0x000000398a003986 */ /* 0x0003e4000c10193c */
[----:B------:R-:W4:Y:S01]  /*76f10*/  LDC R124, c[0x0][0x22c] ;  /* 0x00008b00ff7c7b82 */ /* 0x000f220000000800 */
[----:B-1----:R-:W-:Y:S01]  /*76f20*/  ISETP.LT.AND P4, PT, R125, R252, !P0 ;  /* 0x000000fc7d00720c */ /* 0x002fe20004781270 */
[----:B------:R-:W4:Y:S06]  /*76f30*/  LDL.LU.64 R138, [R1+0x21e0] ;  /* 0x0021e000018a7983 */ /* 0x000f2c0000300a00 */
[----:B------:R-:W1:Y:S01]  /*76f40*/  LDC R252, c[0x0][0x22c] ;  /* 0x00008b00fffc7b82 */ /* 0x000e620000000800 */
[----:B------:R-:W4:Y:S04]  /*76f50*/  LDL.LU R125, [R1+0x1c08] ;  /* 0x001c0800017d7983 */ /* 0x000f280000300800 */
[----:B------:R2:W-:Y:S03]  /*76f60*/  @P2 STG.E desc[UR60][R152.64], R155 ;  /* 0x0000009b98002986 */ /* 0x0005e6000c10193c */
[----:B------:R-:W4:Y:S01]  /*76f70*/  LDC R56, c[0x0][0x22c] ;  /* 0x00008b00ff387b82 */ /* 0x000f220000000800 */
[----:B------:R2:W-:Y:S07]  /*76f80*/  @P6 STG.E desc[UR60][R128.64], R130 ;  /* 0x0000008280006986 */ /* 0x0005ee000c10193c */
[----:B------:R-:W4:Y:S01]  /*76f90*/  LDC R57, c[0x0][0x22c] ;  /* 0x00008b00ff397b82 */ /* 0x000f220000000800 */
[----:B-1----:R-:W-:-:S02]  /*76fa0*/  ISETP.LT.AND P5, PT, R9, R252, !P0 ;  /* 0x000000fc0900720c */ /* 0x002fc400047a1270 */
[----:B------:R-:W4:Y:S04]  /*76fb0*/  LDL.LU R9, [R1+0x1c04] ;  /* 0x001c040001097983 */ /* 0x000f280000300800 */
[----:B------:R-:W4:Y:S04]  /*76fc0*/  LDL.LU R252, [R1+0x1bf8] ;  /* 0x001bf80001fc7983 */ /* 0x000f280000300800 */
[----:B------:R1:W-:Y:S01]  /*76fd0*/  @P4 STG.E desc[UR60][R132.64], R8 ;  /* 0x0000000884004986 */ /* 0x0003e2000c10193c */
[----:B--2---:R-:W-:-:S03]  /*76fe0*/  ISETP.LT.AND P3, PT, R10, R0, !P0 ;  /* 0x000000000a00720c */ /* 0x004fc60004761270 */
[----:B------:R-:W2:Y:S04]  /*76ff0*/  LDL.LU R10, [R1+0x1bf4] ;  /* 0x001bf400010a7983 */ /* 0x000ea80000300800 */
[----:B------:R-:W2:Y:S04]  /*77000*/  LDL.LU R0, [R1+0x538] ;  /* 0x0005380001007983 */ /* 0x000ea80000300800 */
[----:B------:R-:W2:Y:S04]  /*77010*/  LDL.LU.64 R152, [R1+0x21d8] ;  /* 0x0021d80001987983 */ /* 0x000ea80000300a00 */
[----:B------:R-:W2:Y:S04]  /*77020*/  LDL.LU R155, [R1+0x21d0] ;  /* 0x0021d000019b7983 */ /* 0x000ea80000300800 */
[----:B------:R-:W2:Y:S04]  /*77030*/  LDL.LU.64 R128, [R1+0x21c8] ;  /* 0x0021c80001807983 */ /* 0x000ea80000300a00 */
[----:B------:R-:W2:Y:S01]  /*77040*/  LDL.LU R130, [R1+0x21c4] ;  /* 0x0021c40001827983 */ /* 0x000ea20000300800 */
[----:B---3--:R-:W-:-:S03]  /*77050*/  ISETP.LT.AND P2, PT, R11, R131, !P0 ;  /* 0x000000830b00720c */ /* 0x008fc60004741270 */
[----:B------:R-:W3:Y:S04]  /*77060*/  LDL.LU R131, [R1+0x21c0] ;  /* 0x0021c00001837983 */ /* 0x000ee80000300800 */
[----:B------:R-:W3:Y:S04]  /*77070*/  LDL.LU R11, [R1+0x1be8] ;  /* 0x001be800010b7983 */ /* 0x000ee80000300800 */
[----:B-1----:R-:W3:Y:S04]  /*77080*/  LDL.LU.64 R132, [R1+0x21b8] ;  /* 0x0021b80001847983 */ /* 0x002ee80000300a00 */
[----:B------:R-:W4:Y:S04]  /*77090*/  LDL.LU R8, [R1+0x21b0] ;  /* 0x0021b00001087983 */ /* 0x000f280000300800 */
[----:B----4-:R1:W-:Y:S04]  /*770a0*/  @P5 STG.E desc[UR60][R134.64], R8 ;  /* 0x0000000886005986 */ /* 0x0103e8000c10193c */
[----:B-1----:R-:W4:Y:S04]  /*770b0*/  LDL.LU.64 R134, [R1+0x21a8] ;  /* 0x0021a80001867983 */ /* 0x002f280000300a00 */
[----:B------:R-:W2:Y:S04]  /*770c0*/  LDL.LU R8, [R1+0x1c0c] ;  /* 0x001c0c0001087983 */ /* 0x000ea80000300800 */
[----:B------:R1:W-:Y:S01]  /*770d0*/  @P3 STG.E desc[UR60][R120.64], R123 ;  /* 0x0000007b78003986 */ /* 0x0003e2000c10193c */
[----:B------:R-:W-:-:S02]  /*770e0*/  ISETP.LT.AND P3, PT, R125, R124, !P0 ;  /* 0x0000007c7d00720c */ /* 0x000fc40004761270 */
[----:B------:R-:W-:Y:S02]  /*770f0*/  ISETP.LT.AND P6, PT, R9, R56, !P0 ;  /* 0x000000380900720c */ /* 0x000fe400047c1270 */
[----:B--2---:R-:W-:Y:S02]  /*77100*/  ISETP.LT.AND P4, PT, R8, R122, !P0 ;  /* 0x0000007a0800720c */ /* 0x004fe40004781270 */
[----:B------:R-:W2:Y:S04]  /*77110*/  LDL.LU R122, [R1+0x21a0] ;  /* 0x0021a000017a7983 */ /* 0x000ea80000300800 */
[----:B------:R-:W4:Y:S04]  /*77120*/  LDL.LU R8, [R1+0x1be4] ;  /* 0x001be40001087983 */ /* 0x000f280000300800 */
[----:B-1----:R-:W2:Y:S04]  /*77130*/  LDL.LU.64 R120, [R1+0x2198] ;  /* 0x0021980001787983 */ /* 0x002ea80000300a00 */
[----:B------:R-:W2:Y:S04]  /*77140*/  LDL.LU R123, [R1+0x2190] ;  /* 0x00219000017b7983 */ /* 0x000ea80000300800 */
[----:B------:R-:W2:Y:S04]  /*77150*/  LDL.LU R124, [R1+0x218c] ;  /* 0x00218c00017c7983 */ /* 0x000ea80000300800 */
[----:B------:R-:W2:Y:S04]  /*77160*/  LDL.LU R125, [R1+0x2188] ;  /* 0x00218800017d7983 */ /* 0x000ea80000300800 */
[----:B------:R-:W2:Y:S04]  /*77170*/  LDL.LU R56, [R1+0x2184] ;  /* 0x0021840001387983 */ /* 0x000ea80000300800 */
[----:B------:R-:W3:Y:S04]  /*77180*/  LDL.LU R9, [R1+0x2180] ;  /* 0x0021800001097983 */ /* 0x000ee80000300800 */
[----:B---3--:R1:W-:Y:S01]  /*77190*/  @P2 STG.E desc[UR60][R126.64], R9 ;  /* 0x000000097e002986 */ /* 0x0083e2000c10193c */
[----:B------:R-:W-:-:S02]  /*771a0*/  ISETP.LT.AND P2, PT, R252, R57, !P0 ;  /* 0x00000039fc00720c */ /* 0x000fc40004741270 */
[----:B------:R-:W3:Y:S01]  /*771b0*/  LDC R252, c[0x0][0x22c] ;  /* 0x00008b00fffc7b82 */ /* 0x000ee20000000800 */
[----:B------:R4:W-:Y:S04]  /*771c0*/  @P4 STG.E desc[UR60][R58.64], R0 ;  /* 0x000000003a004986 */ /* 0x0009e8000c10193c */
[----:B-1----:R-:W2:Y:S03]  /*771d0*/  LDL.LU.64 R126, [R1+0x2178] ;  /* 0x00217800017e7983 */ /* 0x002ea60000300a00 */
[----:B----4-:R-:W1:Y:S01]  /*771e0*/  LDC R0, c[0x0][0x22c] ;  /* 0x00008b00ff007b82 */ /* 0x010e620000000800 */
[----:B------:R-:W4:Y:S04]  /*771f0*/  LDL.LU R9, [R1+0x1be0] ;  /* 0x001be00001097983 */ /* 0x000f280000300800 */
[----:B------:R-:W2:Y:S01]  /*77200*/  LDL.LU R57, [R1+0x2174] ;  /* 0x0021740001397983 */ /* 0x000ea20000300800 */
[----:B---3--:R-:W-:-:S03]  /*77210*/  ISETP.LT.AND P5, PT, R10, R252, !P0 ;  /* 0x000000fc0a00720c */ /* 0x008fc600047a1270 */
[----:B------:R-:W3:Y:S04]  /*77220*/  LDL.LU R10, [R1+0x2170] ;  /* 0x00217000010a7983 */ /* 0x000ee80000300800 */
[----:B------:R-:W4:Y:S04]  /*77230*/  LDL.LU R252, [R1+0x53c] ;  /* 0x00053c0001fc7983 */ /* 0x000f280000300800 */
[----:B------:R-:W2:Y:S01]  /*77240*/  LDL.LU.64 R58, [R1+0x2168] ;  /* 0x00216800013a7983 */ /* 0x000ea20000300a00 */
[----:B-1----:R-:W-:-:S03]  /*77250*/  ISETP.LT.AND P4, PT, R11, R0, !P0 ;  /* 0x000000000b00720c */ /* 0x002fc60004781270 */
[----:B------:R-:W2:Y:S01]  /*77260*/  LDL.LU R11, [R1+0x2160] ;  /* 0x00216000010b7983 */ /* 0x000ea20000300800 */
[----:B------:R-:W1:Y:S03]  /*77270*/  LDC R0, c[0x0][0x22c] ;  /* 0x00008b00ff007b82 */ /* 0x000e660000000800 */
[----:B---3--:R3:W-:Y:S04]  /*77280*/  @P3 STG.E desc[UR60][R60.64], R10 ;  /* 0x0000000a3c003986 */ /* 0x0087e8000c10193c */
[----:B----4-:R4:W-:Y:S04]  /*77290*/  @P6 STG.E desc[UR60][R62.64], R252 ;  /* 0x000000fc3e006986 */ /* 0x0109e8000c10193c */
[----:B---3--:R-:W3:Y:S04]  /*772a0*/  LDL.LU.64 R60, [R1+0x2158] ;  /* 0x00215800013c7983 */ /* 0x008ee80000300a00 */
[----:B------:R-:W3:Y:S04]  /*772b0*/  LDL.LU R10, [R1+0x1bd0] ;  /* 0x001bd000010a7983 */ /* 0x000ee80000300800 */
[----:B----4-:R-:W4:Y:S04]  /*772c0*/  LDL.LU.64 R62, [R1+0x2150] ;  /* 0x00215000013e7983 */ /* 0x010f280000300a00 */
[----:B------:R-:W3:Y:S04]  /*772d0*/  LDL.LU R252, [R1+0x1bcc] ;  /* 0x001bcc0001fc7983 */ /* 0x000ee80000300800 */
[----:B--2---:R2:W-:Y:S04]  /*772e0*/  @P2 STG.E desc[UR60][R20.64], R11 ;  /* 0x0000000b14002986 */ /* 0x0045e8000c10193c */
[----:B--2---:R-:W2:Y:S04]  /*772f0*/  LDL.LU.64 R20, [R1+0x2148] ;  /* 0x0021480001147983 */ /* 0x004ea80000300a00 */
[----:B------:R-:W4:Y:S01]  /*77300*/  LDL.LU R11, [R1+0x1bd8] ;  /* 0x001bd800010b7983 */ /* 0x000f220000300800 */
[----:B-1----:R-:W-:-:S02]  /*77310*/  ISETP.LT.AND P3, PT, R8, R0, !P0 ;  /* 0x000000000800720c */ /* 0x002fc40004761270 */
[----:B------:R-:W1:Y:S08]  /*77320*/  LDC R8, c[0x0][0x22c] ;  /* 0x00008b00ff087b82 */ /* 0x000e700000000800 */
[----:B------:R-:W3:Y:S01]  /*77330*/  LDC R0, c[0x0][0x22c] ;  /* 0x00008b00ff007b82 */ /* 0x000ee20000000800 */
[----:B--2---:R2:W-:Y:S04]  /*77340*/  @P5 STG.E desc[UR60][R12.64], R20 ;  /* 0x000000140c005986 */ /* 0x0045e8000c10193c */
[----:B--2---:R-:W2:Y:S04]  /*77350*/  LDL.LU.64 R12, [R1+0x2140] ;  /* 0x00214000010c7983 */ /* 0x004ea80000300a00 */
[----:B------:R-:W3:Y:S01]  /*77360*/  LDL.LU R20, [R1+0x1bdc] ;  /* 0x001bdc0001147983 */ /* 0x000ee20000300800 */
[----:B-1----:R-:W-:-:S02]  /*77370*/  ISETP.LT.AND P2, PT, R9, R8, !P0 ;  /* 0x000000080900720c */ /* 0x002fc40004741270 */
[----:B------:R-:W4:Y:S08]  /*77380*/  LDC R9, c[0x0][0x22c] ;  /* 0x00008b00ff097b82 */ /* 0x000f300000000800 */
[----:B------:R-:W1:Y:S01]  /*77390*/  LDC R8, c[0x0][0x22c] ;  /* 0x00008b00ff087b82 */ /* 0x000e620000000800 */
[----:B--2---:R2:W-:Y:S07]  /*773a0*/  @P4 STG.E desc[UR60][R48.64], R12 ;  /* 0x0000000c30004986 */ /* 0x0045ee000c10193c */
[----:B--2---:R-:W3:Y:S01]  /*773b0*/  LDC R12, c[0x0][0x22c] ;  /* 0x00008b00ff0c7b82 */ /* 0x004ee20000000800 */
[----:B------:R-:W2:Y:S04]  /*773c0*/  LDL.LU.64 R48, [R1+0x2138] ;  /* 0x0021380001307983 */ /* 0x000ea80000300a00 */
[----:B------:R4:W-:Y:S04]  /*773d0*/  @P3 STG.E desc[UR60][R50.64], R21 ;  /* 0x0000001532003986 */ /* 0x0009e8000c10193c */
[----:B------:R1:W-:Y:S04]  /*773e0*/  @P2 STG.E desc[UR60][R22.64], R13 ;  /* 0x0000000d16002986 */ /* 0x0003e8000c10193c */
[----:B----4-:R-:W4:Y:S04]  /*773f0*/  LDL.LU.64 R50, [R1+0x2130] ;  /* 0x0021300001327983 */ /* 0x010f280000300a00 */
[----:B------:R-:W2:Y:S01]  /*77400*/  LDL.LU R21, [R1+0x1bc0] ;  /* 0x001bc00001157983 */ /* 0x000ea20000300800 */
[----:B---3--:R-:W-:Y:S01]  /*77410*/  ISETP.LT.AND P4, PT, R20, R12, !P0 ;  /* 0x0000000c1400720c */ /* 0x008fe20004781270 */
[----:B-1----:R-:W1:Y:S02]  /*77420*/  LDC R13, c[0x0][0x22c] ;  /* 0x00008b00ff0d7b82 */ /* 0x002e640000000800 */
[----:B------:R-:W3:Y:S04]  /*77430*/  LDL.LU R20, [R1+0x1bac] ;  /* 0x001bac0001147983 */ /* 0x000ee80000300800 */
[----:B------:R-:W4:Y:S01]  /*77440*/  LDL.LU.64 R22, [R1+0x2128] ;  /* 0x0021280001167983 */ /* 0x000f220000300a00 */
[----:B------:R-:W-:-:S02]  /*77450*/  ISETP.LT.AND P3, PT, R252, R0, !P0 ;  /* 0x00000000fc00720c */ /* 0x000fc40004761270 */
[----:B------:R-:W2:Y:S01]  /*77460*/  LDC R252, c[0x0][0x22c] ;  /* 0x00008b00fffc7b82 */ /* 0x000ea20000000800 */
[----:B------:R-:W-:-:S07]  /*77470*/  ISETP.LT.AND P5, PT, R11, R9, !P0 ;  /* 0x000000090b00720c */ /* 0x000fce00047a1270 */
[----:B------:R-:W1:Y:S08]  /*77480*/  LDC R11, c[0x0][0x22c] ;  /* 0x00008b00ff0b7b82 */ /* 0x000e700000000800 */
[----:B------:R-:W3:Y:S08]  /*77490*/  LDC R12, c[0x0][0x22c] ;  /* 0x00008b00ff0c7b82 */ /* 0x000ef00000000800 */
[----:B------:R-:W3:Y:S08]  /*774a0*/  LDC R9, c[0x0][0x22c] ;  /* 0x00008b00ff097b82 */ /* 0x000ef00000000800 */
[----:B------:R-:W3:Y:S01]  /*774b0*/  LDC R0, c[0x0][0x22c] ;  /* 0x00008b00ff007b82 */ /* 0x000ee20000000800 */
[----:B--2---:R-:W-:-:S02]  /*774c0*/  ISETP.LT.AND P2, PT, R21, R252, !P0 ;  /* 0x000000fc1500720c */ /* 0x004fc40004741270 */
[----:B------:R-:W2:Y:S04]  /*774d0*/  LDL.LU R252, [R1+0x1ba8] ;  /* 0x001ba80001fc7983 */ /* 0x000ea80000300800 */
[----:B------:R-:W2:Y:S04]  /*774e0*/  LDL.LU R21, [R1+0x1ba4] ;  /* 0x001ba40001157983 */ /* 0x000ea80000300800 */
[----:B----4-:R4:W-:Y:S04]  /*774f0*/  @P4 STG.E desc[UR60][R14.64], R22 ;  /* 0x000000160e004986 */ /* 0x0109e8000c10193c */
[----:B----4-:R-:W4:Y:S01]  /*77500*/  LDL.LU.64 R14, [R1+0x2120] ;  /* 0x00212000010e7983 */ /* 0x010f220000300a00 */
[----:B-1----:R-:W-:-:S02]  /*77510*/  ISETP.LT.AND P6, PT, R10, R11, !P0 ;  /* 0x0000000b0a00720c */ /* 0x002fc400047c1270 */
[----:B------:R-:W2:Y:S01]  /*77520*/  LDC R10, c[0x0][0x22c] ;  /* 0x00008b00ff0a7b82 */ /* 0x000ea20000000800 */
[----:B------:R-:W3:Y:S07]  /*77530*/  LDL.LU R22, [R1+0x1bb4] ;  /* 0x001bb40001167983 */ /* 0x000eee0000300800 */
[----:B------:R-:W1:Y:S01]  /*77540*/  LDC R11, c[0x0][0x22c] ;  /* 0x00008b00ff0b7b82 */ /* 0x000e620000000800 */
[----:B----4-:R4:W-:Y:S04]  /*77550*/  @P5 STG.E desc[UR60][R52.64], R14 ;  /* 0x0000000e34005986 */ /* 0x0109e8000c10193c */
[----:B------:R1:W-:Y:S04]  /*77560*/  @P6 STG.E desc[UR60][R24.64], R23 ;  /* 0x0000001718006986 */ /* 0x0003e8000c10193c */
[----:B----4-:R-:W4:Y:S04]  /*77570*/  LDL.LU.64 R52, [R1+0x2118] ;  /* 0x0021180001347983 */ /* 0x010f280000300a00 */
[----:B-1----:R-:W4:Y:S04]  /*77580*/  LDL.LU.64 R24, [R1+0x2110] ;  /* 0x0021100001187983 */ /* 0x002f280000300a00 */
[----:B------:R-:W4:Y:S04]  /*77590*/  LDL.LU R23, [R1+0x1bb8] ;  /* 0x001bb80001177983 */ /* 0x000f280000300800 */
[----:B------:R-:W4:Y:S04]  /*775a0*/  LDL.LU R14, [R1+0x1b9c] ;  /* 0x001b9c00010e7983 */ /* 0x000f280000300800 */
[----:B------:R1:W-:Y:S04]  /*775b0*/  @P3 STG.E desc[UR60][R28.64], R15 ;  /* 0x0000000f1c003986 */ /* 0x0003e8000c10193c */
[----:B-1----:R-:W4:Y:S01]  /*775c0*/  LDL.LU.64 R28, [R1+0x2108] ;  /* 0x00210800011c7983 */ /* 0x002f220000300a00 */
[----:B---3--:R-:W-:-:S02]  /*775d0*/  ISETP.LT.AND P3, PT, R22, R12, !P0 ;  /* 0x0000000c1600720c */ /* 0x008fc40004761270 */
[----:B------:R-:W-:Y:S01]  /*775e0*/  ISETP.LT.AND P6, PT, R20, R9, !P0 ;  /* 0x000000091400720c */ /* 0x000fe200047c1270 */
[----:B------:R-:W1:Y:S01]  /*775f0*/  LDC R12, c[0x0][0x22c] ;  /* 0x00008b00ff0c7b82 */ /* 0x000e620000000800 */
[----:B--2---:R-:W-:-:S07]  /*77600*/  ISETP.LT.AND P5, PT, R21, R10, !P0 ;  /* 0x0000000a1500720c */ /* 0x004fce00047a1270 */
[----:B------:R-:W2:Y:S08]  /*77610*/  LDC R10, c[0x0][0x22c] ;  /* 0x00008b00ff0a7b82 */ /* 0x000eb00000000800 */
[----:B------:R-:W3:Y:S01]  /*77620*/  LDC R9, c[0x0][0x22c] ;  /* 0x00008b00ff097b82 */ /* 0x000ee20000000800 */
[----:B----4-:R-:W-:-:S07]  /*77630*/  ISETP.LT.AND P4, PT, R23, R8, !P0 ;  /* 0x000000081700720c */ /* 0x010fce0004781270 */
[----:B------:R-:W4:Y:S01]  /*77640*/  LDC R8, c[0x0][0x22c] ;  /* 0x00008b00ff087b82 */ /* 0x000f220000000800 */
[----:B------:R1:W-:Y:S05]  /*77650*/  @P2 STG.E desc[UR60][R54.64], R28 ;  /* 0x0000001c36002986 */ /* 0x0003ea000c10193c */
[----:B------:R2:W-:Y:S04]  /*77660*/  @P4 STG.E desc[UR60][R26.64], R24 ;  /* 0x000000181a004986 */ /* 0x0005e8000c10193c */
[----:B-1----:R-:W3:Y:S04]  /*77670*/  LDL.LU.64 R54, [R1+0x2100] ;  /* 0x0021000001367983 */ /* 0x002ee80000300a00 */
[----:B------:R-:W4:Y:S04]  /*77680*/  LDL.LU R20, [R1+0x1b98] ;  /* 0x001b980001147983 */ /* 0x000f280000300800 */
[----:B------:R-:W3:Y:S04]  /*77690*/  LDL.LU R23, [R1+0x1b90] ;  /* 0x001b900001177983 */ /* 0x000ee80000300800 */
[----:B--2---:R-:W2:Y:S04]  /*776a0*/  LDL.LU.64 R26, [R1+0x20f8] ;  /* 0x0020f800011a7983 */ /* 0x004ea80000300a00 */
[----:B------:R-:W3:Y:S04]  /*776b0*/  LDL.LU R22, [R1+0x1b8c] ;  /* 0x001b8c0001167983 */ /* 0x000ee80000300800 */
[----:B------:R-:W3:Y:S04]  /*776c0*/  LDL.LU R21, [R1+0x1b88] ;  /* 0x001b880001157983 */ /* 0x000ee80000300800 */
[----:B------:R-:W3:Y:S04]  /*776d0*/  LDL.LU R15, [R1+0x1b84] ;  /* 0x001b8400010f7983 */ /* 0x000ee80000300800 */
[----:B------:R1:W-:Y:S04]  /*776e0*/  @P3 STG.E desc[UR60][R30.64], R29 ;  /* 0x0000001d1e003986 */ /* 0x0003e8000c10193c */
[----:B-1----:R-:W2:Y:S01]  /*776f0*/  LDL.LU.64 R30, [R1+0x20f0] ;  /* 0x0020f000011e7983 */ /* 0x002ea20000300a00 */
[----:B------:R-:W-:-:S02]  /*77700*/  ISETP.LT.AND P2, PT, R252, R11, !P0 ;  /* 0x0000000bfc00720c */ /* 0x000fc40004741270 */
[----:B------:R-:W-:Y:S01]  /*77710*/  ISETP.LT.AND P4, PT, R14, R0, !P0 ;  /* 0x000000000e00720c */ /* 0x000fe20004781270 */
[----:B------:R1:W-:Y:S01]  /*77720*/  @P6 STG.E desc[UR60][R40.64], R25 ;  /* 0x0000001928006986 */ /* 0x0003e2000c10193c */
[----:B------:R-:W3:Y:S08]  /*77730*/  LDC R11, c[0x0][0x22c] ;  /* 0x00008b00ff0b7b82 */ /* 0x000ef00000000800 */
[----:B------:R-:W3:Y:S01]  /*77740*/  LDC R0, c[0x0][0x22c] ;  /* 0x00008b00ff007b82 */ /* 0x000ee20000000800 */
[----:B-1----:R-:W3:Y:S04]  /*77750*/  LDL.LU.64 R40, [R1+0x20e8] ;  /* 0x0020e80001287983 */ /* 0x002ee80000300a00 */
[----:B------:R-:W3:Y:S01]  /*77760*/  LDL.LU R14, [R1+0x1b80] ;  /* 0x001b8000010e7983 */ /* 0x000ee20000300800 */
[----:B----4-:R-:W-:-:S02]  /*77770*/  ISETP.LT.AND P3, PT, R20, R13, !P0 ;  /* 0x0000000d1400720c */ /* 0x010fc40004761270 */
[----:B------:R-:W1:Y:S01]  /*77780*/  LDC R13, c[0x0][0x22c] ;  /* 0x00008b00ff0d7b82 */ /* 0x000e620000000800 */
[----:B--2---:R2:W-:Y:S04]  /*77790*/  @P2 STG.E desc[UR60][R42.64], R30 ;  /* 0x0000001e2a002986 */ /* 0x0045e8000c10193c */
[----:B------:R4:W-:Y:S04]  /*777a0*/  @P5 STG.E desc[UR60][R44.64], R26 ;  /* 0x0000001a2c005986 */ /* 0x0009e8000c10193c */
[----:B------:R1:W-:Y:S04]  /*777b0*/  @P4 STG.E desc[UR60][R36.64], R31 ;  /* 0x0000001f24004986 */ /* 0x0003e8000c10193c */
[----:B--2---:R-:W2:Y:S04]  /*777c0*/  LDL.LU.64 R42, [R1+0x20e0] ;  /* 0x0020e000012a7983 */ /* 0x004ea80000300a00 */
[----:B----4-:R-:W4:Y:S04]  /*777d0*/  LDL.LU.64 R44, [R1+0x20d8] ;  /* 0x0020d800012c7983 */ /* 0x010f280000300a00 */
[----:B------:R-:W2:Y:S04]  /*777e0*/  LDL.LU R20, [R1+0x1b70] ;  /* 0x001b700001147983 */ /* 0x000ea80000300800 */
[----:B-1----:R-:W4:Y:S04]  /*777f0*/  LDL.LU.64 R36, [R1+0x20d0] ;  /* 0x0020d00001247983 */ /* 0x002f280000300a00 */
[----:B------:R1:W-:Y:S04]  /*77800*/  @P3 STG.E desc[UR60][R32.64], R27 ;  /* 0x0000001b20003986 */ /* 0x0003e8000c10193c */
[----:B-1----:R-:W2:Y:S01]  /*77810*/  LDL.LU.64 R32, [R1+0x20c8] ;  /* 0x0020c80001207983 */ /* 0x002ea20000300a00 */
[----:B---3--:R-:W-:-:S02]  /*77820*/  ISETP.LT.AND P2, PT, R23, R8, !P0 ;  /* 0x000000081700720c */ /* 0x008fc40004741270 */
[----:B------:R-:W-:Y:S01]  /*77830*/  ISETP.LT.AND P4, PT, R22, R12, !P0 ;  /* 0x0000000c1600720c */ /* 0x000fe20004781270 */
[----:B------:R-:W1:Y:S01]  /*77840*/  LDC R8, c[0x0][0x22c] ;  /* 0x00008b00ff087b82 */ /* 0x000e620000000800 */
[----:B------:R-:W-:Y:S02]  /*77850*/  ISETP.LT.AND P6, PT, R15, R11, !P0 ;  /* 0x0000000b0f00720c */ /* 0x000fe400047c1270 */
[----:B------:R-:W3:Y:S01]  /*77860*/  LDL.LU R15, [R1+0x1b6c] ;  /* 0x001b6c00010f7983 */ /* 0x000ee20000300800 */
[----:B------:R-:W-:Y:S02]  /*77870*/  ISETP.LT.AND P3, PT, R14, R10, !P0 ;  /* 0x0000000a0e00720c */ /* 0x000fe40004761270 */
[----:B------:R-:W-:Y:S02]  /*77880*/  ISETP.LT.AND P5, PT, R21, R9, !P0 ;  /* 0x000000091500720c */ /* 0x000fe400047a1270 */
[----:B------:R-:W1:Y:S08]  /*77890*/  LDC R9, c[0x0][0x22c] ;  /* 0x00008b00ff097b82 */ /* 0x000e700000000800 */
[----:B------:R-:W1:Y:S08]  /*778a0*/  LDC R11, c[0x0][0x22c] ;  /* 0x00008b00ff0b7b82 */ /* 0x000e700000000800 */
[----:B------:R-:W1:Y:S08]  /*778b0*/  LDC R12, c[0x0][0x22c] ;  /* 0x00008b00ff0c7b82 */ /* 0x000e700000000800 */
[----:B------:R-:W1:Y:S01]  /*778c0*/  LDC R10, c[0x0][0x22c] ;  /* 0x00008b00ff0a7b82 */ /* 0x000e620000000800 */
[----:B----4-:R4:W-:Y:S01]  /*778d0*/  @P2 STG.E desc[UR60][R46.64], R36 ;  /* 0x000000242e002986 */ /* 0x0109e2000c10193c */
[----:B--2---:R-:W-:-:S06]  /*778e0*/  ISETP.LT.AND P2, PT, R20, R0, !P0 ;  /* 0x000000001400720c */ /* 0x004fcc0004741270 */
[----:B------:R-:W2:Y:S01]  /*778f0*/  LDC R0, c[0x0][0x22c] ;  /* 0x00008b00ff007b82 */ /* 0x000ea20000000800 */
[----:B----4-:R-:W4:Y:S04]  /*77900*/  LDL.LU.64 R46, [R1+0x20c0] ;  /* 0x0020c000012e7983 */ /* 0x010f280000300a00 */
[----:B------:R-:W2:Y:S04]  /*77910*/  LDL.LU R14, [R1+0x1b68] ;  /* 0x001b6800010e7983 */ /* 0x000ea80000300800 */
[----:B------:R-:W1:Y:S04]  /*77920*/  LDL.LU R21, [R1+0x1b60] ;  /* 0x001b600001157983 */ /* 0x000e680000300800 */
[----:B------:R-:W4:Y:S04]  /*77930*/  LDL.LU R26, [R1+0x1b5c] ;  /* 0x001b5c00011a7983 */ /* 0x000f280000300800 */
[----:B------:R-:W2:Y:S04]  /*77940*/  LDL.LU R20, [R1+0x1b58] ;  /* 0x001b580001147983 */ /* 0x000ea80000300800 */
[----:B------:R3:W-:Y:S04]  /*77950*/  @P4 STG.E desc[UR60][R38.64], R32 ;  /* 0x0000002026004986 */ /* 0x0007e8000c10193c */
[----:B---3--:R-:W3:Y:S04]  /*77960*/  LDL.LU.64 R38, [R1+0x20b8] ;  /* 0x0020b80001267983 */ /* 0x008ee80000300a00 */
[----:B------:R-:W4:Y:S04]  /*77970*/  LDL.LU R25, [R1+0x1b54] ;  /* 0x001b540001197983 */ /* 0x000f280000300800 */
[----:B------:R-:W4:Y:S04]  /*77980*/  LDL.LU R24, [R1+0x1b4c] ;  /* 0x001b4c0001187983 */ /* 0x000f280000300800 */
[----:B------:R1:W-:Y:S04]  /*77990*/  @P5 STG.E desc[UR60][R34.64], R37 ;  /* 0x0000002522005986 */ /* 0x0003e8000c10193c */
[----:B-1----:R-:W4:Y:S01]  /*779a0*/  LDL.LU.64 R34, [R1+0x20b0] ;  /* 0x0020b00001227983 */ /* 0x002f220000300a00 */
[----:B------:R-:W-:-:S03]  /*779b0*/  ISETP.LT.AND P4, PT, R15, R13, !P0 ;  /* 0x0000000d0f00720c */ /* 0x000fc60004781270 */
[----:B------:R-:W4:Y:S04]  /*779c0*/  LDL.LU R23, [R1+0x1b44] ;  /* 0x001b440001177983 */ /* 0x000f280000300800 */
[----:B------:R-:W-:Y:S04]  /*779d0*/  @P6 STG.E desc[UR60][R250.64], R33 ;  /* 0x00000021fa006986 */ /* 0x000fe8000c10193c */
[----:B------:R-:W4:Y:S04]  /*779e0*/  LDL.LU R22, [R1+0x1b40] ;  /* 0x001b400001167983 */ /* 0x000f280000300800 */
[----:B------:R-:W4:Y:S01]  /*779f0*/  LDL.LU R15, [R1+0x1b34] ;  /* 0x001b3400010f7983 */ /* 0x000f220000300800 */
[----:B------:R-:W-:-:S02]  /*77a00*/  ISETP.LT.AND P6, PT, R21, R9, !P0 ;  /* 0x000000091500720c */ /* 0x000fc400047c1270 */
[----:B------:R-:W1:Y:S01]  /*77a10*/  LDC R9, c[0x0][0x22c] ;  /* 0x00008b00ff097b82 */ /* 0x000e620000000800 */
[----:B--2---:R-:W-:Y:S01]  /*77a20*/  ISETP.LT.AND P5, PT, R20, R11, !P0 ;  /* 0x0000000b1400720c */ /* 0x004fe200047a1270 */
[----:B---3--:R2:W-:Y:S01]  /*77a30*/  @P3 STG.E desc[UR60][R4.64], R38 ;  /* 0x0000002604003986 */ /* 0x0085e2000c10193c */
[----:B------:R-:W-:-:S05]  /*77a40*/  ISETP.LT.AND P3, PT, R14, R8, !P0 ;  /* 0x000000080e00720c */ /* 0x000fca0004761270 */
[----:B------:R-:W3:Y:S01]  /*77a50*/  LDC R8, c[0x0][0x22c] ;  /* 0x00008b00ff087b82 */ /* 0x000ee20000000800 */
[----:B------:R-:W3:Y:S04]  /*77a60*/  LDL.LU R14, [R1+0x1b30] ;  /* 0x001b3000010e7983 */ /* 0x000ee80000300800 */
[----:B------:R-:W3:Y:S04]  /*77a70*/  LDL.LU R21, [R1+0x1b2c] ;  /* 0x001b2c0001157983 */ /* 0x000ee80000300800 */
[----:B------:R-:W3:Y:S01]  /*77a80*/  LDL.LU R20, [R1+0x1b28] ;  /* 0x001b280001147983 */ /* 0x000ee20000300800 */
[----:B--2---:R-:W2:Y:S03]  /*77a90*/  LDC R4, c[0x0][0x22c] ;  /* 0x00008b00ff047b82 */ /* 0x004ea60000000800 */
[----:B------:R-:W2:Y:S05]  /*77aa0*/  LDL.LU R13, [R1+0x1b24] ;  /* 0x001b2400010d7983 */ /* 0x000eaa0000300800 */
[----:B------:R-:W2:Y:S01]  /*77ab0*/  LDC R5, c[0x0][0x22c] ;  /* 0x00008b00ff057b82 */ /* 0x000ea20000000800 */
[----:B----4-:R4:W-:Y:S01]  /*77ac0*/  @P2 STG.E desc[UR60][R6.64], R34 ;  /* 0x0000002206002986 */ /* 0x0109e2000c10193c */
[----:B------:R-:W-:-:S03]  /*77ad0*/  ISETP.LT.AND P2, PT, R26, R12, !P0 ;  /* 0x0000000c1a00720c */ /* 0x000fc60004741270 */
[----:B------:R-:W-:Y:S04]  /*77ae0*/  @P4 STG.E desc[UR60][R16.64], R39 ;  /* 0x0000002710004986 */ /* 0x000fe8000c10193c */
[----:B------:R1:W-:Y:S01]  /*77af0*/  @P3 STG.E desc[UR60][R18.64], R35 ;  /* 0x0000002312003986 */ /* 0x0003e2000c10193c */
[----:B----4-:R-:W4:Y:S03]  /*77b00*/  LDC R7, c[0x0][0x22c] ;  /* 0x00008b00ff077b82 */ /* 0x010f260000000800 */
[----:B-1----:R-:W2:Y:S05]  /*77b10*/  LDL.LU R18, [R1+0x1b18] ;  /* 0x001b180001127983 */ /* 0x002eaa0000300800 */
[----:B------:R-:W1:Y:S01]  /*77b20*/  LDC R6, c[0x0][0x22c] ;  /* 0x00008b00ff067b82 */ /* 0x000e620000000800 */
[----:B------:R-:W2:Y:S04]  /*77b30*/  LDL.LU R17, [R1+0x1b14] ;  /* 0x001b140001117983 */ /* 0x000ea80000300800 */
[----:B------:R-:W2:Y:S01]  /*77b40*/  LDL.LU R12, [R1+0x1b0c] ;  /* 0x001b0c00010c7983 */ /* 0x000ea20000300800 */
[----:B------:R-:W-:-:S02]  /*77b50*/  ISETP.LT.AND P4, PT, R25, R0, !P0 ;  /* 0x000000001900720c */ /* 0x000fc40004781270 */
[----:B------:R-:W-:Y:S01]  /*77b60*/  ISETP.LT.AND P3, PT, R24, R10, !P0 ;  /* 0x0000000a1800720c */ /* 0x000fe20004761270 */
[----:B------:R-:W2:Y:S01]  /*77b70*/  LDC R0, c[0x0][0x22c] ;  /* 0x00008b00ff007b82 */ /* 0x000ea20000000800 */
[----:B------:R-:W-:Y:S04]  /*77b80*/  @P6 STG.E desc[UR60][R64.64], R44 ;  /* 0x0000002c40006986 */ /* 0x000fe8000c10193c */
[----:B------:R-:W-:Y:S01]  /*77b90*/  @P2 STG.E desc[UR60][R66.64], R40 ;  /* 0x0000002842002986 */ /* 0x000fe2000c10193c */
[----:B---3--:R-:W-:Y:S02]  /*77ba0*/  ISETP.LT.AND P2, PT, R23, R8, !P0 ;  /* 0x000000081700720c */ /* 0x008fe40004741270 */
[----:B------:R-:W3:Y:S01]  /*77bb0*/  LDC R8, c[0x0][0x22c] ;  /* 0x00008b00ff087b82 */ /* 0x000ee20000000800 */
[----:B------:R-:W-:Y:S01]  /*77bc0*/  @P5 STG.E desc[UR60][R68.64], R45 ;  /* 0x0000002d44005986 */ /* 0x000fe2000c10193c */
[----:B----4-:R-:W-:-:S03]  /*77bd0*/  ISETP.LT.AND P6, PT, R15, R7, !P0 ;  /* 0x000000070f00720c */ /* 0x010fc600047c1270 */
[----:B------:R-:W-:Y:S03]  /*77be0*/  @P4 STG.E desc[UR60][R70.64], R41 ;  /* 0x0000002946004986 */ /* 0x000fe6000c10193c */
[----:B------:R-:W4:Y:S01]  /*77bf0*/  LDC R7, c[0x0][0x22c] ;  /* 0x00008b00ff077b82 */ /* 0x000f220000000800 */
[----:B------:R-:W-:Y:S04]  /*77c00*/  @P3 STG.E desc[UR60][R72.64], R46 ;  /* 0x0000002e48003986 */ /* 0x000fe8000c10193c */
[----:B------:R-:W4:Y:S01]  /*77c10*/  LDL.LU R15, [R1+0x1b08] ;  /* 0x001b0800010f7983 */ /* 0x000f220000300800 */
[----:B------:R-:W-:Y:S02]  /*77c20*/  ISETP.LT.AND P4, PT, R22, R9, !P0 ;  /* 0x000000091600720c */ /* 0x000fe40004781270 */
[----:B------:R-:W4:Y:S01]  /*77c30*/  LDC R9, c[0x0][0x22c] ;  /* 0x00008b00ff097b82 */ /* 0x000f220000000800 */
[----:B------:R-:W-:Y:S10]  /*77c40*/  @P2 STG.E desc[UR60][R74.64], R42 ;  /* 0x0000002a4a002986 */ /* 0x000ff4000c10193c */
[----:B------:R-:W-:Y:S04]  /*77c50*/  @P4 STG.E desc[UR60][R76.64], R47 ;  /* 0x0000002f4c004986 */ /* 0x000fe8000c10193c */
[----:B------:R-:W-:Y:S01]  /*77c60*/  @P6 STG.E desc[UR60][R78.64], R43 ;  /* 0x0000002b4e006986 */ /* 0x000fe2000c10193c */
[----:B-1----:R-:W-:-:S03]  /*77c70*/  ISETP.LT.AND P3, PT, R14, R6, !P0 ;  /* 0x000000060e00720c */ /* 0x002fc60004761270 */
[----:B------:R-:W4:Y:S01]  /*77c80*/  LDL.LU R14, [R1+0x1b04] ;  /* 0x001b0400010e7983 */ /* 0x000f220000300800 */
[----:B------:R-:W1:Y:S01]  /*77c90*/  LDC R6, c[0x0][0x22c] ;  /* 0x00008b00ff067b82 */ /* 0x000e620000000800 */
[----:B--2---:R-:W-:Y:S02]  /*77ca0*/  ISETP.LT.AND P5, PT, R21, R4, !P0 ;  /* 0x000000041500720c */ /* 0x004fe400047a1270 */
[----:B------:R-:W2:Y:S01]  /*77cb0*/  LDL.LU R11, [R1+0x1afc] ;  /* 0x001afc00010b7983 */ /* 0x000ea20000300800 */
[----:B------:R-:W-:-:S03]  /*77cc0*/  ISETP.LT.AND P2, PT, R20, R0, !P0 ;  /* 0x000000001400720c */ /* 0x000fc60004741270 */
[----:B------:R-:W2:Y:S01]  /*77cd0*/  LDL.LU R10, [R1+0x1af8] ;  /* 0x001af800010a7983 */ /* 0x000ea20000300800 */
[----:B------:R-:W1:Y:S01]  /*77ce0*/  LDC R4, c[0x0][0x22c] ;  /* 0x00008b00ff047b82 */ /* 0x000e620000000800 */
[----:B------:R-:W-:Y:S02]  /*77cf0*/  ISETP.LT.AND P4, PT, R13, R5, !P0 ;  /* 0x000000050d00720c */ /* 0x000fe40004781270 */
[----:B------:R-:W2:Y:S04]  /*77d00*/  LDL.LU R16, [R1+0x1af0] ;  /* 0x001af00001107983 */ /* 0x000ea80000300800 */
[----:B------:R-:W-:Y:S01]  /*77d10*/  @P3 STG.E desc[UR60][R80.64], R52 ;  /* 0x0000003450003986 */ /* 0x000fe2000c10193c */
[----:B------:R-:W2:Y:S03]  /*77d20*/  LDC R0, c[0x0][0x22c] ;  /* 0x00008b00ff007b82 */ /* 0x000ea60000000800 */
[----:B------:R-:W2:Y:S04]  /*77d30*/  LDL.LU R13, [R1+0x1ae8] ;  /* 0x001ae800010d7983 */ /* 0x000ea80000300800 */
[----:B------:R-:W-:Y:S01]  /*77d40*/  @P5 STG.E desc[UR60][R82.64], R48 ;  /* 0x0000003052005986 */ /* 0x000fe2000c10193c */
[----:B------:R-:W2:Y:S03]  /*77d50*/  LDC R5, c[0x0][0x22c] ;  /* 0x00008b00ff057b82 */ /* 0x000ea60000000800 */
[----:B------:R-:W-:Y:S01]  /*77d60*/  @P2 STG.E desc[UR60][R84.64], R53 ;  /* 0x0000003554002986 */ /* 0x000fe2000c10193c */
[----:B---3--:R-:W-:-:S03]  /*77d70*/  ISETP.LT.AND P3, PT, R18, R8, !P0 ;  /* 0x000000081200720c */ /* 0x008fc60004761270 */
[----:B------:R-:W3:Y:S01]  /*77d80*/  LDL.LU R18, [R1+0x1ae4] ;  /* 0x001ae40001127983 */ /* 0x000ee20000300800 */
[----:B------:R-:W2:Y:S01]  /*77d90*/  LDC R8, c[0x0][0x22c] ;  /* 0x00008b00ff087b82 */ /* 0x000ea20000000800 */
[----:B----4-:R-:W-:Y:S02]  /*77da0*/  ISETP.LT.AND P6, PT, R17, R7, !P0 ;  /* 0x000000071100720c */ /* 0x010fe400047c1270 */
[----:B------:R-:W4:Y:S01]  /*77db0*/  LDL.LU R17, [R1+0x1adc] ;  /* 0x001adc0001117983 */ /* 0x000f220000300800 */
[----:B-1----:R-:W-:-:S03]  /*77dc0*/  ISETP.LT.AND P2, PT, R12, R6, !P0 ;  /* 0x000000060c00720c */ /* 0x002fc60004741270 */
[----:B------:R-:W3:Y:S01]  /*77dd0*/  LDL.LU R12, [R1+0x1ad8] ;  /* 0x001ad800010c7983 */ /* 0x000ee20000300800 */
[----:B------:R-:W1:Y:S03]  /*77de0*/  LDC R7, c[0x0][0x22c] ;  /* 0x00008b00ff077b82 */ /* 0x000e660000000800 */
[----:B------:R-:W-:Y:S04]  /*77df0*/  @P4 STG.E desc[UR60][R86.64], R49 ;  /* 0x0000003156004986 */ /* 0x000fe8000c10193c */
[----:B------:R-:W-:Y:S01]  /*77e00*/  @P3 STG.E desc[UR60][R88.64], R54 ;  /* 0x0000003658003986 */ /* 0x000fe2000c10193c */
[----:B------:R-:W4:Y:S03]  /*77e10*/  LDC R6, c[0x0][0x22c] ;  /* 0x00008b00ff067b82 */ /* 0x000f260000000800 */
[----:B------:R-:W-:Y:S01]  /*77e20*/  @P6 STG.E desc[UR60][R90.64], R50 ;  /* 0x000000325a006986 */ /* 0x000fe2000c10193c */
[----:B------:R-:W-:-:S03]  /*77e30*/  ISETP.LT.AND P5, PT, R15, R4, !P0 ;  /* 0x000000040f00720c */ /* 0x000fc600047a1270 */
[----:B------:R-:W4:Y:S01]  /*77e40*/  LDL.LU R15, [R1+0x1ad0] ;  /* 0x001ad000010f7983 */ /* 0x000f220000300800 */
[----:B------:R-:W3:Y:S03]  /*77e50*/  LDC R4, c[0x0][0x22c] ;  /* 0x00008b00ff047b82 */ /* 0x000ee60000000800 */
[----:B------:R-:W-:Y:S06]  /*77e60*/  @P2 STG.E desc[UR60][R92.64], R55 ;  /* 0x000000375c002986 */ /* 0x000fec000c10193c */
[----:B------:R-:W-:Y:S01]  /*77e70*/  @P5 STG.E desc[UR60][R94.64], R51 ;  /* 0x000000335e005986 */ /* 0x000fe2000c10193c */
[----:B--2---:R-:W-:-:S02]  /*77e80*/  ISETP.LT.AND P4, PT, R14, R0, !P0 ;  /* 0x000000000e00720c */ /* 0x004fc40004781270 */
[----:B------:R-:W3:Y:S01]  /*77e90*/  LDC R0, c[0x0][0x22c] ;  /* 0x00008b00ff007b82 */ /* 0x000ee20000000800 */
[----:B------:R-:W-:Y:S02]  /*77ea0*/  ISETP.LT.AND P3, PT, R11, R5, !P0 ;  /* 0x000000050b00720c */ /* 0x000fe40004761270 */
[----:B------:R-:W2:Y:S01]  /*77eb0*/  LDL.LU R11, [R1+0x1acc] ;  /* 0x001acc00010b7983 */ /* 0x000ea20000300800 */
[----:B------:R-:W-:-:S03]  /*77ec0*/  ISETP.LT.AND P2, PT, R10, R8, !P0 ;  /* 0x000000080a00720c */ /* 0x000fc60004741270 */
[----:B------:R-:W2:Y:S01]  /*77ed0*/  LDL.LU R14, [R1+0x1ac8] ;  /* 0x001ac800010e7983 */ /* 0x000ea20000300800 */
[----:B------:R-:W4:Y:S03]  /*77ee0*/  LDC R5, c[0x0][0x22c] ;  /* 0x00008b00ff057b82 */ /* 0x000f260000000800 */
[----:B------:R-:W-:Y:S01]  /*77ef0*/  @P4 STG.E desc[UR60][R96.64], R60 ;  /* 0x0000003c60004986 */ /* 0x000fe2000c10193c */
[----:B-1----:R-:W-:-:S03]  /*77f00*/  ISETP.LT.AND P4, PT, R16, R7, !P0 ;  /* 0x000000071000720c */ /* 0x002fc60004781270 */
[----:B------:R-:W2:Y:S01]  /*77f10*/  LDL.LU R10, [R1+0x1abc] ;  /* 0x001abc00010a7983 */ /* 0x000ea20000300800 */
[----:B------:R-:W2:Y:S01]  /*77f20*/  LDC R8, c[0x0][0x22c] ;  /* 0x00008b00ff087b82 */ /* 0x000ea20000000800 */
[----:B------:R-:W-:Y:S02]  /*77f30*/  ISETP.LT.AND P6, PT, R13, R9, !P0 ;  /* 0x000000090d00720c */ /* 0x000fe400047c1270 */
[----:B------:R-:W-:Y:S04]  /*77f40*/  @P3 STG.E desc[UR60][R98.64], R56 ;  /* 0x0000003862003986 */ /* 0x000fe8000c10193c */
[----:B------:R-:W2:Y:S01]  /*77f50*/  LDL.LU R16, [R1+0x1ab8] ;  /* 0x001ab80001107983 */ /* 0x000ea20000300800 */
[----:B------:R-:W1:Y:S03]  /*77f60*/  LDC R7, c[0x0][0x22c] ;  /* 0x00008b00ff077b82 */ /* 0x000e660000000800 */
[----:B------:R-:W-:Y:S04]  /*77f70*/  @P2 STG.E desc[UR60][R100.64], R61 ;  /* 0x0000003d64002986 */ /* 0x000fe8000c10193c */
[----:B------:R-:W2:Y:S01]  /*77f80*/  LDL.LU R13, [R1+0x1ab4] ;  /* 0x001ab400010d7983 */ /* 0x000ea20000300800 */
[----:B------:R-:W1:Y:S01]  /*77f90*/  LDC R9, c[0x0][0x22c] ;  /* 0x00008b00ff097b82 */ /* 0x000e620000000800 */
[----:B---3--:R-:W-:-:S02]  /*77fa0*/  ISETP.LT.AND P2, PT, R12, R0, !P0 ;  /* 0x000000000c00720c */ /* 0x008fc40004741270 */
[----:B------:R-:W3:Y:S01]  /*77fb0*/  LDL.LU R12, [R1+0x1aac] ;  /* 0x001aac00010c7983 */ /* 0x000ee20000300800 */
[----:B------:R-:W-:-:S04]  /*77fc0*/  ISETP.LT.AND P3, PT, R18, R4, !P0 ;  /* 0x000000041200720c */ /* 0x000fc80004761270 */
[----:B------:R-:W1:Y:S01]  /*77fd0*/  LDC R0, c[0x0][0x22c] ;  /* 0x00008b00ff007b82 */ /* 0x000e620000000800 */
[----:B------:R-:W-:Y:S04]  /*77fe0*/  @P4 STG.E desc[UR60][R102.64], R57 ;  /* 0x0000003966004986 */ /* 0x000fe8000c10193c */
[----:B------:R-:W3:Y:S01]  /*77ff0*/  LDL.LU R19, [R1+0x1aa8] ;  /* 0x001aa80001137983 */ /* 0x000ee20000300800 */
[----:B----4-:R-:W-:Y:S02]  /*78000*/  ISETP.LT.AND P5, PT, R17, R6, !P0 ;  /* 0x000000061100720c */ /* 0x010fe400047a1270 */
[----:B------:R-:W4:Y:S01]  /*78010*/  LDC R4, c[0x0][0x22c] ;  /* 0x00008b00ff047b82 */ /* 0x000f220000000800 */
[----:B------:R-:W-:Y:S01]  /*78020*/  @P6 STG.E desc[UR60][R104.64], R62 ;  /* 0x0000003e68006986 */ /* 0x000fe2000c10193c */
[----:B------:R-:W-:-:S06]  /*78030*/  ISETP.LT.AND P4, PT, R15, R5, !P0 ;  /* 0x000000050f00720c */ /* 0x000fcc0004781270 */
[----:B------:R-:W3:Y:S01]  /*78040*/  LDC R6, c[0x0][0x22c] ;  /* 0x00008b00ff067b82 */ /* 0x000ee20000000800 */
[----:B------:R-:W3:Y:S07]  /*78050*/  LDL.LU R15, [R1+0x1aa4] ;  /* 0x001aa400010f7983 */ /* 0x000eee0000300800 */
[----:B------:R-:W3:Y:S01]  /*78060*/  LDC R5, c[0x0][0x22c] ;  /* 0x00008b00ff057b82 */ /* 0x000ee20000000800 */
[----:B------:R-:W-:Y:S04]  /*78070*/  @P3 STG.E desc[UR60][R106.64], R58 ;  /* 0x0000003a6a003986 */ /* 0x000fe8000c10193c */
[----:B------:R-:W-:Y:S04]  /*78080*/  @P5 STG.E desc[UR60][R108.64], R63 ;  /* 0x0000003f6c005986 */ /* 0x000fe8000c10193c */
[----:B------:R-:W-:Y:S04]  /*78090*/  @P2 STG.E desc[UR60][R110.64], R59 ;  /* 0x0000003b6e002986 */ /* 0x000fe8000c10193c */
[----:B------:R-:W-:Y:S01]  /*780a0*/  @P4 STG.E desc[UR60][R112.64], R124 ;  /* 0x0000007c70004986 */ /* 0x000fe2000c10193c */
[----:B--2---:R-:W-:-:S03]  /*780b0*/  ISETP.LT.AND P3, PT, R11, R8, !P0 ;  /* 0x000000080b00720c */ /* 0x004fc60004761270 */
[----:B------:R-:W2:Y:S01]  /*780c0*/  LDL.LU R11, [R1+0x1aa0] ;  /* 0x001aa000010b7983 */ /* 0x000ea20000300800 */
[----:B------:R-:W2:Y:S01]  /*780d0*/  LDC R8, c[0x0][0x22c] ;  /* 0x00008b00ff087b82 */ /* 0x000ea20000000800 */
[----:B-1----:R-:W-:Y:S02]  /*780e0*/  ISETP.LT.AND P6, PT, R14, R7, !P0 ;  /* 0x000000070e00720c */ /* 0x002fe400047c1270 */
[----:B------:R-:W2:Y:S04]  /*780f0*/  LDL.LU R18, [R1+0x1a94] ;  /* 0x001a940001127983 */ /* 0x000ea80000300800 */
[----:B------:R-:W2:Y:S01]  /*78100*/  LDL.LU R14, [R1+0x1a8c] ;  /* 0x001a8c00010e7983 */ /* 0x000ea20000300800 */
[----:B------:R-:W1:Y:S01]  /*78110*/  LDC R7, c[0x0][0x22c] ;  /* 0x00008b00ff077b82 */ /* 0x000e620000000800 */
[----:B------:R-:W-:-:S02]  /*78120*/  ISETP.LT.AND P2, PT, R10, R9, !P0 ;  /* 0x000000090a00720c */ /* 0x000fc40004741270 */
[----:B------:R-:W2:Y:S04]  /*78130*/  LDL.LU R10, [R1+0x1a88] ;  /* 0x001a8800010a7983 */ /* 0x000ea80000300800 */
[----:B------:R-:W2:Y:S01]  /*78140*/  LDL.LU R17, [R1+0x1a84] ;  /* 0x001a840001117983 */ /* 0x000ea20000300800 */
[----:B------:R-:W2:Y:S03]  /*78150*/  LDC R9, c[0x0][0x22c] ;  /* 0x00008b00ff097b82 */ /* 0x000ea60000000800 */
[----:B------:R-:W-:Y:S01]  /*78160*/  @P3 STG.E desc[UR60][R114.64], R120 ;  /* 0x0000007872003986 */ /* 0x000fe2000c10193c */
[----:B------:R-:W-:-:S03]  /*78170*/  ISETP.LT.AND P4, PT, R13, R0, !P0 ;  /* 0x000000000d00720c */ /* 0x000fc60004781270 */
[----:B------:R-:W2:Y:S01]  /*78180*/  LDL.LU R13, [R1+0x1a80] ;  /* 0x001a8000010d7983 */ /* 0x000ea20000300800 */
[----:B----4-:R-:W-:Y:S01]  /*78190*/  ISETP.LT.AND P5, PT, R16, R4, !P0 ;  /* 0x000000041000720c */ /* 0x010fe200047a1270 */
[----:B------:R-:W4:Y:S08]  /*781a0*/  LDC R0, c[0x0][0x22c] ;  /* 0x00008b00ff007b82 */ /* 0x000f300000000800 */
[----:B------:R-:W4:Y:S01]  /*781b0*/  LDC R4, c[0x0][0x22c] ;  /* 0x00008b00ff047b82 */ /* 0x000f220000000800 */
[----:B---3--:R-:W-:-:S02]  /*781c0*/  ISETP.LT.AND P3, PT, R12, R5, !P0 ;  /* 0x000000050c00720c */ /* 0x008fc40004761270 */
[----:B------:R-:W3:Y:S05]  /*781d0*/  LDL.LU R12, [R1+0x1a78] ;  /* 0x001a7800010c7983 */ /* 0x000eea0000300800 */
[----:B------:R-:W4:Y:S01]  /*781e0*/  LDC R5, c[0x0][0x22c] ;  /* 0x00008b00ff057b82 */ /* 0x000f220000000800 */
[----:B------:R-:W-:Y:S04]  /*781f0*/  @P6 STG.E desc[UR60][R116.64], R125 ;  /* 0x0000007d74006986 */ /* 0x000fe8000c10193c */
[----:B------:R-:W-:Y:S01]  /*78200*/  @P2 STG.E desc[UR60][R118.64], R121 ;  /* 0x0000007976002986 */ /* 0x000fe2000c10193c */
[----:B------:R-:W-:-:S02]  /*78210*/  ISETP.LT.AND P2, PT, R19, R6, !P0 ;  /* 0x000000061300720c */ /* 0x000fc40004741270 */
[----:B------:R-:W4:Y:S01]  /*78220*/  LDC R6, c[0x0][0x22c] ;  /* 0x00008b00ff067b82 */ /* 0x000f220000000800 */
[----:B------:R-:W-:Y:S04]  /*78230*/  @P5 STG.E desc[UR60][R148.64], R126 ;  /* 0x0000007e94005986 */ /* 0x000fe8000c10193c */
[----:B------:R-:W3:Y:S01]  /*78240*/  LDL.LU R16, [R1+0x1a74] ;  /* 0x001a740001107983 */ /* 0x000ee20000300800 */
[----:B-1----:R-:W-:-:S03]  /*78250*/  ISETP.LT.AND P5, PT, R15, R7, !P0 ;  /* 0x000000070f00720c */ /* 0x002fc600047a1270 */
[----:B------:R-:W3:Y:S01]  /*78260*/  LDL.LU R15, [R1+0x1a70] ;  /* 0x001a7000010f7983 */ /* 0x000ee20000300800 */
[----:B------:R-:W3:Y:S03]  /*78270*/  LDC R7, c[0x0][0x22c] ;  /* 0x00008b00ff077b82 */ /* 0x000ee60000000800 */
[----:B------:R-:W-:Y:S04]  /*78280*/  @P4 STG.E desc[UR60][R150.64], R122 ;  /* 0x0000007a96004986 */ /* 0x000fe8000c10193c */
[----:B------:R-:W-:Y:S04]  /*78290*/  @P3 STG.E desc[UR60][R168.64], R127 ;  /* 0x0000007fa8003986 */ /* 0x000fe8000c10193c */
[----:B------:R-:W-:Y:S04]  /*782a0*/  @P2 STG.E desc[UR60][R170.64], R123 ;  /* 0x0000007baa002986 */ /* 0x000fe8000c10193c */
[----:B------:R-:W-:Y:S01]  /*782b0*/  @P5 STG.E desc[UR60][R172.64], R132 ;  /* 0x00000084ac005986 */ /* 0x000fe2000c10193c */
[----:B--2---:R-:W-:-:S03]  /*782c0*/  ISETP.LT.AND P6, PT, R11, R8, !P0 ;  /* 0x000000080b00720c */ /* 0x004fc600047c1270 */
[----:B------:R-:W2:Y:S01]  /*782d0*/  LDL.LU R11, [R1+0x1a68] ;  /* 0x001a6800010b7983 */ /* 0x000ea20000300800 */
[----:B------:R-:W1:Y:S01]  /*782e0*/  LDC R8, c[0x0][0x22c] ;  /* 0x00008b00ff087b82 */ /* 0x000e620000000800 */
[----:B----4-:R-:W-:Y:S02]  /*782f0*/  ISETP.LT.AND P3, PT, R18, R4, !P0 ;  /* 0x000000041200720c */ /* 0x010fe40004761270 */
[----:B------:R-:W-:Y:S02]  /*78300*/  ISETP.LT.AND P4, PT, R14, R9, !P0 ;  /* 0x000000090e00720c */ /* 0x000fe40004781270 */
[----:B------:R-:W4:Y:S03]  /*78310*/  LDL.LU R14, [R1+0x1a64] ;  /* 0x001a6400010e7983 */ /* 0x000f260000300800 */
[----:B------:R-:W1:Y:S01]  /*78320*/  LDC R4, c[0x0][0x22c] ;  /* 0x00008b00ff047b82 */ /* 0x000e620000000800 */
[----:B------:R-:W-:Y:S01]  /*78330*/  ISETP.LT.AND P2, PT, R10, R0, !P0 ;  /* 0x000000000a00720c */ /* 0x000fe20004741270 */
[----:B------:R-:W-:Y:S04]  /*78340*/  @P6 STG.E desc[UR60][R174.64], R128 ;  /* 0x00000080ae006986 */ /* 0x000fe8000c10193c */
[----:B------:R-:W-:Y:S02]  /*78350*/  @P3 STG.E desc[UR60][R176.64], R133 ;  /* 0x00000085b0003986 */ /* 0x000fe4000c10193c */
[----:B------:R-:W2:Y:S02]  /*78360*/  LDC R0, c[0x0][0x22c] ;  /* 0x00008b00ff007b82 */ /* 0x000ea40000000800 */
[----:B------:R-:W4:Y:S04]  /*78370*/  LDL.LU R10, [R1+0x1a58] ;  /* 0x001a5800010a7983 */ /* 0x000f280000300800 */
[----:B------:R-:W-:Y:S01]  /*78380*/  @P4 STG.E desc[UR60][R178.64], R129 ;  /* 0x00000081b2004986 */ /* 0x000fe2000c10193c */
[----:B------:R-:W-:Y:S01]  /*78390*/  ISETP.LT.AND P5, PT, R17, R5, !P0 ;  /* 0x000000051100720c */ /* 0x000fe200047a1270 */
[----:B------:R-:W4:Y:S01]  /*783a0*/  LDC R9, c[0x0][0x22c] ;  /* 0x00008b00ff097b82 */ /* 0x000f220000000800 */
[----:B------:R-:W-:-:S02]  /*783b0*/  ISETP.LT.AND P3, PT, R13, R6, !P0 ;  /* 0x000000060d00720c */ /* 0x000fc40004761270 */
[----:B------:R-:W4:Y:S05]  /*783c0*/  LDL.LU R13, [R1+0x1a54] ;  /* 0x001a5400010d7983 */ /* 0x000f2a0000300800 */
[----:B------:R-:W4:Y:S01]  /*783d0*/  LDC R5, c[0x0][0x22c] ;  /* 0x00008b00ff057b82 */ /* 0x000f220000000800 */
[----:B---3--:R-:W-:Y:S01]  /*783e0*/  ISETP.LT.AND P4, PT, R12, R7, !P0 ;  /* 0x000000070c00720c */ /* 0x008fe20004781270 */
[----:B------:R-:W-:Y:S06]  /*783f0*/  @P2 STG.E desc[UR60][R180.64], R134 ;  /* 0x00000086b4002986 */ /* 0x000fec000c10193c */
[----:B------:R-:W3:Y:S01]  /*78400*/  LDC R7, c[0x0][0x22c] ;  /* 0x00008b00ff077b82 */ /* 0x000ee20000000800 */
[----:B------:R-:W3:Y:S04]  /*78410*/  LDL.LU R12, [R1+0x1a50] ;  /* 0x001a5000010c7983 */ /* 0x000ee80000300800 */
[----:B------:R-:W-:Y:S03]  /*78420*/  @P5 STG.E desc[UR60][R182.64], R130 ;  /* 0x00000082b6005986 */ /* 0x000fe6000c10193c */
[----:B------:R-:W3:Y:S01]  /*78430*/  LDC R6, c[0x0][0x22c] ;  /* 0x00008b00ff067b82 */ /* 0x000ee20000000800 */
[----:B------:R-:W-:Y:S01]  /*78440*/  @P3 STG.E desc[UR60][R184.64], R135 ;  /* 0x00000087b8003986 */ /* 0x000fe2000c10193c */
[----:B-1----:R-:W-:-:S03]  /*78450*/  ISETP.LT.AND P2, PT, R16, R8, !P0 ;  /* 0x000000081000720c */ /* 0x002fc60004741270 */
[----:B------:R-:W3:Y:S03]  /*78460*/  LDL.LU R18, [R1+0x1a44] ;  /* 0x001a440001127983 */ /* 0x000ee60000300800 */
[----:B------:R-:W1:Y:S01]  /*78470*/  LDC R8, c[0x0][0x22c] ;  /* 0x00008b00ff087b82 */ /* 0x000e620000000800 */
[----:B------:R-:W-:Y:S01]  /*78480*/  ISETP.LT.AND P5, PT, R15, R4, !P0 ;  /* 0x000000040f00720c */ /* 0x000fe200047a1270 */
[----:B------:R-:W-:Y:S06]  /*78490*/  @P4 STG.E desc[UR60][R186.64], R131 ;  /* 0x00000083ba004986 */ /* 0x000fec000c10193c */
[----:B------:R-:W1:Y:S01]  /*784a0*/  LDC R4, c[0x0][0x22c] ;  /* 0x00008b00ff047b82 */ /* 0x000e620000000800 */
[----:B------:R-:W3:Y:S04]  /*784b0*/  LDL.LU R17, [R1+0x1a40] ;  /* 0x001a400001117983 */ /* 0x000ee80000300800 */
[----:B------:R-:W3:Y:S04]  /*784c0*/  LDL.LU R16, [R1+0x1a38] ;  /* 0x001a380001107983 */ /* 0x000ee80000300800 */
[----:B------:R-:W-:Y:S04]  /*784d0*/  @P2 STG.E desc[UR60][R188.64], R152 ;  /* 0x00000098bc002986 */ /* 0x000fe8000c10193c */
[----:B------:R-:W-:Y:S01]  /*784e0*/  @P5 STG.E desc[UR60][R190.64], R136 ;  /* 0x00000088be005986 */ /* 0x000fe2000c10193c */
[----:B--2---:R-:W-:-:S03]  /*784f0*/  ISETP.LT.AND P3, PT, R11, R0, !P0 ;  /* 0x000000000b00720c */ /* 0x004fc60004761270 */
[----:B------:R-:W2:Y:S01]  /*78500*/  LDL.LU R11, [R1+0x1a34] ;  /* 0x001a3400010b7983 */ /* 0x000ea20000300800 */
[----:B------:R-:W1:Y:S03]  /*78510*/  LDC R0, c[0x0][0x22c] ;  /* 0x00008b00ff007b82 */ /* 0x000e660000000800 */
[----:B------:R-:W2:Y:S01]  /*78520*/  LDL.LU R15, [R1+0x1a2c] ;  /* 0x001a2c00010f7983 */ /* 0x000ea20000300800 */
[----:B----4-:R-:W-:-:S03]  /*78530*/  ISETP.LT.AND P4, PT, R14, R5, !P0 ;  /* 0x000000050e00720c */ /* 0x010fc60004781270 */
[----:B------:R-:W4:Y:S01]  /*78540*/  LDL.LU R14, [R1+0x1a28] ;  /* 0x001a2800010e7983 */ /* 0x000f220000300800 */
[----:B------:R-:W4:Y:S03]  /*78550*/  LDC R5, c[0x0][0x22c] ;  /* 0x00008b00ff057b82 */ /* 0x000f260000000800 */
[----:B------:R-:W-:Y:S06]  /*78560*/  @P3 STG.E desc[UR60][R192.64], R153 ;  /* 0x00000099c0003986 */ /* 0x000fec000c10193c */
[----:B------:R-:W-:Y:S01]  /*78570*/  @P4 STG.E desc[UR60][R194.64], R137 ;  /* 0x00000089c2004986 */ /* 0x000fe2000c10193c */
[----:B---3--:R-:W-:-:S03]  /*78580*/  ISETP.LT.AND P3, PT, R13, R7, !P0 ;  /* 0x000000070d00720c */ /* 0x008fc60004761270 */
[----:B------:R-:W3:Y:S01]  /*78590*/  LDL.LU R13, [R1+0x1a18] ;  /* 0x001a1800010d7983 */ /* 0x000ee20000300800 */
[----:B------:R-:W-:Y:S01]  /*785a0*/  ISETP.LT.AND P2, PT, R10, R6, !P0 ;  /* 0x000000060a00720c */ /* 0x000fe20004741270 */
[----:B------:R-:W3:Y:S08]  /*785b0*/  LDC R7, c[0x0][0x22c] ;  /* 0x00008b00ff077b82 */ /* 0x000ef00000000800 */
[----:B------:R-:W2:Y:S01]  /*785c0*/  LDC R6, c[0x0][0x22c] ;  /* 0x00008b00ff067b82 */ /* 0x000ea20000000800 */
[----:B-1----:R-:W-:-:S02]  /*785d0*/  ISETP.LT.AND P4, PT, R12, R4, !P0 ;  /* 0x000000040c00720c */ /* 0x002fc40004781270 */
[----:B------:R-:W3:Y:S05]  /*785e0*/  LDL.LU R12, [R1+0x1a14] ;  /* 0x001a1400010c7983 */ /* 0x000eea0000300800 */
[----:B------:R-:W4:Y:S01]  /*785f0*/  LDC R10, c[0x0][0x22c] ;  /* 0x00008b00ff0a7b82 */ /* 0x000f220000000800 */
[----:B------:R-:W3:Y:S04]  /*78600*/  LDL.LU R27, [R1+0x1a10] ;  /* 0x001a1000011b7983 */ /* 0x000ee80000300800 */
[----:B------:R-:W3:Y:S03]  /*78610*/  LDL.LU R26, [R1+0x1a08] ;  /* 0x001a0800011a7983 */ /* 0x000ee60000300800 */
[----:B------:R-:W1:Y:S01]  /*78620*/  LDC R4, c[0x0][0x22c] ;  /* 0x00008b00ff047b82 */ /* 0x000e620000000800 */
[----:B------:R-:W3:Y:S04]  /*78630*/  LDL.LU R25, [R1+0x1a04] ;  /* 0x001a040001197983 */ /* 0x000ee80000300800 */
[----:B------:R-:W3:Y:S04]  /*78640*/  LDL.LU R20, [R1+0xe20] ;  /* 0x000e200001147983 */ /* 0x000ee80000300800 */
[----:B------:R-:W3:Y:S01]  /*78650*/  LDL.LU R24, [R1+0x19f4] ;  /* 0x0019f40001187983 */ /* 0x000ee20000300800 */
[----:B------:R-:W-:-:S02]  /*78660*/  ISETP.LT.AND P5, PT, R18, R8, !P0 ;  /* 0x000000081200720c */ /* 0x000fc400047a1270 */
[----:B------:R-:W-:Y:S01]  /*78670*/  ISETP.LT.AND P6, PT, R17, R0, !P0 ;  /* 0x000000001100720c */ /* 0x000fe200047c1270 */
[----:B------:R-:W3:Y:S01]  /*78680*/  LDL.LU R23, [R1+0x19ec] ;  /* 0x0019ec0001177983 */ /* 0x000ee20000300800 */
[----:B------:R-:W1:Y:S03]  /*78690*/  LDC R8, c[0x0][0x22c] ;  /* 0x00008b00ff087b82 */ /* 0x000e660000000800 */
[----:B------:R-:W3:Y:S04]  /*786a0*/  LDL.LU R22, [R1+0x19e8] ;  /* 0x0019e80001167983 */ /* 0x000ee80000300800 */
[----:B------:R-:W-:Y:S01]  /*786b0*/  @P2 STG.E desc[UR60][R196.64], R154 ;  /* 0x0000009ac4002986 */ /* 0x000fe2000c10193c */
[----:B------:R-:W-:Y:S01]  /*786c0*/  ISETP.LT.AND P2, PT, R16, R9, !P0 ;  /* 0x000000091000720c */ /* 0x000fe20004741270 */
[----:B------:R-:W1:Y:S02]  /*786d0*/  LDC R0, c[0x0][0x22c] ;  /* 0x00008b00ff007b82 */ /* 0x000e640000000800 */
[----:B------:R-:W3:Y:S04]  /*786e0*/  LDL.LU R21, [R1+0x19e4] ;  /* 0x0019e40001157983 */ /* 0x000ee80000300800 */
[----:B------:R-:W3:Y:S02]  /*786f0*/  LDL.LU R19, [R1+0x19dc] ;  /* 0x0019dc0001137983 */ /* 0x000ee40000300800 */
[----:B------:R-:W1:Y:S02]  /*78700*/  LDC R9, c[0x0][0x22c] ;  /* 0x00008b00ff097b82 */ /* 0x000e640000000800 */
[----:B------:R-:W3:Y:S04]  /*78710*/  LDL.LU R18, [R1+0x19d8] ;  /* 0x0019d80001127983 */ /* 0x000ee80000300800 */
[----:B------:R-:W-:Y:S04]  /*78720*/  @P3 STG.E desc[UR60][R198.64], R138 ;  /* 0x0000008ac6003986 */ /* 0x000fe8000c10193c */
[----:B------:R-:W-:Y:S04]  /*78730*/  @P4 STG.E desc[UR60][R200.64], R155 ;  /* 0x0000009bc8004986 */ /* 0x000fe8000c10193c */
[----:B------:R-:W3:Y:S04]  /*78740*/  LDL.LU R17, [R1+0x19d4] ;  /* 0x0019d40001117983 */ /* 0x000ee80000300800 */
[----:B------:R-:W-:Y:S04]  /*78750*/  @P5 STG.E desc[UR60][R202.64], R139 ;  /* 0x0000008bca005986 */ /* 0x000fe8000c10193c */
[----:B------:R-:W3:Y:S04]  /*78760*/  LDL.LU R16, [R1+0x19c8] ;  /* 0x0019c80001107983 */ /* 0x000ee80000300800 */
[----:B------:R-:W-:Y:S04]  /*78770*/  @P6 STG.E desc[UR60][R204.64], R140 ;  /* 0x0000008ccc006986 */ /* 0x000fe8000c10193c */
[----:B------:R-:W-:Y:S01]  /*78780*/  @P2 STG.E desc[UR60][R206.64], R160 ;  /* 0x000000a0ce002986 */ /* 0x000fe2000c10193c */
[----:B--2---:R-:W-:-:S03]  /*78790*/  ISETP.LT.AND P4, PT, R15, R6, !P0 ;  /* 0x000000060f00720c */ /* 0x004fc60004781270 */
[----:B------:R-:W2:Y:S01]  /*787a0*/  LDL.LU R15, [R1+0x19c0] ;  /* 0x0019c000010f7983 */ /* 0x000ea20000300800 */
[----:B----4-:R-:W-:-:S03]  /*787b0*/  ISETP.LT.AND P5, PT, R14, R10, !P0 ;  /* 0x0000000a0e00720c */ /* 0x010fc600047a1270 */
[----:B------:R-:W4:Y:S01]  /*787c0*/  LDL.LU R14, [R1+0x19bc] ;  /* 0x0019bc00010e7983 */ /* 0x000f220000300800 */
[----:B---3--:R-:W-:-:S03]  /*787d0*/  ISETP.LT.AND P6, PT, R13, R7, !P0 ;  /* 0x000000070d00720c */ /* 0x008fc600047c1270 */
[----:B------:R-:W3:Y:S01]  /*787e0*/  LDL.LU R13, [R1+0x19b4] ;  /* 0x0019b400010d7983 */ /* 0x000ee20000300800 */
[----:B-1----:R-:W-:-:S03]  /*787f0*/  ISETP.LT.AND P2, PT, R12, R4, !P0 ;  /* 0x000000040c00720c */ /* 0x002fc60004741270 */
[----:B------:R-:W3:Y:S04]  /*78800*/  LDL.LU R12, [R1+0x19b0] ;  /* 0x0019b000010c7983 */ /* 0x000ee80000300800 */
[----:B------:R-:W3:Y:S01]  /*78810*/  LDL.LU R10, [R1+0x1e80] ;  /* 0x001e8000010a7983 */ /* 0x000ee20000300800 */
[----:B------:R-:W-:Y:S02]  /*78820*/  ISETP.LT.AND P3, PT, R11, R5, !P0 ;  /* 0x000000050b00720c */ /* 0x000fe40004761270 */
[----:B------:R-:W1:Y:S01]  /*78830*/  LDC R11, c[0x0][0x22c] ;  /* 0x00008b00ff0b7b82 */ /* 0x000e620000000800 */
[----:B------:R1:W1:Y:S07]  /*78840*/  LDS.128 R4, [R20] ;  /* 0x0000000014047984 */ /* 0x00026e0000000c00 */
[----:B-1----:R-:W1:Y:S03]  /*78850*/  LDC R20, c[0x0][0x22c] ;  /* 0x00008b00ff147b82 */ /* 0x002e660000000800 */
[----:B------:R1:W-:Y:S01]  /*78860*/  @P3 STG.E desc[UR60][R208.64], R141 ;  /* 0x0000008dd0003986 */ /* 0x0003e2000c10193c */
[----:B------:R-:W-:-:S03]  /*78870*/  ISETP.LT.AND P3, PT, R27, R8, !P0 ;  /* 0x000000081b00720c */ /* 0x000fc60004761270 */
[----:B------:R1:W-:Y:S01]  /*78880*/  @P4 STG.E desc[UR60][R210.64], R161 ;  /* 0x000000a1d2004986 */ /* 0x0003e2000c10193c */
[----:B------:R-:W-:-:S03]  /*78890*/  ISETP.LT.AND P4, PT, R26, R0, !P0 ;  /* 0x000000001a00720c */ /* 0x000fc60004781270 */
[----:B------:R1:W-:Y:S01]  /*788a0*/  @P5 STG.E desc[UR60][R212.64], R142 ;  /* 0x0000008ed4005986 */ /* 0x0003e2000c10193c */
[----:B------:R-:W-:-:S03]  /*788b0*/  ISETP.LT.AND P5, PT, R25, R9, !P0 ;  /* 0x000000091900720c */ /* 0x000fc600047a1270 */
[----:B------:R1:W-:Y:S01]  /*788c0*/  @P6 STG.E desc[UR60][R214.64], R162 ;  /* 0x000000a2d6006986 */ /* 0x0003e2000c10193c */
[----:B------:R-:W-:-:S03]  /*788d0*/  ISETP.LT.AND P6, PT, R24, R11, !P0 ;  /* 0x0000000b1800720c */ /* 0x000fc600047c1270 */
[----:B------:R1:W-:Y:S04]  /*788e0*/  @P2 STG.E desc[UR60][R216.64], R143 ;  /* 0x0000008fd8002986 */ /* 0x0003e8000c10193c */
[----:B------:R2:W-:Y:S01]  /*788f0*/  @P3 STG.E desc[UR60][R218.64], R163 ;  /* 0x000000a3da003986 */ /* 0x0005e2000c10193c */
[----:B-1----:R-:W-:-:S03]  /*78900*/  ISETP.LT.AND P2, PT, R23, R20, !P0 ;  /* 0x000000141700720c */ /* 0x002fc60004741270 */
[----:B------:R1:W-:Y:S01]  /*78910*/  @P4 STG.E desc[UR60][R220.64], R156 ;  /* 0x0000009cdc004986 */ /* 0x0003e2000c10193c */
[-C--:B------:R-:W-:Y:S02]  /*78920*/  ISETP.LT.AND P3, PT, R22, R20.reuse, !P0 ;  /* 0x000000141600720c */ /* 0x080fe40004761270 */
[-C--:B------:R-:W-:Y:S01]  /*78930*/  ISETP.LT.AND P4, PT, R21, R20.reuse, !P0 ;  /* 0x000000141500720c */ /* 0x080fe20004781270 */
        /* <DEDUP_REMOVED lines=9> */
[----:B------:R1:W-:Y:S04]  /*789d0*/  @P4 STG.E desc[UR60][R232.64], R159 ;  /* 0x0000009fe8004986 */ /* 0x0003e8000c10193c */
[----:B------:R1:W-:Y:S04]  /*789e0*/  @P5 STG.E desc[UR60][R234.64], R147 ;  /* 0x00000093ea005986 */ /* 0x0003e8000c10193c */
[----:B------:R1:W-:Y:S04]  /*789f0*/  @P6 STG.E desc[UR60][R236.64], R164 ;  /* 0x000000a4ec006986 */ /* 0x0003e8000c10193c */
[----:B------:R1:W-:Y:S04]  /*78a00*/  @P1 STG.E desc[UR60][R238.64], R4 ;  /* 0x00000004ee001986 */ /* 0x0003e8000c10193c */
[----:B------:R1:W-:Y:S01]  /*78a10*/  @P2 STG.E desc[UR60][R240.64], R165 ;  /* 0x000000a5f0002986 */ /* 0x0003e2000c10193c */
[----:B--2---:R-:W-:-:S02]  /*78a20*/  ISETP.LT.AND P3, PT, R15, R20, !P0 ;  /* 0x000000140f00720c */ /* 0x004fc40004761270 */
[----:B----4-:R-:W-:-:S11]  /*78a30*/  ISETP.LT.AND P4, PT, R14, R20, !P0 ;  /* 0x000000140e00720c */ /* 0x010fd60004781270 */
[----:B------:R1:W-:Y:S01]  /*78a40*/  @P3 STG.E desc[UR60][R242.64], R5 ;  /* 0x00000005f2003986 */ /* 0x0003e2000c10193c */
[----:B---3--:R-:W-:-:S03]  /*78a50*/  ISETP.LT.AND P5, PT, R13, R20, !P0 ;  /* 0x000000140d00720c */ /* 0x008fc600047a1270 */
[----:B------:R1:W-:Y:S01]  /*78a60*/  @P4 STG.E desc[UR60][R244.64], R166 ;  /* 0x000000a6f4004986 */ /* 0x0003e2000c10193c */
[----:B------:R-:W-:-:S09]  /*78a70*/  ISETP.LT.AND P6, PT, R12, R20, !P0 ;  /* 0x000000140c00720c */ /* 0x000fd200047c1270 */
[----:B------:R1:W-:Y:S04]  /*78a80*/  @P5 STG.E desc[UR60][R246.64], R6 ;  /* 0x00000006f6005986 */ /* 0x0003e8000c10193c */
[----:B------:R1:W-:Y:S01]  /*78a90*/  @P6 STG.E desc[UR60][R248.64], R167 ;  /* 0x000000a7f8006986 */ /* 0x0003e2000c10193c */
[----:B------:R-:W-:-:S13]  /*78aa0*/  ISETP.LT.AND P0, PT, R10, R20, !P0 ;  /* 0x000000140a00720c */ /* 0x000fda0004701270 */
[----:B-1----:R-:W-:Y:S05]  /*78ab0*/  @!P0 EXIT ;  /* 0x000000000000894d */ /* 0x002fea0003800000 */
[----:B------:R-:W-:Y:S01]  /*78ac0*/  STG.E desc[UR60][R2.64], R7 ;  /* 0x0000000702007986 */ /* 0x000fe2000c10193c */
[----:B------:R-:W-:Y:S05]  /*78ad0*/  EXIT ;  /* 0x000000000000794d */ /* 0x000fea0003800000 */
.L_x_2:
[----:B------:R-:W-:-:S00]  /*78ae0*/  BRA `(.L_x_2) ;  /* 0xfffffffc00fc7947 */ /* 0x000fc0000383ffff */
[----:B------:R-:W-:-:S00]  /*78af0*/  NOP ;  /* 0x0000000000007918 */ /* 0x000fc00000000000 */
        /* <DEDUP_REMOVED lines=8> */
.L_x_3:


//--------------------- .nv.shared.matmul_kernel  --------------------------
	.section	.nv.shared.matmul_kernel,"aw",@nobits
	.sectionflags	@""
	.align	16
	.zero		1024


//--------------------- .nv.shared.reserved.0     --------------------------
	.section	.nv.shared.reserved.0,"aw",@nobits
	.weak		__nv_reservedSMEM_offset_0_alias
	.size		__nv_reservedSMEM_offset_0_alias, 0, 0
	.other		__nv_reservedSMEM_offset_0_alias,@"STO_CUDA_RESERVED_SHARED STV_DEFAULT"
__nv_reservedSMEM_offset_0_alias:
	.zero		0


//--------------------- .nv.constant0.matmul_kernel --------------------------
	.section	.nv.constant0.matmul_kernel,"a",@progbits
	.sectionflags	@""
	.align	4
.nv.constant0.matmul_kernel:
	.zero		608


//--------------------- SYMBOLS --------------------------

	.type		.nv.reservedSmem.offset0,@object
	.size		.nv.reservedSmem.offset0,0x4
